//
// Generated by NVIDIA NVVM Compiler
//
// Compiler Build ID: CL-36424714
// Cuda compilation tools, release 13.0, V13.0.88
// Based on NVVM 20.0.0
//

.version 9.0
.target sm_100
.address_size 64

	// .globl	_Z20MatrixMultiplyKernelPfPKiS1_S_S1_S1_S_S1_S1_
// _ZZ20MatrixMultiplyKernelPfPKiS1_S_S1_S1_S_S1_S1_E8a_shared has been demoted
// _ZZ20MatrixMultiplyKernelPfPKiS1_S_S1_S1_S_S1_S1_E8b_shared has been demoted

.visible .entry _Z20MatrixMultiplyKernelPfPKiS1_S_S1_S1_S_S1_S1_(
	.param .u64 .ptr .align 1 _Z20MatrixMultiplyKernelPfPKiS1_S_S1_S1_S_S1_S1__param_0,
	.param .u64 .ptr .align 1 _Z20MatrixMultiplyKernelPfPKiS1_S_S1_S1_S_S1_S1__param_1,
	.param .u64 .ptr .align 1 _Z20MatrixMultiplyKernelPfPKiS1_S_S1_S1_S_S1_S1__param_2,
	.param .u64 .ptr .align 1 _Z20MatrixMultiplyKernelPfPKiS1_S_S1_S1_S_S1_S1__param_3,
	.param .u64 .ptr .align 1 _Z20MatrixMultiplyKernelPfPKiS1_S_S1_S1_S_S1_S1__param_4,
	.param .u64 .ptr .align 1 _Z20MatrixMultiplyKernelPfPKiS1_S_S1_S1_S_S1_S1__param_5,
	.param .u64 .ptr .align 1 _Z20MatrixMultiplyKernelPfPKiS1_S_S1_S1_S_S1_S1__param_6,
	.param .u64 .ptr .align 1 _Z20MatrixMultiplyKernelPfPKiS1_S_S1_S1_S_S1_S1__param_7,
	.param .u64 .ptr .align 1 _Z20MatrixMultiplyKernelPfPKiS1_S_S1_S1_S_S1_S1__param_8
)
{
	.reg .pred 	%p<42>;
	.reg .b32 	%r<93>;
	.reg .b32 	%f<177>;
	.reg .b64 	%rd<28>;
	// demoted variable
	.shared .align 4 .b8 _ZZ20MatrixMultiplyKernelPfPKiS1_S_S1_S1_S_S1_S1_E8a_shared[4096];
	// demoted variable
	.shared .align 4 .b8 _ZZ20MatrixMultiplyKernelPfPKiS1_S_S1_S1_S_S1_S1_E8b_shared[4096];
	ld.param.u64 	%rd12, [_Z20MatrixMultiplyKernelPfPKiS1_S_S1_S1_S_S1_S1__param_1];
	ld.param.u64 	%rd13, [_Z20MatrixMultiplyKernelPfPKiS1_S_S1_S1_S_S1_S1__param_2];
	ld.param.u64 	%rd7, [_Z20MatrixMultiplyKernelPfPKiS1_S_S1_S1_S_S1_S1__param_3];
	ld.param.u64 	%rd14, [_Z20MatrixMultiplyKernelPfPKiS1_S_S1_S1_S_S1_S1__param_4];
	ld.param.u64 	%rd9, [_Z20MatrixMultiplyKernelPfPKiS1_S_S1_S1_S_S1_S1__param_6];
	ld.param.u64 	%rd10, [_Z20MatrixMultiplyKernelPfPKiS1_S_S1_S1_S_S1_S1__param_7];
	cvta.to.global.u64 	%rd1, %rd12;
	cvta.to.global.u64 	%rd2, %rd14;
	mov.u32 	%r1, %ctaid.z;
	mov.u32 	%r17, %ctaid.x;
	mov.u32 	%r18, %ntid.x;
	mov.u32 	%r2, %tid.x;
	mad.lo.s32 	%r3, %r17, %r18, %r2;
	mov.u32 	%r19, %ctaid.y;
	mov.u32 	%r20, %ntid.y;
	mov.u32 	%r4, %tid.y;
	mad.lo.s32 	%r5, %r19, %r20, %r4;
	cvta.to.global.u64 	%rd15, %rd13;
	ld.global.u32 	%r21, [%rd15];
	mul.lo.s32 	%r22, %r21, %r1;
	ld.global.u32 	%r23, [%rd15+4];
	mad.lo.s32 	%r24, %r23, %r3, %r22;
	ld.global.u32 	%r25, [%rd15+8];
	mad.lo.s32 	%r6, %r25, %r5, %r24;
	ld.global.u32 	%r91, [%rd2+8];
	setp.lt.s32 	%p1, %r91, 1;
	mov.f32 	%f144, 0f00000000;
	@%p1 bra 	$L__BB0_72;
	cvta.to.global.u64 	%rd3, %rd10;
	shl.b32 	%r27, %r2, 7;
	mov.u32 	%r28, _ZZ20MatrixMultiplyKernelPfPKiS1_S_S1_S1_S_S1_S1_E8a_shared;
	add.s32 	%r8, %r28, %r27;
	shl.b32 	%r29, %r4, 2;
	mov.u32 	%r30, _ZZ20MatrixMultiplyKernelPfPKiS1_S_S1_S1_S_S1_S1_E8b_shared;
	add.s32 	%r9, %r30, %r29;
	cvta.to.global.u64 	%rd4, %rd7;
	cvta.to.global.u64 	%rd5, %rd9;
	mov.f32 	%f144, 0f00000000;
	mov.b32 	%r92, 0;
$L__BB0_2:
	shl.b32 	%r31, %r92, 5;
	add.s32 	%r32, %r31, %r4;
	add.s32 	%r13, %r31, %r2;
	ld.global.u32 	%r33, [%rd2+4];
	setp.ge.s32 	%p2, %r3, %r33;
	setp.ge.s32 	%p3, %r32, %r91;
	mov.f32 	%f142, 0f00000000;
	or.pred  	%p4, %p2, %p3;
	@%p4 bra 	$L__BB0_4;
	ld.param.u64 	%rd26, [_Z20MatrixMultiplyKernelPfPKiS1_S_S1_S1_S_S1_S1__param_5];
	cvta.to.global.u64 	%rd16, %rd26;
	ld.global.u32 	%r34, [%rd16];
	mul.lo.s32 	%r35, %r34, %r1;
	ld.global.u32 	%r36, [%rd16+4];
	mad.lo.s32 	%r37, %r36, %r3, %r35;
	ld.global.u32 	%r38, [%rd16+8];
	mad.lo.s32 	%r39, %r38, %r32, %r37;
	mul.wide.s32 	%rd17, %r39, 4;
	add.s64 	%rd18, %rd4, %rd17;
	ld.global.f32 	%f142, [%rd18];
$L__BB0_4:
	add.s32 	%r41, %r8, %r29;
	st.shared.f32 	[%r41], %f142;
	setp.ge.s32 	%p5, %r13, %r91;
	mov.f32 	%f143, 0f00000000;
	@%p5 bra 	$L__BB0_7;
	ld.global.u32 	%r42, [%rd3+8];
	setp.ge.s32 	%p6, %r5, %r42;
	@%p6 bra 	$L__BB0_7;
	ld.param.u64 	%rd27, [_Z20MatrixMultiplyKernelPfPKiS1_S_S1_S1_S_S1_S1__param_8];
	cvta.to.global.u64 	%rd19, %rd27;
	ld.global.u32 	%r43, [%rd19];
	mul.lo.s32 	%r44, %r43, %r1;
	ld.global.u32 	%r45, [%rd19+4];
	mad.lo.s32 	%r46, %r45, %r13, %r44;
	ld.global.u32 	%r47, [%rd19+8];
	mad.lo.s32 	%r48, %r47, %r5, %r46;
	mul.wide.s32 	%rd20, %r48, 4;
	add.s64 	%rd21, %rd5, %rd20;
	ld.global.f32 	%f143, [%rd21];
$L__BB0_7:
	add.s32 	%r51, %r30, %r27;
	add.s32 	%r53, %r51, %r29;
	st.shared.f32 	[%r53], %f143;
	bar.sync 	0;
	ld.global.u32 	%r14, [%rd2+8];
	setp.ge.s32 	%p7, %r92, %r14;
	@%p7 bra 	$L__BB0_9;
	ld.shared.f32 	%f76, [%r8];
	ld.shared.f32 	%f77, [%r9];
	fma.rn.f32 	%f144, %f76, %f77, %f144;
$L__BB0_9:
	add.s32 	%r15, %r92, 1;
	setp.ge.s32 	%p8, %r15, %r14;
	@%p8 bra 	$L__BB0_11;
	ld.shared.f32 	%f78, [%r8+4];
	ld.shared.f32 	%f79, [%r9+128];
	fma.rn.f32 	%f144, %f78, %f79, %f144;
$L__BB0_11:
	add.s32 	%r54, %r92, 2;
	setp.ge.s32 	%p9, %r54, %r14;
	@%p9 bra 	$L__BB0_13;
	ld.shared.f32 	%f80, [%r8+8];
	ld.shared.f32 	%f81, [%r9+256];
	fma.rn.f32 	%f144, %f80, %f81, %f144;
$L__BB0_13:
	add.s32 	%r55, %r92, 3;
	setp.ge.s32 	%p10, %r55, %r14;
	@%p10 bra 	$L__BB0_15;
	ld.shared.f32 	%f82, [%r8+12];
	ld.shared.f32 	%f83, [%r9+384];
	fma.rn.f32 	%f144, %f82, %f83, %f144;
$L__BB0_15:
	add.s32 	%r56, %r92, 4;
	setp.ge.s32 	%p11, %r56, %r14;
	@%p11 bra 	$L__BB0_17;
	ld.shared.f32 	%f84, [%r8+16];
	ld.shared.f32 	%f85, [%r9+512];
	fma.rn.f32 	%f144, %f84, %f85, %f144;
$L__BB0_17:
	add.s32 	%r57, %r92, 5;
	setp.ge.s32 	%p12, %r57, %r14;
	@%p12 bra 	$L__BB0_19;
	ld.shared.f32 	%f86, [%r8+20];
	ld.shared.f32 	%f87, [%r9+640];
	fma.rn.f32 	%f144, %f86, %f87, %f144;
$L__BB0_19:
	add.s32 	%r58, %r92, 6;
	setp.ge.s32 	%p13, %r58, %r14;
	@%p13 bra 	$L__BB0_21;
	ld.shared.f32 	%f88, [%r8+24];
	ld.shared.f32 	%f89, [%r9+768];
	fma.rn.f32 	%f144, %f88, %f89, %f144;
$L__BB0_21:
	add.s32 	%r59, %r92, 7;
	setp.ge.s32 	%p14, %r59, %r14;
	@%p14 bra 	$L__BB0_23;
	ld.shared.f32 	%f90, [%r8+28];
	ld.shared.f32 	%f91, [%r9+896];
	fma.rn.f32 	%f144, %f90, %f91, %f144;
$L__BB0_23:
	add.s32 	%r60, %r92, 8;
	setp.ge.s32 	%p15, %r60, %r14;
	@%p15 bra 	$L__BB0_25;
	ld.shared.f32 	%f92, [%r8+32];
	ld.shared.f32 	%f93, [%r9+1024];
	fma.rn.f32 	%f144, %f92, %f93, %f144;
$L__BB0_25:
	add.s32 	%r61, %r92, 9;
	setp.ge.s32 	%p16, %r61, %r14;
	@%p16 bra 	$L__BB0_27;
	ld.shared.f32 	%f94, [%r8+36];
	ld.shared.f32 	%f95, [%r9+1152];
	fma.rn.f32 	%f144, %f94, %f95, %f144;
$L__BB0_27:
	add.s32 	%r62, %r92, 10;
	setp.ge.s32 	%p17, %r62, %r14;
	@%p17 bra 	$L__BB0_29;
	ld.shared.f32 	%f96, [%r8+40];
	ld.shared.f32 	%f97, [%r9+1280];
	fma.rn.f32 	%f144, %f96, %f97, %f144;
$L__BB0_29:
	add.s32 	%r63, %r92, 11;
	setp.ge.s32 	%p18, %r63, %r14;
	@%p18 bra 	$L__BB0_31;
	ld.shared.f32 	%f98, [%r8+44];
	ld.shared.f32 	%f99, [%r9+1408];
	fma.rn.f32 	%f144, %f98, %f99, %f144;
$L__BB0_31:
	add.s32 	%r64, %r92, 12;
	setp.ge.s32 	%p19, %r64, %r14;
	@%p19 bra 	$L__BB0_33;
	ld.shared.f32 	%f100, [%r8+48];
	ld.shared.f32 	%f101, [%r9+1536];
	fma.rn.f32 	%f144, %f100, %f101, %f144;
$L__BB0_33:
	add.s32 	%r65, %r92, 13;
	setp.ge.s32 	%p20, %r65, %r14;
	@%p20 bra 	$L__BB0_35;
	ld.shared.f32 	%f102, [%r8+52];
	ld.shared.f32 	%f103, [%r9+1664];
	fma.rn.f32 	%f144, %f102, %f103, %f144;
$L__BB0_35:
	add.s32 	%r66, %r92, 14;
	setp.ge.s32 	%p21, %r66, %r14;
	@%p21 bra 	$L__BB0_37;
	ld.shared.f32 	%f104, [%r8+56];
	ld.shared.f32 	%f105, [%r9+1792];
	fma.rn.f32 	%f144, %f104, %f105, %f144;
$L__BB0_37:
	add.s32 	%r67, %r92, 15;
	setp.ge.s32 	%p22, %r67, %r14;
	@%p22 bra 	$L__BB0_39;
	ld.shared.f32 	%f106, [%r8+60];
	ld.shared.f32 	%f107, [%r9+1920];
	fma.rn.f32 	%f144, %f106, %f107, %f144;
$L__BB0_39:
	add.s32 	%r68, %r92, 16;
	setp.ge.s32 	%p23, %r68, %r14;
	@%p23 bra 	$L__BB0_41;
	ld.shared.f32 	%f108, [%r8+64];
	ld.shared.f32 	%f109, [%r9+2048];
	fma.rn.f32 	%f144, %f108, %f109, %f144;
$L__BB0_41:
	add.s32 	%r69, %r92, 17;
	setp.ge.s32 	%p24, %r69, %r14;
	@%p24 bra 	$L__BB0_43;
	ld.shared.f32 	%f110, [%r8+68];
	ld.shared.f32 	%f111, [%r9+2176];
	fma.rn.f32 	%f144, %f110, %f111, %f144;
$L__BB0_43:
	add.s32 	%r70, %r92, 18;
	setp.ge.s32 	%p25, %r70, %r14;
	@%p25 bra 	$L__BB0_45;
	ld.shared.f32 	%f112, [%r8+72];
	ld.shared.f32 	%f113, [%r9+2304];
	fma.rn.f32 	%f144, %f112, %f113, %f144;
$L__BB0_45:
	add.s32 	%r71, %r92, 19;
	setp.ge.s32 	%p26, %r71, %r14;
	@%p26 bra 	$L__BB0_47;
	ld.shared.f32 	%f114, [%r8+76];
	ld.shared.f32 	%f115, [%r9+2432];
	fma.rn.f32 	%f144, %f114, %f115, %f144;
$L__BB0_47:
	add.s32 	%r72, %r92, 20;
	setp.ge.s32 	%p27, %r72, %r14;
	@%p27 bra 	$L__BB0_49;
	ld.shared.f32 	%f116, [%r8+80];
	ld.shared.f32 	%f117, [%r9+2560];
	fma.rn.f32 	%f144, %f116, %f117, %f144;
$L__BB0_49:
	add.s32 	%r73, %r92, 21;
	setp.ge.s32 	%p28, %r73, %r14;
	@%p28 bra 	$L__BB0_51;
	ld.shared.f32 	%f118, [%r8+84];
	ld.shared.f32 	%f119, [%r9+2688];
	fma.rn.f32 	%f144, %f118, %f119, %f144;
$L__BB0_51:
	add.s32 	%r74, %r92, 22;
	setp.ge.s32 	%p29, %r74, %r14;
	@%p29 bra 	$L__BB0_53;
	ld.shared.f32 	%f120, [%r8+88];
	ld.shared.f32 	%f121, [%r9+2816];
	fma.rn.f32 	%f144, %f120, %f121, %f144;
$L__BB0_53:
	add.s32 	%r75, %r92, 23;
	setp.ge.s32 	%p30, %r75, %r14;
	@%p30 bra 	$L__BB0_55;
	ld.shared.f32 	%f122, [%r8+92];
	ld.shared.f32 	%f123, [%r9+2944];
	fma.rn.f32 	%f144, %f122, %f123, %f144;
$L__BB0_55:
	add.s32 	%r76, %r92, 24;
	setp.ge.s32 	%p31, %r76, %r14;
	@%p31 bra 	$L__BB0_57;
	ld.shared.f32 	%f124, [%r8+96];
	ld.shared.f32 	%f125, [%r9+3072];
	fma.rn.f32 	%f144, %f124, %f125, %f144;
$L__BB0_57:
	add.s32 	%r77, %r92, 25;
	setp.ge.s32 	%p32, %r77, %r14;
	@%p32 bra 	$L__BB0_59;
	ld.shared.f32 	%f126, [%r8+100];
	ld.shared.f32 	%f127, [%r9+3200];
	fma.rn.f32 	%f144, %f126, %f127, %f144;
$L__BB0_59:
	add.s32 	%r78, %r92, 26;
	setp.ge.s32 	%p33, %r78, %r14;
	@%p33 bra 	$L__BB0_61;
	ld.shared.f32 	%f128, [%r8+104];
	ld.shared.f32 	%f129, [%r9+3328];
	fma.rn.f32 	%f144, %f128, %f129, %f144;
$L__BB0_61:
	add.s32 	%r79, %r92, 27;
	setp.ge.s32 	%p34, %r79, %r14;
	@%p34 bra 	$L__BB0_63;
	ld.shared.f32 	%f130, [%r8+108];
	ld.shared.f32 	%f131, [%r9+3456];
	fma.rn.f32 	%f144, %f130, %f131, %f144;
$L__BB0_63:
	add.s32 	%r80, %r92, 28;
	setp.ge.s32 	%p35, %r80, %r14;
	@%p35 bra 	$L__BB0_65;
	ld.shared.f32 	%f132, [%r8+112];
	ld.shared.f32 	%f133, [%r9+3584];
	fma.rn.f32 	%f144, %f132, %f133, %f144;
$L__BB0_65:
	add.s32 	%r81, %r92, 29;
	setp.ge.s32 	%p36, %r81, %r14;
	@%p36 bra 	$L__BB0_67;
	ld.shared.f32 	%f134, [%r8+116];
	ld.shared.f32 	%f135, [%r9+3712];
	fma.rn.f32 	%f144, %f134, %f135, %f144;
$L__BB0_67:
	add.s32 	%r82, %r92, 30;
	setp.ge.s32 	%p37, %r82, %r14;
	@%p37 bra 	$L__BB0_69;
	ld.shared.f32 	%f136, [%r8+120];
	ld.shared.f32 	%f137, [%r9+3840];
	fma.rn.f32 	%f144, %f136, %f137, %f144;
$L__BB0_69:
	add.s32 	%r83, %r92, 31;
	setp.ge.s32 	%p38, %r83, %r14;
	@%p38 bra 	$L__BB0_71;
	ld.shared.f32 	%f138, [%r8+124];
	ld.shared.f32 	%f139, [%r9+3968];
	fma.rn.f32 	%f144, %f138, %f139, %f144;
$L__BB0_71:
	bar.sync 	0;
	ld.global.u32 	%r91, [%rd2+8];
	add.s32 	%r84, %r91, 31;
	shr.s32 	%r85, %r84, 31;
	shr.u32 	%r86, %r85, 27;
	add.s32 	%r87, %r84, %r86;
	shr.s32 	%r88, %r87, 5;
	setp.lt.s32 	%p39, %r15, %r88;
	mov.u32 	%r92, %r15;
	@%p39 bra 	$L__BB0_2;
$L__BB0_72:
	ld.global.u32 	%r89, [%rd1+4];
	setp.ge.s32 	%p40, %r3, %r89;
	@%p40 bra 	$L__BB0_75;
	ld.global.u32 	%r90, [%rd1+8];
	setp.ge.s32 	%p41, %r5, %r90;
	@%p41 bra 	$L__BB0_75;
	ld.param.u64 	%rd25, [_Z20MatrixMultiplyKernelPfPKiS1_S_S1_S1_S_S1_S1__param_0];
	cvta.to.global.u64 	%rd22, %rd25;
	mul.wide.s32 	%rd23, %r6, 4;
	add.s64 	%rd24, %rd22, %rd23;
	st.global.f32 	[%rd24], %f144;
$L__BB0_75:
	ret;

}
	// .globl	_Z9mapKernelPfPiS0_iS_S0_S0_ii
.visible .entry _Z9mapKernelPfPiS0_iS_S0_S0_ii(
	.param .u64 .ptr .align 1 _Z9mapKernelPfPiS0_iS_S0_S0_ii_param_0,
	.param .u64 .ptr .align 1 _Z9mapKernelPfPiS0_iS_S0_S0_ii_param_1,
	.param .u64 .ptr .align 1 _Z9mapKernelPfPiS0_iS_S0_S0_ii_param_2,
	.param .u32 _Z9mapKernelPfPiS0_iS_S0_S0_ii_param_3,
	.param .u64 .ptr .align 1 _Z9mapKernelPfPiS0_iS_S0_S0_ii_param_4,
	.param .u64 .ptr .align 1 _Z9mapKernelPfPiS0_iS_S0_S0_ii_param_5,
	.param .u64 .ptr .align 1 _Z9mapKernelPfPiS0_iS_S0_S0_ii_param_6,
	.param .u32 _Z9mapKernelPfPiS0_iS_S0_S0_ii_param_7,
	.param .u32 _Z9mapKernelPfPiS0_iS_S0_S0_ii_param_8
)
{
	.local .align 8 .b8 	__local_depot1[80];
	.reg .b64 	%SP;
	.reg .b64 	%SPL;
	.reg .pred 	%p<102>;
	.reg .b32 	%r<508>;
	.reg .b32 	%f<77>;
	.reg .b64 	%rd<153>;
	.reg .b64 	%fd<67>;

	mov.u64 	%SPL, __local_depot1;
	ld.param.u64 	%rd59, [_Z9mapKernelPfPiS0_iS_S0_S0_ii_param_0];
	ld.param.u64 	%rd61, [_Z9mapKernelPfPiS0_iS_S0_S0_ii_param_1];
	ld.param.u64 	%rd62, [_Z9mapKernelPfPiS0_iS_S0_S0_ii_param_2];
	ld.param.u32 	%r103, [_Z9mapKernelPfPiS0_iS_S0_S0_ii_param_3];
	ld.param.u64 	%rd60, [_Z9mapKernelPfPiS0_iS_S0_S0_ii_param_4];
	ld.param.u64 	%rd63, [_Z9mapKernelPfPiS0_iS_S0_S0_ii_param_5];
	ld.param.u64 	%rd64, [_Z9mapKernelPfPiS0_iS_S0_S0_ii_param_6];
	ld.param.u32 	%r101, [_Z9mapKernelPfPiS0_iS_S0_S0_ii_param_7];
	ld.param.u32 	%r102, [_Z9mapKernelPfPiS0_iS_S0_S0_ii_param_8];
	cvta.to.global.u64 	%rd1, %rd61;
	cvta.to.global.u64 	%rd2, %rd63;
	cvta.to.global.u64 	%rd3, %rd64;
	cvta.to.global.u64 	%rd4, %rd62;
	add.u64 	%rd5, %SPL, 0;
	add.u64 	%rd6, %SPL, 40;
	mov.u32 	%r104, %ctaid.x;
	mov.u32 	%r105, %ntid.x;
	mov.u32 	%r106, %tid.x;
	mad.lo.s32 	%r465, %r104, %r105, %r106;
	setp.ge.s32 	%p1, %r465, %r103;
	@%p1 bra 	$L__BB1_192;
	setp.lt.s32 	%p2, %r101, 1;
	mov.b64 	%rd145, 0;
	@%p2 bra 	$L__BB1_79;
	and.b32  	%r2, %r101, 7;
	setp.lt.u32 	%p3, %r101, 8;
	mov.u32 	%r464, %r101;
	@%p3 bra 	$L__BB1_6;
	add.s32 	%r469, %r101, -4;
	and.b32  	%r107, %r101, 2147483640;
	neg.s32 	%r468, %r107;
$L__BB1_4:
	.pragma "nounroll";
	add.s32 	%r108, %r469, 3;
	mul.wide.u32 	%rd68, %r108, 4;
	add.s64 	%rd69, %rd1, %rd68;
	ld.global.u32 	%r109, [%rd69];
	div.s32 	%r110, %r465, %r109;
	mul.lo.s32 	%r111, %r110, %r109;
	sub.s32 	%r112, %r465, %r111;
	add.s64 	%rd70, %rd5, %rd68;
	st.local.u32 	[%rd70], %r112;
	add.s32 	%r113, %r469, 2;
	mul.wide.u32 	%rd71, %r113, 4;
	add.s64 	%rd72, %rd1, %rd71;
	ld.global.u32 	%r114, [%rd72];
	div.s32 	%r115, %r110, %r114;
	mul.lo.s32 	%r116, %r115, %r114;
	sub.s32 	%r117, %r110, %r116;
	add.s64 	%rd73, %rd5, %rd71;
	st.local.u32 	[%rd73], %r117;
	add.s32 	%r118, %r469, 1;
	mul.wide.u32 	%rd74, %r118, 4;
	add.s64 	%rd75, %rd1, %rd74;
	ld.global.u32 	%r119, [%rd75];
	div.s32 	%r120, %r115, %r119;
	mul.lo.s32 	%r121, %r120, %r119;
	sub.s32 	%r122, %r115, %r121;
	add.s64 	%rd76, %rd5, %rd74;
	st.local.u32 	[%rd76], %r122;
	add.s32 	%r123, %r469, -4;
	mul.wide.u32 	%rd77, %r469, 4;
	add.s64 	%rd78, %rd1, %rd77;
	ld.global.u32 	%r124, [%rd78];
	div.s32 	%r125, %r120, %r124;
	mul.lo.s32 	%r126, %r125, %r124;
	sub.s32 	%r127, %r120, %r126;
	add.s64 	%rd79, %rd5, %rd77;
	st.local.u32 	[%rd79], %r127;
	add.s32 	%r128, %r469, -1;
	mul.wide.u32 	%rd80, %r128, 4;
	add.s64 	%rd81, %rd1, %rd80;
	ld.global.u32 	%r129, [%rd81];
	div.s32 	%r130, %r125, %r129;
	mul.lo.s32 	%r131, %r130, %r129;
	sub.s32 	%r132, %r125, %r131;
	add.s64 	%rd82, %rd5, %rd80;
	st.local.u32 	[%rd82], %r132;
	add.s32 	%r133, %r469, -2;
	mul.wide.u32 	%rd83, %r133, 4;
	add.s64 	%rd84, %rd1, %rd83;
	ld.global.u32 	%r134, [%rd84];
	div.s32 	%r135, %r130, %r134;
	mul.lo.s32 	%r136, %r135, %r134;
	sub.s32 	%r137, %r130, %r136;
	add.s64 	%rd85, %rd5, %rd83;
	st.local.u32 	[%rd85], %r137;
	add.s32 	%r138, %r469, -3;
	mul.wide.u32 	%rd86, %r138, 4;
	add.s64 	%rd87, %rd1, %rd86;
	ld.global.u32 	%r139, [%rd87];
	div.s32 	%r140, %r135, %r139;
	mul.lo.s32 	%r141, %r140, %r139;
	sub.s32 	%r142, %r135, %r141;
	add.s64 	%rd88, %rd5, %rd86;
	st.local.u32 	[%rd88], %r142;
	mul.wide.u32 	%rd89, %r123, 4;
	add.s64 	%rd90, %rd1, %rd89;
	ld.global.u32 	%r143, [%rd90];
	div.s32 	%r465, %r140, %r143;
	mul.lo.s32 	%r144, %r465, %r143;
	sub.s32 	%r145, %r140, %r144;
	add.s64 	%rd91, %rd5, %rd89;
	st.local.u32 	[%rd91], %r145;
	add.s32 	%r469, %r469, -8;
	add.s32 	%r468, %r468, 8;
	setp.eq.s32 	%p4, %r468, 0;
	@%p4 bra 	$L__BB1_5;
	bra.uni 	$L__BB1_4;
$L__BB1_5:
	add.s32 	%r464, %r469, 4;
$L__BB1_6:
	setp.eq.s32 	%p5, %r2, 0;
	@%p5 bra 	$L__BB1_14;
	and.b32  	%r8, %r101, 3;
	setp.lt.u32 	%p6, %r2, 4;
	@%p6 bra 	$L__BB1_9;
	add.s32 	%r146, %r464, -1;
	mul.wide.u32 	%rd92, %r146, 4;
	add.s64 	%rd93, %rd1, %rd92;
	ld.global.u32 	%r147, [%rd93];
	div.s32 	%r148, %r465, %r147;
	mul.lo.s32 	%r149, %r148, %r147;
	sub.s32 	%r150, %r465, %r149;
	add.s64 	%rd94, %rd5, %rd92;
	st.local.u32 	[%rd94], %r150;
	add.s32 	%r151, %r464, -2;
	mul.wide.u32 	%rd95, %r151, 4;
	add.s64 	%rd96, %rd1, %rd95;
	ld.global.u32 	%r152, [%rd96];
	div.s32 	%r153, %r148, %r152;
	mul.lo.s32 	%r154, %r153, %r152;
	sub.s32 	%r155, %r148, %r154;
	add.s64 	%rd97, %rd5, %rd95;
	st.local.u32 	[%rd97], %r155;
	add.s32 	%r156, %r464, -3;
	mul.wide.u32 	%rd98, %r156, 4;
	add.s64 	%rd99, %rd1, %rd98;
	ld.global.u32 	%r157, [%rd99];
	div.s32 	%r158, %r153, %r157;
	mul.lo.s32 	%r159, %r158, %r157;
	sub.s32 	%r160, %r153, %r159;
	add.s64 	%rd100, %rd5, %rd98;
	st.local.u32 	[%rd100], %r160;
	add.s32 	%r464, %r464, -4;
	mul.wide.u32 	%rd101, %r464, 4;
	add.s64 	%rd102, %rd1, %rd101;
	ld.global.u32 	%r161, [%rd102];
	div.s32 	%r465, %r158, %r161;
	mul.lo.s32 	%r162, %r465, %r161;
	sub.s32 	%r163, %r158, %r162;
	add.s64 	%rd103, %rd5, %rd101;
	st.local.u32 	[%rd103], %r163;
$L__BB1_9:
	setp.eq.s32 	%p7, %r8, 0;
	@%p7 bra 	$L__BB1_14;
	setp.eq.s32 	%p8, %r8, 1;
	@%p8 bra 	$L__BB1_12;
	add.s32 	%r164, %r464, -1;
	mul.wide.u32 	%rd104, %r164, 4;
	add.s64 	%rd105, %rd1, %rd104;
	ld.global.u32 	%r165, [%rd105];
	div.s32 	%r166, %r465, %r165;
	mul.lo.s32 	%r167, %r166, %r165;
	sub.s32 	%r168, %r465, %r167;
	add.s64 	%rd106, %rd5, %rd104;
	st.local.u32 	[%rd106], %r168;
	add.s32 	%r464, %r464, -2;
	mul.wide.u32 	%rd107, %r464, 4;
	add.s64 	%rd108, %rd1, %rd107;
	ld.global.u32 	%r169, [%rd108];
	div.s32 	%r465, %r166, %r169;
	mul.lo.s32 	%r170, %r465, %r169;
	sub.s32 	%r171, %r166, %r170;
	add.s64 	%rd109, %rd5, %rd107;
	st.local.u32 	[%rd109], %r171;
$L__BB1_12:
	and.b32  	%r172, %r101, 1;
	setp.eq.b32 	%p9, %r172, 1;
	not.pred 	%p10, %p9;
	@%p10 bra 	$L__BB1_14;
	add.s32 	%r173, %r464, -1;
	mul.wide.u32 	%rd110, %r173, 4;
	add.s64 	%rd111, %rd1, %rd110;
	ld.global.u32 	%r174, [%rd111];
	rem.s32 	%r175, %r465, %r174;
	add.s64 	%rd112, %rd5, %rd110;
	st.local.u32 	[%rd112], %r175;
$L__BB1_14:
	and.b32  	%r17, %r101, 15;
	setp.lt.u32 	%p11, %r101, 16;
	mov.b32 	%r471, 0;
	@%p11 bra 	$L__BB1_18;
	and.b32  	%r471, %r101, 2147483632;
	neg.s32 	%r475, %r471;
	add.s64 	%rd142, %rd2, 32;
	add.s64 	%rd141, %rd5, 32;
	add.s64 	%rd140, %rd6, 32;
$L__BB1_16:
	.pragma "nounroll";
	ld.global.u32 	%r177, [%rd142+-32];
	setp.lt.s32 	%p12, %r177, 2;
	@%p12 bra 	$L__BB1_98;
	ld.local.u32 	%r179, [%rd141+-32];
	st.local.u32 	[%rd140+-32], %r179;
	bra.uni 	$L__BB1_99;
$L__BB1_18:
	setp.eq.s32 	%p29, %r17, 0;
	@%p29 bra 	$L__BB1_66;
	setp.lt.u32 	%p30, %r17, 8;
	@%p30 bra 	$L__BB1_45;
	mul.wide.u32 	%rd113, %r471, 4;
	add.s64 	%rd10, %rd2, %rd113;
	ld.global.u32 	%r225, [%rd10];
	setp.gt.s32 	%p31, %r225, 1;
	add.s64 	%rd11, %rd5, %rd113;
	add.s64 	%rd12, %rd6, %rd113;
	@%p31 bra 	$L__BB1_22;
	mov.b32 	%r226, 0;
	st.local.u32 	[%rd12], %r226;
	bra.uni 	$L__BB1_23;
$L__BB1_22:
	ld.local.u32 	%r227, [%rd11];
	st.local.u32 	[%rd12], %r227;
$L__BB1_23:
	ld.global.u32 	%r228, [%rd10+4];
	setp.gt.s32 	%p32, %r228, 1;
	@%p32 bra 	$L__BB1_25;
	mov.b32 	%r229, 0;
	st.local.u32 	[%rd12+4], %r229;
	bra.uni 	$L__BB1_26;
$L__BB1_25:
	ld.local.u32 	%r230, [%rd11+4];
	st.local.u32 	[%rd12+4], %r230;
$L__BB1_26:
	ld.global.u32 	%r231, [%rd10+8];
	setp.gt.s32 	%p33, %r231, 1;
	@%p33 bra 	$L__BB1_28;
	mov.b32 	%r232, 0;
	st.local.u32 	[%rd12+8], %r232;
	bra.uni 	$L__BB1_29;
$L__BB1_28:
	ld.local.u32 	%r233, [%rd11+8];
	st.local.u32 	[%rd12+8], %r233;
$L__BB1_29:
	ld.global.u32 	%r234, [%rd10+12];
	setp.gt.s32 	%p34, %r234, 1;
	@%p34 bra 	$L__BB1_31;
	mov.b32 	%r235, 0;
	st.local.u32 	[%rd12+12], %r235;
	bra.uni 	$L__BB1_32;
$L__BB1_31:
	ld.local.u32 	%r236, [%rd11+12];
	st.local.u32 	[%rd12+12], %r236;
$L__BB1_32:
	ld.global.u32 	%r237, [%rd10+16];
	setp.gt.s32 	%p35, %r237, 1;
	@%p35 bra 	$L__BB1_34;
	mov.b32 	%r238, 0;
	st.local.u32 	[%rd12+16], %r238;
	bra.uni 	$L__BB1_35;
$L__BB1_34:
	ld.local.u32 	%r239, [%rd11+16];
	st.local.u32 	[%rd12+16], %r239;
$L__BB1_35:
	ld.global.u32 	%r240, [%rd10+20];
	setp.gt.s32 	%p36, %r240, 1;
	@%p36 bra 	$L__BB1_37;
	mov.b32 	%r241, 0;
	st.local.u32 	[%rd12+20], %r241;
	bra.uni 	$L__BB1_38;
$L__BB1_37:
	ld.local.u32 	%r242, [%rd11+20];
	st.local.u32 	[%rd12+20], %r242;
$L__BB1_38:
	ld.global.u32 	%r243, [%rd10+24];
	setp.gt.s32 	%p37, %r243, 1;
	@%p37 bra 	$L__BB1_40;
	mov.b32 	%r244, 0;
	st.local.u32 	[%rd12+24], %r244;
	bra.uni 	$L__BB1_41;
$L__BB1_40:
	ld.local.u32 	%r245, [%rd11+24];
	st.local.u32 	[%rd12+24], %r245;
$L__BB1_41:
	ld.global.u32 	%r246, [%rd10+28];
	setp.gt.s32 	%p38, %r246, 1;
	@%p38 bra 	$L__BB1_43;
	mov.b32 	%r247, 0;
	st.local.u32 	[%rd12+28], %r247;
	bra.uni 	$L__BB1_44;
$L__BB1_43:
	ld.local.u32 	%r248, [%rd11+28];
	st.local.u32 	[%rd12+28], %r248;
$L__BB1_44:
	add.s32 	%r471, %r471, 8;
$L__BB1_45:
	setp.eq.s32 	%p39, %r2, 0;
	@%p39 bra 	$L__BB1_66;
	and.b32  	%r29, %r101, 3;
	setp.lt.u32 	%p40, %r2, 4;
	@%p40 bra 	$L__BB1_60;
	mul.wide.u32 	%rd114, %r471, 4;
	add.s64 	%rd13, %rd2, %rd114;
	ld.global.u32 	%r249, [%rd13];
	setp.gt.s32 	%p41, %r249, 1;
	add.s64 	%rd14, %rd5, %rd114;
	add.s64 	%rd15, %rd6, %rd114;
	@%p41 bra 	$L__BB1_49;
	mov.b32 	%r250, 0;
	st.local.u32 	[%rd15], %r250;
	bra.uni 	$L__BB1_50;
$L__BB1_49:
	ld.local.u32 	%r251, [%rd14];
	st.local.u32 	[%rd15], %r251;
$L__BB1_50:
	ld.global.u32 	%r252, [%rd13+4];
	setp.gt.s32 	%p42, %r252, 1;
	@%p42 bra 	$L__BB1_52;
	mov.b32 	%r253, 0;
	st.local.u32 	[%rd15+4], %r253;
	bra.uni 	$L__BB1_53;
$L__BB1_52:
	ld.local.u32 	%r254, [%rd14+4];
	st.local.u32 	[%rd15+4], %r254;
$L__BB1_53:
	ld.global.u32 	%r255, [%rd13+8];
	setp.gt.s32 	%p43, %r255, 1;
	@%p43 bra 	$L__BB1_55;
	mov.b32 	%r256, 0;
	st.local.u32 	[%rd15+8], %r256;
	bra.uni 	$L__BB1_56;
$L__BB1_55:
	ld.local.u32 	%r257, [%rd14+8];
	st.local.u32 	[%rd15+8], %r257;
$L__BB1_56:
	ld.global.u32 	%r258, [%rd13+12];
	setp.gt.s32 	%p44, %r258, 1;
	@%p44 bra 	$L__BB1_58;
	mov.b32 	%r259, 0;
	st.local.u32 	[%rd15+12], %r259;
	bra.uni 	$L__BB1_59;
$L__BB1_58:
	ld.local.u32 	%r260, [%rd14+12];
	st.local.u32 	[%rd15+12], %r260;
$L__BB1_59:
	add.s32 	%r471, %r471, 4;
$L__BB1_60:
	setp.eq.s32 	%p45, %r29, 0;
	@%p45 bra 	$L__BB1_66;
	mul.wide.u32 	%rd115, %r471, 4;
	add.s64 	%rd139, %rd6, %rd115;
	add.s64 	%rd138, %rd5, %rd115;
	add.s64 	%rd137, %rd2, %rd115;
	neg.s32 	%r474, %r29;
$L__BB1_62:
	.pragma "nounroll";
	ld.global.u32 	%r261, [%rd137];
	setp.gt.s32 	%p46, %r261, 1;
	@%p46 bra 	$L__BB1_64;
	mov.b32 	%r262, 0;
	st.local.u32 	[%rd139], %r262;
	bra.uni 	$L__BB1_65;
$L__BB1_64:
	ld.local.u32 	%r263, [%rd138];
	st.local.u32 	[%rd139], %r263;
$L__BB1_65:
	add.s64 	%rd139, %rd139, 4;
	add.s64 	%rd138, %rd138, 4;
	add.s64 	%rd137, %rd137, 4;
	add.s32 	%r474, %r474, 1;
	setp.ne.s32 	%p47, %r474, 0;
	@%p47 bra 	$L__BB1_62;
$L__BB1_66:
	setp.lt.u32 	%p48, %r101, 16;
	mov.b32 	%r477, 0;
	mov.u32 	%r487, %r477;
	@%p48 bra 	$L__BB1_69;
	and.b32  	%r477, %r101, 2147483632;
	neg.s32 	%r488, %r477;
	add.s64 	%rd147, %rd6, 32;
	add.s64 	%rd146, %rd3, 32;
	mov.b32 	%r487, 0;
$L__BB1_68:
	.pragma "nounroll";
	ld.local.v2.u32 	{%r267, %r268}, [%rd147+-32];
	ld.global.u32 	%r269, [%rd146+-32];
	mad.lo.s32 	%r270, %r269, %r267, %r487;
	ld.global.u32 	%r271, [%rd146+-28];
	mad.lo.s32 	%r272, %r271, %r268, %r270;
	ld.local.v2.u32 	{%r273, %r274}, [%rd147+-24];
	ld.global.u32 	%r275, [%rd146+-24];
	mad.lo.s32 	%r276, %r275, %r273, %r272;
	ld.global.u32 	%r277, [%rd146+-20];
	mad.lo.s32 	%r278, %r277, %r274, %r276;
	ld.local.v2.u32 	{%r279, %r280}, [%rd147+-16];
	ld.global.u32 	%r281, [%rd146+-16];
	mad.lo.s32 	%r282, %r281, %r279, %r278;
	ld.global.u32 	%r283, [%rd146+-12];
	mad.lo.s32 	%r284, %r283, %r280, %r282;
	ld.local.v2.u32 	{%r285, %r286}, [%rd147+-8];
	ld.global.u32 	%r287, [%rd146+-8];
	mad.lo.s32 	%r288, %r287, %r285, %r284;
	ld.global.u32 	%r289, [%rd146+-4];
	mad.lo.s32 	%r290, %r289, %r286, %r288;
	ld.local.v2.u32 	{%r291, %r292}, [%rd147];
	ld.global.u32 	%r293, [%rd146];
	mad.lo.s32 	%r294, %r293, %r291, %r290;
	ld.global.u32 	%r295, [%rd146+4];
	mad.lo.s32 	%r296, %r295, %r292, %r294;
	ld.local.v2.u32 	{%r297, %r298}, [%rd147+8];
	ld.global.u32 	%r299, [%rd146+8];
	mad.lo.s32 	%r300, %r299, %r297, %r296;
	ld.global.u32 	%r301, [%rd146+12];
	mad.lo.s32 	%r302, %r301, %r298, %r300;
	ld.local.v2.u32 	{%r303, %r304}, [%rd147+16];
	ld.global.u32 	%r305, [%rd146+16];
	mad.lo.s32 	%r306, %r305, %r303, %r302;
	ld.global.u32 	%r307, [%rd146+20];
	mad.lo.s32 	%r308, %r307, %r304, %r306;
	ld.local.v2.u32 	{%r309, %r310}, [%rd147+24];
	ld.global.u32 	%r311, [%rd146+24];
	mad.lo.s32 	%r312, %r311, %r309, %r308;
	ld.global.u32 	%r313, [%rd146+28];
	mad.lo.s32 	%r487, %r313, %r310, %r312;
	add.s32 	%r488, %r488, 16;
	add.s64 	%rd147, %rd147, 64;
	add.s64 	%rd146, %rd146, 64;
	setp.eq.s32 	%p49, %r488, 0;
	@%p49 bra 	$L__BB1_69;
	bra.uni 	$L__BB1_68;
$L__BB1_69:
	setp.eq.s32 	%p50, %r17, 0;
	@%p50 bra 	$L__BB1_78;
	setp.lt.u32 	%p51, %r17, 8;
	@%p51 bra 	$L__BB1_72;
	mul.wide.u32 	%rd116, %r477, 4;
	add.s64 	%rd117, %rd6, %rd116;
	ld.local.u32 	%r315, [%rd117];
	add.s64 	%rd118, %rd3, %rd116;
	ld.global.u32 	%r316, [%rd118];
	mad.lo.s32 	%r317, %r316, %r315, %r487;
	ld.local.u32 	%r318, [%rd117+4];
	ld.global.u32 	%r319, [%rd118+4];
	mad.lo.s32 	%r320, %r319, %r318, %r317;
	ld.local.u32 	%r321, [%rd117+8];
	ld.global.u32 	%r322, [%rd118+8];
	mad.lo.s32 	%r323, %r322, %r321, %r320;
	ld.local.u32 	%r324, [%rd117+12];
	ld.global.u32 	%r325, [%rd118+12];
	mad.lo.s32 	%r326, %r325, %r324, %r323;
	ld.local.u32 	%r327, [%rd117+16];
	ld.global.u32 	%r328, [%rd118+16];
	mad.lo.s32 	%r329, %r328, %r327, %r326;
	ld.local.u32 	%r330, [%rd117+20];
	ld.global.u32 	%r331, [%rd118+20];
	mad.lo.s32 	%r332, %r331, %r330, %r329;
	ld.local.u32 	%r333, [%rd117+24];
	ld.global.u32 	%r334, [%rd118+24];
	mad.lo.s32 	%r335, %r334, %r333, %r332;
	ld.local.u32 	%r336, [%rd117+28];
	ld.global.u32 	%r337, [%rd118+28];
	mad.lo.s32 	%r487, %r337, %r336, %r335;
	add.s32 	%r477, %r477, 8;
$L__BB1_72:
	setp.eq.s32 	%p52, %r2, 0;
	@%p52 bra 	$L__BB1_78;
	and.b32  	%r47, %r101, 3;
	setp.lt.u32 	%p53, %r2, 4;
	@%p53 bra 	$L__BB1_75;
	mul.wide.u32 	%rd119, %r477, 4;
	add.s64 	%rd120, %rd6, %rd119;
	ld.local.u32 	%r339, [%rd120];
	add.s64 	%rd121, %rd3, %rd119;
	ld.global.u32 	%r340, [%rd121];
	mad.lo.s32 	%r341, %r340, %r339, %r487;
	ld.local.u32 	%r342, [%rd120+4];
	ld.global.u32 	%r343, [%rd121+4];
	mad.lo.s32 	%r344, %r343, %r342, %r341;
	ld.local.u32 	%r345, [%rd120+8];
	ld.global.u32 	%r346, [%rd121+8];
	mad.lo.s32 	%r347, %r346, %r345, %r344;
	ld.local.u32 	%r348, [%rd120+12];
	ld.global.u32 	%r349, [%rd121+12];
	mad.lo.s32 	%r487, %r349, %r348, %r347;
	add.s32 	%r477, %r477, 4;
$L__BB1_75:
	setp.eq.s32 	%p54, %r47, 0;
	@%p54 bra 	$L__BB1_78;
	mul.wide.u32 	%rd122, %r477, 4;
	add.s64 	%rd144, %rd3, %rd122;
	add.s64 	%rd143, %rd6, %rd122;
	neg.s32 	%r485, %r47;
$L__BB1_77:
	.pragma "nounroll";
	ld.local.u32 	%r350, [%rd143];
	ld.global.u32 	%r351, [%rd144];
	mad.lo.s32 	%r487, %r351, %r350, %r487;
	add.s64 	%rd144, %rd144, 4;
	add.s64 	%rd143, %rd143, 4;
	add.s32 	%r485, %r485, 1;
	setp.ne.s32 	%p55, %r485, 0;
	@%p55 bra 	$L__BB1_77;
$L__BB1_78:
	cvt.s64.s32 	%rd145, %r487;
$L__BB1_79:
	setp.lt.s32 	%p56, %r101, 1;
	mov.b64 	%rd152, 0;
	@%p56 bra 	$L__BB1_93;
	add.s32 	%r354, %r101, -1;
	and.b32  	%r59, %r101, 15;
	setp.lt.u32 	%p57, %r354, 15;
	mov.b32 	%r493, 0;
	mov.u32 	%r503, %r493;
	@%p57 bra 	$L__BB1_83;
	and.b32  	%r493, %r101, 2147483632;
	neg.s32 	%r490, %r493;
	add.s64 	%rd149, %rd5, 32;
	add.s64 	%rd148, %rd4, 32;
	mov.b32 	%r503, 0;
$L__BB1_82:
	.pragma "nounroll";
	ld.local.v2.u32 	{%r356, %r357}, [%rd149+-32];
	ld.global.u32 	%r358, [%rd148+-32];
	mad.lo.s32 	%r359, %r358, %r356, %r503;
	ld.global.u32 	%r360, [%rd148+-28];
	mad.lo.s32 	%r361, %r360, %r357, %r359;
	ld.local.v2.u32 	{%r362, %r363}, [%rd149+-24];
	ld.global.u32 	%r364, [%rd148+-24];
	mad.lo.s32 	%r365, %r364, %r362, %r361;
	ld.global.u32 	%r366, [%rd148+-20];
	mad.lo.s32 	%r367, %r366, %r363, %r365;
	ld.local.v2.u32 	{%r368, %r369}, [%rd149+-16];
	ld.global.u32 	%r370, [%rd148+-16];
	mad.lo.s32 	%r371, %r370, %r368, %r367;
	ld.global.u32 	%r372, [%rd148+-12];
	mad.lo.s32 	%r373, %r372, %r369, %r371;
	ld.local.v2.u32 	{%r374, %r375}, [%rd149+-8];
	ld.global.u32 	%r376, [%rd148+-8];
	mad.lo.s32 	%r377, %r376, %r374, %r373;
	ld.global.u32 	%r378, [%rd148+-4];
	mad.lo.s32 	%r379, %r378, %r375, %r377;
	ld.local.v2.u32 	{%r380, %r381}, [%rd149];
	ld.global.u32 	%r382, [%rd148];
	mad.lo.s32 	%r383, %r382, %r380, %r379;
	ld.global.u32 	%r384, [%rd148+4];
	mad.lo.s32 	%r385, %r384, %r381, %r383;
	ld.local.v2.u32 	{%r386, %r387}, [%rd149+8];
	ld.global.u32 	%r388, [%rd148+8];
	mad.lo.s32 	%r389, %r388, %r386, %r385;
	ld.global.u32 	%r390, [%rd148+12];
	mad.lo.s32 	%r391, %r390, %r387, %r389;
	ld.local.v2.u32 	{%r392, %r393}, [%rd149+16];
	ld.global.u32 	%r394, [%rd148+16];
	mad.lo.s32 	%r395, %r394, %r392, %r391;
	ld.global.u32 	%r396, [%rd148+20];
	mad.lo.s32 	%r397, %r396, %r393, %r395;
	ld.local.v2.u32 	{%r398, %r399}, [%rd149+24];
	ld.global.u32 	%r400, [%rd148+24];
	mad.lo.s32 	%r401, %r400, %r398, %r397;
	ld.global.u32 	%r402, [%rd148+28];
	mad.lo.s32 	%r503, %r402, %r399, %r401;
	add.s32 	%r490, %r490, 16;
	add.s64 	%rd149, %rd149, 64;
	add.s64 	%rd148, %rd148, 64;
	setp.ne.s32 	%p58, %r490, 0;
	@%p58 bra 	$L__BB1_82;
$L__BB1_83:
	setp.eq.s32 	%p59, %r59, 0;
	@%p59 bra 	$L__BB1_92;
	and.b32  	%r73, %r101, 7;
	setp.lt.u32 	%p60, %r59, 8;
	@%p60 bra 	$L__BB1_86;
	mul.wide.u32 	%rd124, %r493, 4;
	add.s64 	%rd125, %rd5, %rd124;
	ld.local.u32 	%r404, [%rd125];
	add.s64 	%rd126, %rd4, %rd124;
	ld.global.u32 	%r405, [%rd126];
	mad.lo.s32 	%r406, %r405, %r404, %r503;
	ld.local.u32 	%r407, [%rd125+4];
	ld.global.u32 	%r408, [%rd126+4];
	mad.lo.s32 	%r409, %r408, %r407, %r406;
	ld.local.u32 	%r410, [%rd125+8];
	ld.global.u32 	%r411, [%rd126+8];
	mad.lo.s32 	%r412, %r411, %r410, %r409;
	ld.local.u32 	%r413, [%rd125+12];
	ld.global.u32 	%r414, [%rd126+12];
	mad.lo.s32 	%r415, %r414, %r413, %r412;
	ld.local.u32 	%r416, [%rd125+16];
	ld.global.u32 	%r417, [%rd126+16];
	mad.lo.s32 	%r418, %r417, %r416, %r415;
	ld.local.u32 	%r419, [%rd125+20];
	ld.global.u32 	%r420, [%rd126+20];
	mad.lo.s32 	%r421, %r420, %r419, %r418;
	ld.local.u32 	%r422, [%rd125+24];
	ld.global.u32 	%r423, [%rd126+24];
	mad.lo.s32 	%r424, %r423, %r422, %r421;
	ld.local.u32 	%r425, [%rd125+28];
	ld.global.u32 	%r426, [%rd126+28];
	mad.lo.s32 	%r503, %r426, %r425, %r424;
	add.s32 	%r493, %r493, 8;
$L__BB1_86:
	setp.eq.s32 	%p61, %r73, 0;
	@%p61 bra 	$L__BB1_92;
	and.b32  	%r79, %r101, 3;
	setp.lt.u32 	%p62, %r73, 4;
	@%p62 bra 	$L__BB1_89;
	mul.wide.u32 	%rd127, %r493, 4;
	add.s64 	%rd128, %rd5, %rd127;
	ld.local.u32 	%r428, [%rd128];
	add.s64 	%rd129, %rd4, %rd127;
	ld.global.u32 	%r429, [%rd129];
	mad.lo.s32 	%r430, %r429, %r428, %r503;
	ld.local.u32 	%r431, [%rd128+4];
	ld.global.u32 	%r432, [%rd129+4];
	mad.lo.s32 	%r433, %r432, %r431, %r430;
	ld.local.u32 	%r434, [%rd128+8];
	ld.global.u32 	%r435, [%rd129+8];
	mad.lo.s32 	%r436, %r435, %r434, %r433;
	ld.local.u32 	%r437, [%rd128+12];
	ld.global.u32 	%r438, [%rd129+12];
	mad.lo.s32 	%r503, %r438, %r437, %r436;
	add.s32 	%r493, %r493, 4;
$L__BB1_89:
	setp.eq.s32 	%p63, %r79, 0;
	@%p63 bra 	$L__BB1_92;
	mul.wide.u32 	%rd130, %r493, 4;
	add.s64 	%rd151, %rd4, %rd130;
	add.s64 	%rd150, %rd5, %rd130;
	neg.s32 	%r501, %r79;
$L__BB1_91:
	.pragma "nounroll";
	ld.local.u32 	%r439, [%rd150];
	ld.global.u32 	%r440, [%rd151];
	mad.lo.s32 	%r503, %r440, %r439, %r503;
	add.s64 	%rd151, %rd151, 4;
	add.s64 	%rd150, %rd150, 4;
	add.s32 	%r501, %r501, 1;
	setp.ne.s32 	%p64, %r501, 0;
	@%p64 bra 	$L__BB1_91;
$L__BB1_92:
	cvt.s64.s32 	%rd152, %r503;
$L__BB1_93:
	cvta.to.global.u64 	%rd131, %rd60;
	shl.b64 	%rd132, %rd145, 2;
	add.s64 	%rd133, %rd131, %rd132;
	ld.global.f32 	%f76, [%rd133];
	setp.gt.s32 	%p65, %r102, 9;
	@%p65 bra 	$L__BB1_158;
	setp.gt.s32 	%p78, %r102, 4;
	@%p78 bra 	$L__BB1_150;
	setp.gt.s32 	%p85, %r102, 2;
	@%p85 bra 	$L__BB1_147;
	setp.eq.s32 	%p88, %r102, 1;
	@%p88 bra 	$L__BB1_97;
	bra.uni 	$L__BB1_145;
$L__BB1_97:
	add.f32 	%f76, %f76, 0f00000000;
	bra.uni 	$L__BB1_191;
$L__BB1_98:
	mov.b32 	%r178, 0;
	st.local.u32 	[%rd140+-32], %r178;
$L__BB1_99:
	ld.global.u32 	%r180, [%rd142+-28];
	setp.gt.s32 	%p13, %r180, 1;
	@%p13 bra 	$L__BB1_101;
	mov.b32 	%r181, 0;
	st.local.u32 	[%rd140+-28], %r181;
	bra.uni 	$L__BB1_102;
$L__BB1_101:
	ld.local.u32 	%r182, [%rd141+-28];
	st.local.u32 	[%rd140+-28], %r182;
$L__BB1_102:
	ld.global.u32 	%r183, [%rd142+-24];
	setp.gt.s32 	%p14, %r183, 1;
	@%p14 bra 	$L__BB1_104;
	mov.b32 	%r184, 0;
	st.local.u32 	[%rd140+-24], %r184;
	bra.uni 	$L__BB1_105;
$L__BB1_104:
	ld.local.u32 	%r185, [%rd141+-24];
	st.local.u32 	[%rd140+-24], %r185;
$L__BB1_105:
	ld.global.u32 	%r186, [%rd142+-20];
	setp.gt.s32 	%p15, %r186, 1;
	@%p15 bra 	$L__BB1_107;
	mov.b32 	%r187, 0;
	st.local.u32 	[%rd140+-20], %r187;
	bra.uni 	$L__BB1_108;
$L__BB1_107:
	ld.local.u32 	%r188, [%rd141+-20];
	st.local.u32 	[%rd140+-20], %r188;
$L__BB1_108:
	ld.global.u32 	%r189, [%rd142+-16];
	setp.gt.s32 	%p16, %r189, 1;
	@%p16 bra 	$L__BB1_110;
	mov.b32 	%r190, 0;
	st.local.u32 	[%rd140+-16], %r190;
	bra.uni 	$L__BB1_111;
$L__BB1_110:
	ld.local.u32 	%r191, [%rd141+-16];
	st.local.u32 	[%rd140+-16], %r191;
$L__BB1_111:
	ld.global.u32 	%r192, [%rd142+-12];
	setp.gt.s32 	%p17, %r192, 1;
	@%p17 bra 	$L__BB1_113;
	mov.b32 	%r193, 0;
	st.local.u32 	[%rd140+-12], %r193;
	bra.uni 	$L__BB1_114;
$L__BB1_113:
	ld.local.u32 	%r194, [%rd141+-12];
	st.local.u32 	[%rd140+-12], %r194;
$L__BB1_114:
	ld.global.u32 	%r195, [%rd142+-8];
	setp.gt.s32 	%p18, %r195, 1;
	@%p18 bra 	$L__BB1_116;
	mov.b32 	%r196, 0;
	st.local.u32 	[%rd140+-8], %r196;
	bra.uni 	$L__BB1_117;
$L__BB1_116:
	ld.local.u32 	%r197, [%rd141+-8];
	st.local.u32 	[%rd140+-8], %r197;
$L__BB1_117:
	ld.global.u32 	%r198, [%rd142+-4];
	setp.gt.s32 	%p19, %r198, 1;
	@%p19 bra 	$L__BB1_119;
	mov.b32 	%r199, 0;
	st.local.u32 	[%rd140+-4], %r199;
	bra.uni 	$L__BB1_120;
$L__BB1_119:
	ld.local.u32 	%r200, [%rd141+-4];
	st.local.u32 	[%rd140+-4], %r200;
$L__BB1_120:
	ld.global.u32 	%r201, [%rd142];
	setp.gt.s32 	%p20, %r201, 1;
	@%p20 bra 	$L__BB1_122;
	mov.b32 	%r202, 0;
	st.local.u32 	[%rd140], %r202;
	bra.uni 	$L__BB1_123;
$L__BB1_122:
	ld.local.u32 	%r203, [%rd141];
	st.local.u32 	[%rd140], %r203;
$L__BB1_123:
	ld.global.u32 	%r204, [%rd142+4];
	setp.gt.s32 	%p21, %r204, 1;
	@%p21 bra 	$L__BB1_125;
	mov.b32 	%r205, 0;
	st.local.u32 	[%rd140+4], %r205;
	bra.uni 	$L__BB1_126;
$L__BB1_125:
	ld.local.u32 	%r206, [%rd141+4];
	st.local.u32 	[%rd140+4], %r206;
$L__BB1_126:
	ld.global.u32 	%r207, [%rd142+8];
	setp.gt.s32 	%p22, %r207, 1;
	@%p22 bra 	$L__BB1_128;
	mov.b32 	%r208, 0;
	st.local.u32 	[%rd140+8], %r208;
	bra.uni 	$L__BB1_129;
$L__BB1_128:
	ld.local.u32 	%r209, [%rd141+8];
	st.local.u32 	[%rd140+8], %r209;
$L__BB1_129:
	ld.global.u32 	%r210, [%rd142+12];
	setp.gt.s32 	%p23, %r210, 1;
	@%p23 bra 	$L__BB1_131;
	mov.b32 	%r211, 0;
	st.local.u32 	[%rd140+12], %r211;
	bra.uni 	$L__BB1_132;
$L__BB1_131:
	ld.local.u32 	%r212, [%rd141+12];
	st.local.u32 	[%rd140+12], %r212;
$L__BB1_132:
	ld.global.u32 	%r213, [%rd142+16];
	setp.gt.s32 	%p24, %r213, 1;
	@%p24 bra 	$L__BB1_134;
	mov.b32 	%r214, 0;
	st.local.u32 	[%rd140+16], %r214;
	bra.uni 	$L__BB1_135;
$L__BB1_134:
	ld.local.u32 	%r215, [%rd141+16];
	st.local.u32 	[%rd140+16], %r215;
$L__BB1_135:
	ld.global.u32 	%r216, [%rd142+20];
	setp.gt.s32 	%p25, %r216, 1;
	@%p25 bra 	$L__BB1_137;
	mov.b32 	%r217, 0;
	st.local.u32 	[%rd140+20], %r217;
	bra.uni 	$L__BB1_138;
$L__BB1_137:
	ld.local.u32 	%r218, [%rd141+20];
	st.local.u32 	[%rd140+20], %r218;
$L__BB1_138:
	ld.global.u32 	%r219, [%rd142+24];
	setp.gt.s32 	%p26, %r219, 1;
	@%p26 bra 	$L__BB1_140;
	mov.b32 	%r220, 0;
	st.local.u32 	[%rd140+24], %r220;
	bra.uni 	$L__BB1_141;
$L__BB1_140:
	ld.local.u32 	%r221, [%rd141+24];
	st.local.u32 	[%rd140+24], %r221;
$L__BB1_141:
	ld.global.u32 	%r222, [%rd142+28];
	setp.gt.s32 	%p27, %r222, 1;
	@%p27 bra 	$L__BB1_143;
	mov.b32 	%r223, 0;
	st.local.u32 	[%rd140+28], %r223;
	bra.uni 	$L__BB1_144;
$L__BB1_143:
	ld.local.u32 	%r224, [%rd141+28];
	st.local.u32 	[%rd140+28], %r224;
$L__BB1_144:
	add.s32 	%r475, %r475, 16;
	add.s64 	%rd142, %rd142, 64;
	add.s64 	%rd141, %rd141, 64;
	add.s64 	%rd140, %rd140, 64;
	setp.eq.s32 	%p28, %r475, 0;
	@%p28 bra 	$L__BB1_18;
	bra.uni 	$L__BB1_16;
$L__BB1_145:
	setp.eq.s32 	%p89, %r102, 2;
	@%p89 bra 	$L__BB1_146;
	bra.uni 	$L__BB1_190;
$L__BB1_146:
	mul.f32 	%f76, %f76, 0f00000000;
	bra.uni 	$L__BB1_191;
$L__BB1_147:
	setp.eq.s32 	%p86, %r102, 3;
	@%p86 bra 	$L__BB1_191;
	setp.eq.s32 	%p87, %r102, 4;
	@%p87 bra 	$L__BB1_149;
	bra.uni 	$L__BB1_190;
$L__BB1_149:
	neg.f32 	%f76, %f76;
	bra.uni 	$L__BB1_191;
$L__BB1_150:
	setp.gt.s32 	%p79, %r102, 6;
	@%p79 bra 	$L__BB1_154;
	setp.eq.s32 	%p83, %r102, 5;
	@%p83 bra 	$L__BB1_174;
	setp.eq.s32 	%p84, %r102, 6;
	@%p84 bra 	$L__BB1_153;
	bra.uni 	$L__BB1_190;
$L__BB1_153:
	setp.eq.f32 	%p100, %f76, 0f00000000;
	selp.f32 	%f76, 0f3F800000, 0f00000000, %p100;
	bra.uni 	$L__BB1_191;
$L__BB1_154:
	setp.eq.s32 	%p80, %r102, 7;
	@%p80 bra 	$L__BB1_175;
	setp.eq.s32 	%p81, %r102, 8;
	@%p81 bra 	$L__BB1_178;
	setp.eq.s32 	%p82, %r102, 9;
	@%p82 bra 	$L__BB1_157;
	bra.uni 	$L__BB1_190;
$L__BB1_157:
	mov.f32 	%f76, 0f00000000;
	bra.uni 	$L__BB1_191;
$L__BB1_158:
	setp.gt.s32 	%p66, %r102, 13;
	@%p66 bra 	$L__BB1_166;
	setp.gt.s32 	%p73, %r102, 11;
	@%p73 bra 	$L__BB1_163;
	setp.eq.s32 	%p76, %r102, 10;
	@%p76 bra 	$L__BB1_179;
	setp.eq.s32 	%p77, %r102, 11;
	@%p77 bra 	$L__BB1_162;
	bra.uni 	$L__BB1_190;
$L__BB1_162:
	cvt.f64.f32 	%fd17, %f76;
	add.f64 	%fd18, %fd17, 0d3EB0C6F7A0B5ED8D;
	mov.f64 	%fd19, 0d0000000000000000;
	div.rn.f64 	%fd20, %fd19, %fd18;
	cvt.rn.f32.f64 	%f76, %fd20;
	bra.uni 	$L__BB1_191;
$L__BB1_163:
	setp.eq.s32 	%p74, %r102, 12;
	@%p74 bra 	$L__BB1_186;
	setp.eq.s32 	%p75, %r102, 13;
	@%p75 bra 	$L__BB1_165;
	bra.uni 	$L__BB1_190;
$L__BB1_165:
	rcp.rn.f32 	%f76, %f76;
	bra.uni 	$L__BB1_191;
$L__BB1_166:
	setp.gt.s32 	%p67, %r102, 15;
	@%p67 bra 	$L__BB1_170;
	setp.eq.s32 	%p71, %r102, 14;
	@%p71 bra 	$L__BB1_187;
	setp.eq.s32 	%p72, %r102, 15;
	@%p72 bra 	$L__BB1_169;
	bra.uni 	$L__BB1_190;
$L__BB1_169:
	cvt.f64.f32 	%fd10, %f76;
	setp.lt.f64 	%p92, %fd10, 0d3F847AE147AE147B;
	mov.f32 	%f35, 0f00000000;
	sub.f32 	%f36, %f35, %f76;
	cvt.f64.f32 	%fd11, %f36;
	setp.lt.f64 	%p93, %fd11, 0d3F847AE147AE147B;
	and.pred  	%p94, %p92, %p93;
	selp.u32 	%r441, 1, 0, %p94;
	cvt.rn.f32.u32 	%f76, %r441;
	bra.uni 	$L__BB1_191;
$L__BB1_170:
	setp.eq.s32 	%p68, %r102, 16;
	@%p68 bra 	$L__BB1_188;
	setp.eq.s32 	%p69, %r102, 17;
	@%p69 bra 	$L__BB1_189;
	setp.eq.s32 	%p70, %r102, 18;
	@%p70 bra 	$L__BB1_173;
	bra.uni 	$L__BB1_190;
$L__BB1_173:
	abs.f32 	%f20, %f76;
	mul.f32 	%f21, %f20, 0f4038AA3B;
	ex2.approx.ftz.f32 	%f22, %f21;
	add.f32 	%f23, %f22, 0f3F800000;
	rcp.approx.ftz.f32 	%f24, %f23;
	fma.rn.f32 	%f25, %f24, 0fC0000000, 0f3F800000;
	setp.ge.f32 	%p90, %f20, 0f41102CB4;
	selp.f32 	%f26, 0f3F800000, %f25, %p90;
	copysign.f32 	%f27, %f76, %f26;
	mul.f32 	%f28, %f76, %f76;
	fma.rn.f32 	%f29, %f28, 0f3C80F082, 0fBD563CAE;
	fma.rn.f32 	%f30, %f29, %f28, 0f3E085941;
	fma.rn.f32 	%f31, %f30, %f28, 0fBEAAA9ED;
	fma.rn.f32 	%f32, %f31, %f28, 0f00000000;
	fma.rn.f32 	%f33, %f32, %f76, %f76;
	setp.ge.f32 	%p91, %f20, 0f3F19999A;
	selp.f32 	%f76, %f27, %f33, %p91;
	bra.uni 	$L__BB1_191;
$L__BB1_174:
	setp.lt.f32 	%p101, %f76, 0f00000000;
	selp.f32 	%f76, 0f3F800000, 0f00000000, %p101;
	bra.uni 	$L__BB1_191;
$L__BB1_175:
	setp.ltu.f32 	%p99, %f76, 0f00000000;
	@%p99 bra 	$L__BB1_177;
	fma.rn.f32 	%f50, %f76, 0fBBBB989D, 0f3F000000;
	cvt.sat.f32.f32 	%f51, %f50;
	mov.f32 	%f52, 0f4B400001;
	mov.f32 	%f53, 0f437C0000;
	fma.rm.f32 	%f54, %f51, %f53, %f52;
	add.f32 	%f55, %f54, 0fCB40007F;
	neg.f32 	%f56, %f55;
	fma.rn.f32 	%f57, %f76, 0fBFB8AA3B, %f56;
	fma.rn.f32 	%f58, %f76, 0fB2A57060, %f57;
	mov.b32 	%r458, %f54;
	shl.b32 	%r459, %r458, 23;
	mov.b32 	%f59, %r459;
	ex2.approx.ftz.f32 	%f60, %f58;
	mul.f32 	%f61, %f60, %f59;
	cvt.f64.f32 	%fd57, %f61;
	add.f64 	%fd58, %fd57, 0d3FF0000000000000;
	rcp.rn.f64 	%fd59, %fd58;
	cvt.rn.f32.f64 	%f76, %fd59;
	bra.uni 	$L__BB1_191;
$L__BB1_177:
	fma.rn.f32 	%f62, %f76, 0f3BBB989D, 0f3F000000;
	cvt.sat.f32.f32 	%f63, %f62;
	mov.f32 	%f64, 0f4B400001;
	mov.f32 	%f65, 0f437C0000;
	fma.rm.f32 	%f66, %f63, %f65, %f64;
	add.f32 	%f67, %f66, 0fCB40007F;
	neg.f32 	%f68, %f67;
	fma.rn.f32 	%f69, %f76, 0f3FB8AA3B, %f68;
	fma.rn.f32 	%f70, %f76, 0f32A57060, %f69;
	mov.b32 	%r460, %f66;
	shl.b32 	%r461, %r460, 23;
	mov.b32 	%f71, %r461;
	ex2.approx.ftz.f32 	%f72, %f70;
	mul.f32 	%f73, %f72, %f71;
	cvt.f64.f32 	%fd60, %f73;
	add.f64 	%fd61, %fd60, 0d3FF0000000000000;
	div.rn.f64 	%fd62, %fd60, %fd61;
	cvt.rn.f32.f64 	%f76, %fd62;
	bra.uni 	$L__BB1_191;
$L__BB1_178:
	cvt.f64.f32 	%fd55, %f76;
	max.f64 	%fd56, %fd55, 0d0000000000000000;
	cvt.rn.f32.f64 	%f76, %fd56;
	bra.uni 	$L__BB1_191;
$L__BB1_179:
	cvt.f64.f32 	%fd21, %f76;
	add.f64 	%fd65, %fd21, 0d3EB0C6F7A0B5ED8D;
	{
	.reg .b32 %temp; 
	mov.b64 	{%temp, %r504}, %fd65;
	}
	{
	.reg .b32 %temp; 
	mov.b64 	{%r505, %temp}, %fd65;
	}
	setp.gt.s32 	%p95, %r504, 1048575;
	mov.b32 	%r506, -1023;
	@%p95 bra 	$L__BB1_181;
	mul.f64 	%fd65, %fd65, 0d4350000000000000;
	{
	.reg .b32 %temp; 
	mov.b64 	{%temp, %r504}, %fd65;
	}
	{
	.reg .b32 %temp; 
	mov.b64 	{%r505, %temp}, %fd65;
	}
	mov.b32 	%r506, -1077;
$L__BB1_181:
	add.s32 	%r446, %r504, -1;
	setp.gt.u32 	%p96, %r446, 2146435070;
	@%p96 bra 	$L__BB1_185;
	shr.u32 	%r449, %r504, 20;
	add.s32 	%r507, %r506, %r449;
	and.b32  	%r450, %r504, 1048575;
	or.b32  	%r451, %r450, 1072693248;
	mov.b64 	%fd66, {%r505, %r451};
	setp.lt.u32 	%p98, %r451, 1073127583;
	@%p98 bra 	$L__BB1_184;
	{
	.reg .b32 %temp; 
	mov.b64 	{%r452, %temp}, %fd66;
	}
	{
	.reg .b32 %temp; 
	mov.b64 	{%temp, %r453}, %fd66;
	}
	add.s32 	%r454, %r453, -1048576;
	mov.b64 	%fd66, {%r452, %r454};
	add.s32 	%r507, %r507, 1;
$L__BB1_184:
	add.f64 	%fd23, %fd66, 0dBFF0000000000000;
	add.f64 	%fd24, %fd66, 0d3FF0000000000000;
	rcp.approx.ftz.f64 	%fd25, %fd24;
	neg.f64 	%fd26, %fd24;
	fma.rn.f64 	%fd27, %fd26, %fd25, 0d3FF0000000000000;
	fma.rn.f64 	%fd28, %fd27, %fd27, %fd27;
	fma.rn.f64 	%fd29, %fd28, %fd25, %fd25;
	mul.f64 	%fd30, %fd23, %fd29;
	fma.rn.f64 	%fd31, %fd23, %fd29, %fd30;
	mul.f64 	%fd32, %fd31, %fd31;
	fma.rn.f64 	%fd33, %fd32, 0d3EB1380B3AE80F1E, 0d3ED0EE258B7A8B04;
	fma.rn.f64 	%fd34, %fd33, %fd32, 0d3EF3B2669F02676F;
	fma.rn.f64 	%fd35, %fd34, %fd32, 0d3F1745CBA9AB0956;
	fma.rn.f64 	%fd36, %fd35, %fd32, 0d3F3C71C72D1B5154;
	fma.rn.f64 	%fd37, %fd36, %fd32, 0d3F624924923BE72D;
	fma.rn.f64 	%fd38, %fd37, %fd32, 0d3F8999999999A3C4;
	fma.rn.f64 	%fd39, %fd38, %fd32, 0d3FB5555555555554;
	sub.f64 	%fd40, %fd23, %fd31;
	add.f64 	%fd41, %fd40, %fd40;
	neg.f64 	%fd42, %fd31;
	fma.rn.f64 	%fd43, %fd42, %fd23, %fd41;
	mul.f64 	%fd44, %fd29, %fd43;
	mul.f64 	%fd45, %fd32, %fd39;
	fma.rn.f64 	%fd46, %fd45, %fd31, %fd44;
	xor.b32  	%r455, %r507, -2147483648;
	mov.b32 	%r456, 1127219200;
	mov.b64 	%fd47, {%r455, %r456};
	mov.b32 	%r457, -2147483648;
	mov.b64 	%fd48, {%r457, %r456};
	sub.f64 	%fd49, %fd47, %fd48;
	fma.rn.f64 	%fd50, %fd49, 0d3FE62E42FEFA39EF, %fd31;
	fma.rn.f64 	%fd51, %fd49, 0dBFE62E42FEFA39EF, %fd50;
	sub.f64 	%fd52, %fd51, %fd31;
	sub.f64 	%fd53, %fd46, %fd52;
	fma.rn.f64 	%fd54, %fd49, 0d3C7ABC9E3B39803F, %fd53;
	add.f64 	%fd7, %fd50, %fd54;
	cvt.rn.f32.f64 	%f76, %fd7;
	bra.uni 	$L__BB1_191;
$L__BB1_185:
	fma.rn.f64 	%fd22, %fd65, 0d7FF0000000000000, 0d7FF0000000000000;
	{
	.reg .b32 %temp; 
	mov.b64 	{%temp, %r447}, %fd65;
	}
	and.b32  	%r448, %r447, 2147483647;
	setp.eq.s32 	%p97, %r448, 0;
	selp.f64 	%fd8, 0dFFF0000000000000, %fd22, %p97;
	cvt.rn.f32.f64 	%f76, %fd8;
	bra.uni 	$L__BB1_191;
$L__BB1_186:
	fma.rn.f32 	%f38, %f76, 0f3BBB989D, 0f3F000000;
	cvt.sat.f32.f32 	%f39, %f38;
	mov.f32 	%f40, 0f4B400001;
	mov.f32 	%f41, 0f437C0000;
	fma.rm.f32 	%f42, %f39, %f41, %f40;
	add.f32 	%f43, %f42, 0fCB40007F;
	neg.f32 	%f44, %f43;
	fma.rn.f32 	%f45, %f76, 0f3FB8AA3B, %f44;
	fma.rn.f32 	%f46, %f76, 0f32A57060, %f45;
	mov.b32 	%r442, %f42;
	shl.b32 	%r443, %r442, 23;
	mov.b32 	%f47, %r443;
	ex2.approx.ftz.f32 	%f48, %f46;
	mul.f32 	%f76, %f48, %f47;
	bra.uni 	$L__BB1_191;
$L__BB1_187:
	mul.f32 	%f37, %f76, %f76;
	cvt.f64.f32 	%fd13, %f37;
	rcp.rn.f64 	%fd14, %fd13;
	neg.f64 	%fd15, %fd14;
	mul.f64 	%fd16, %fd15, 0d0000000000000000;
	cvt.rn.f32.f64 	%f76, %fd16;
	bra.uni 	$L__BB1_191;
$L__BB1_188:
	max.f32 	%f76, %f76, 0f00000000;
	bra.uni 	$L__BB1_191;
$L__BB1_189:
	mov.f32 	%f76, 0f3F800000;
	bra.uni 	$L__BB1_191;
$L__BB1_190:
	add.f32 	%f76, %f76, 0f00000000;
$L__BB1_191:
	cvta.to.global.u64 	%rd134, %rd59;
	shl.b64 	%rd135, %rd152, 2;
	add.s64 	%rd136, %rd134, %rd135;
	st.global.f32 	[%rd136], %f76;
$L__BB1_192:
	ret;

}
	// .globl	_Z12reduceKernelPfPiS0_iS_S0_S0_ifii
.visible .entry _Z12reduceKernelPfPiS0_iS_S0_S0_ifii(
	.param .u64 .ptr .align 1 _Z12reduceKernelPfPiS0_iS_S0_S0_ifii_param_0,
	.param .u64 .ptr .align 1 _Z12reduceKernelPfPiS0_iS_S0_S0_ifii_param_1,
	.param .u64 .ptr .align 1 _Z12reduceKernelPfPiS0_iS_S0_S0_ifii_param_2,
	.param .u32 _Z12reduceKernelPfPiS0_iS_S0_S0_ifii_param_3,
	.param .u64 .ptr .align 1 _Z12reduceKernelPfPiS0_iS_S0_S0_ifii_param_4,
	.param .u64 .ptr .align 1 _Z12reduceKernelPfPiS0_iS_S0_S0_ifii_param_5,
	.param .u64 .ptr .align 1 _Z12reduceKernelPfPiS0_iS_S0_S0_ifii_param_6,
	.param .u32 _Z12reduceKernelPfPiS0_iS_S0_S0_ifii_param_7,
	.param .f32 _Z12reduceKernelPfPiS0_iS_S0_S0_ifii_param_8,
	.param .u32 _Z12reduceKernelPfPiS0_iS_S0_S0_ifii_param_9,
	.param .u32 _Z12reduceKernelPfPiS0_iS_S0_S0_ifii_param_10
)
{
	.local .align 8 .b8 	__local_depot2[80];
	.reg .b64 	%SP;
	.reg .b64 	%SPL;
	.reg .pred 	%p<92>;
	.reg .b32 	%r<336>;
	.reg .b32 	%f<153>;
	.reg .b64 	%rd<101>;
	.reg .b64 	%fd<68>;

	mov.u64 	%SPL, __local_depot2;
	ld.param.u64 	%rd19, [_Z12reduceKernelPfPiS0_iS_S0_S0_ifii_param_0];
	ld.param.u64 	%rd22, [_Z12reduceKernelPfPiS0_iS_S0_S0_ifii_param_1];
	ld.param.u32 	%r72, [_Z12reduceKernelPfPiS0_iS_S0_S0_ifii_param_3];
	ld.param.u64 	%rd20, [_Z12reduceKernelPfPiS0_iS_S0_S0_ifii_param_4];
	ld.param.u64 	%rd21, [_Z12reduceKernelPfPiS0_iS_S0_S0_ifii_param_5];
	ld.param.u64 	%rd23, [_Z12reduceKernelPfPiS0_iS_S0_S0_ifii_param_6];
	ld.param.u32 	%r69, [_Z12reduceKernelPfPiS0_iS_S0_S0_ifii_param_7];
	ld.param.f32 	%f151, [_Z12reduceKernelPfPiS0_iS_S0_S0_ifii_param_8];
	ld.param.u32 	%r70, [_Z12reduceKernelPfPiS0_iS_S0_S0_ifii_param_9];
	ld.param.u32 	%r71, [_Z12reduceKernelPfPiS0_iS_S0_S0_ifii_param_10];
	cvta.to.global.u64 	%rd1, %rd22;
	cvta.to.global.u64 	%rd2, %rd23;
	add.u64 	%rd3, %SPL, 0;
	add.u64 	%rd4, %SPL, 40;
	mov.u32 	%r73, %ctaid.x;
	mov.u32 	%r74, %ntid.x;
	mov.u32 	%r75, %tid.x;
	mad.lo.s32 	%r1, %r73, %r74, %r75;
	setp.ge.s32 	%p1, %r1, %r72;
	@%p1 bra 	$L__BB2_104;
	setp.lt.s32 	%p2, %r70, 1;
	@%p2 bra 	$L__BB2_13;
	and.b32  	%r2, %r70, 7;
	setp.lt.u32 	%p3, %r70, 8;
	mov.u32 	%r312, %r70;
	mov.u32 	%r313, %r1;
	@%p3 bra 	$L__BB2_5;
	and.b32  	%r3, %r70, 2147483640;
	mov.b32 	%r314, 0;
	mov.u32 	%r312, %r70;
	mov.u32 	%r313, %r1;
$L__BB2_4:
	.pragma "nounroll";
	add.s32 	%r77, %r312, -1;
	mul.wide.u32 	%rd26, %r77, 4;
	add.s64 	%rd27, %rd1, %rd26;
	ld.global.u32 	%r78, [%rd27];
	div.s32 	%r79, %r313, %r78;
	mul.lo.s32 	%r80, %r79, %r78;
	sub.s32 	%r81, %r313, %r80;
	add.s64 	%rd28, %rd3, %rd26;
	st.local.u32 	[%rd28], %r81;
	add.s32 	%r82, %r312, -2;
	mul.wide.u32 	%rd29, %r82, 4;
	add.s64 	%rd30, %rd1, %rd29;
	ld.global.u32 	%r83, [%rd30];
	div.s32 	%r84, %r79, %r83;
	mul.lo.s32 	%r85, %r84, %r83;
	sub.s32 	%r86, %r79, %r85;
	add.s64 	%rd31, %rd3, %rd29;
	st.local.u32 	[%rd31], %r86;
	add.s32 	%r87, %r312, -3;
	mul.wide.u32 	%rd32, %r87, 4;
	add.s64 	%rd33, %rd1, %rd32;
	ld.global.u32 	%r88, [%rd33];
	div.s32 	%r89, %r84, %r88;
	mul.lo.s32 	%r90, %r89, %r88;
	sub.s32 	%r91, %r84, %r90;
	add.s64 	%rd34, %rd3, %rd32;
	st.local.u32 	[%rd34], %r91;
	add.s32 	%r92, %r312, -4;
	mul.wide.u32 	%rd35, %r92, 4;
	add.s64 	%rd36, %rd1, %rd35;
	ld.global.u32 	%r93, [%rd36];
	div.s32 	%r94, %r89, %r93;
	mul.lo.s32 	%r95, %r94, %r93;
	sub.s32 	%r96, %r89, %r95;
	add.s64 	%rd37, %rd3, %rd35;
	st.local.u32 	[%rd37], %r96;
	add.s32 	%r97, %r312, -5;
	mul.wide.u32 	%rd38, %r97, 4;
	add.s64 	%rd39, %rd1, %rd38;
	ld.global.u32 	%r98, [%rd39];
	div.s32 	%r99, %r94, %r98;
	mul.lo.s32 	%r100, %r99, %r98;
	sub.s32 	%r101, %r94, %r100;
	add.s64 	%rd40, %rd3, %rd38;
	st.local.u32 	[%rd40], %r101;
	add.s32 	%r102, %r312, -6;
	mul.wide.u32 	%rd41, %r102, 4;
	add.s64 	%rd42, %rd1, %rd41;
	ld.global.u32 	%r103, [%rd42];
	div.s32 	%r104, %r99, %r103;
	mul.lo.s32 	%r105, %r104, %r103;
	sub.s32 	%r106, %r99, %r105;
	add.s64 	%rd43, %rd3, %rd41;
	st.local.u32 	[%rd43], %r106;
	add.s32 	%r107, %r312, -7;
	mul.wide.u32 	%rd44, %r107, 4;
	add.s64 	%rd45, %rd1, %rd44;
	ld.global.u32 	%r108, [%rd45];
	div.s32 	%r109, %r104, %r108;
	mul.lo.s32 	%r110, %r109, %r108;
	sub.s32 	%r111, %r104, %r110;
	add.s64 	%rd46, %rd3, %rd44;
	st.local.u32 	[%rd46], %r111;
	add.s32 	%r312, %r312, -8;
	mul.wide.u32 	%rd47, %r312, 4;
	add.s64 	%rd48, %rd1, %rd47;
	ld.global.u32 	%r112, [%rd48];
	div.s32 	%r313, %r109, %r112;
	mul.lo.s32 	%r113, %r313, %r112;
	sub.s32 	%r114, %r109, %r113;
	add.s64 	%rd49, %rd3, %rd47;
	st.local.u32 	[%rd49], %r114;
	add.s32 	%r314, %r314, 8;
	setp.eq.s32 	%p4, %r314, %r3;
	@%p4 bra 	$L__BB2_5;
	bra.uni 	$L__BB2_4;
$L__BB2_5:
	setp.eq.s32 	%p5, %r2, 0;
	@%p5 bra 	$L__BB2_13;
	and.b32  	%r6, %r70, 3;
	setp.lt.u32 	%p6, %r2, 4;
	@%p6 bra 	$L__BB2_8;
	add.s32 	%r115, %r312, -1;
	mul.wide.u32 	%rd50, %r115, 4;
	add.s64 	%rd51, %rd1, %rd50;
	ld.global.u32 	%r116, [%rd51];
	div.s32 	%r117, %r313, %r116;
	mul.lo.s32 	%r118, %r117, %r116;
	sub.s32 	%r119, %r313, %r118;
	add.s64 	%rd52, %rd3, %rd50;
	st.local.u32 	[%rd52], %r119;
	add.s32 	%r120, %r312, -2;
	mul.wide.u32 	%rd53, %r120, 4;
	add.s64 	%rd54, %rd1, %rd53;
	ld.global.u32 	%r121, [%rd54];
	div.s32 	%r122, %r117, %r121;
	mul.lo.s32 	%r123, %r122, %r121;
	sub.s32 	%r124, %r117, %r123;
	add.s64 	%rd55, %rd3, %rd53;
	st.local.u32 	[%rd55], %r124;
	add.s32 	%r125, %r312, -3;
	mul.wide.u32 	%rd56, %r125, 4;
	add.s64 	%rd57, %rd1, %rd56;
	ld.global.u32 	%r126, [%rd57];
	div.s32 	%r127, %r122, %r126;
	mul.lo.s32 	%r128, %r127, %r126;
	sub.s32 	%r129, %r122, %r128;
	add.s64 	%rd58, %rd3, %rd56;
	st.local.u32 	[%rd58], %r129;
	add.s32 	%r312, %r312, -4;
	mul.wide.u32 	%rd59, %r312, 4;
	add.s64 	%rd60, %rd1, %rd59;
	ld.global.u32 	%r130, [%rd60];
	div.s32 	%r313, %r127, %r130;
	mul.lo.s32 	%r131, %r313, %r130;
	sub.s32 	%r132, %r127, %r131;
	add.s64 	%rd61, %rd3, %rd59;
	st.local.u32 	[%rd61], %r132;
$L__BB2_8:
	setp.eq.s32 	%p7, %r6, 0;
	@%p7 bra 	$L__BB2_13;
	setp.eq.s32 	%p8, %r6, 1;
	@%p8 bra 	$L__BB2_11;
	add.s32 	%r133, %r312, -1;
	mul.wide.u32 	%rd62, %r133, 4;
	add.s64 	%rd63, %rd1, %rd62;
	ld.global.u32 	%r134, [%rd63];
	div.s32 	%r135, %r313, %r134;
	mul.lo.s32 	%r136, %r135, %r134;
	sub.s32 	%r137, %r313, %r136;
	add.s64 	%rd64, %rd3, %rd62;
	st.local.u32 	[%rd64], %r137;
	add.s32 	%r312, %r312, -2;
	mul.wide.u32 	%rd65, %r312, 4;
	add.s64 	%rd66, %rd1, %rd65;
	ld.global.u32 	%r138, [%rd66];
	div.s32 	%r313, %r135, %r138;
	mul.lo.s32 	%r139, %r313, %r138;
	sub.s32 	%r140, %r135, %r139;
	add.s64 	%rd67, %rd3, %rd65;
	st.local.u32 	[%rd67], %r140;
$L__BB2_11:
	and.b32  	%r141, %r70, 1;
	setp.eq.b32 	%p9, %r141, 1;
	not.pred 	%p10, %p9;
	@%p10 bra 	$L__BB2_13;
	add.s32 	%r142, %r312, -1;
	mul.wide.u32 	%rd68, %r142, 4;
	add.s64 	%rd69, %rd1, %rd68;
	ld.global.u32 	%r143, [%rd69];
	rem.s32 	%r144, %r313, %r143;
	add.s64 	%rd70, %rd3, %rd68;
	st.local.u32 	[%rd70], %r144;
$L__BB2_13:
	cvta.to.global.u64 	%rd71, %rd21;
	mul.wide.s32 	%rd72, %r69, 4;
	add.s64 	%rd73, %rd71, %rd72;
	ld.global.u32 	%r15, [%rd73];
	setp.lt.s32 	%p11, %r15, 1;
	@%p11 bra 	$L__BB2_103;
	add.s64 	%rd5, %rd4, %rd72;
	mov.b32 	%r146, 1127219200;
	mov.b32 	%r147, -2147483648;
	mov.b64 	%fd1, {%r147, %r146};
	and.b32  	%r16, %r70, 15;
	add.s32 	%r17, %r16, -1;
	and.b32  	%r18, %r70, 7;
	add.s32 	%r19, %r18, -1;
	and.b32  	%r20, %r70, 2147483632;
	and.b32  	%r21, %r70, 3;
	neg.s32 	%r22, %r20;
	add.s64 	%rd6, %rd3, 32;
	cvta.to.global.u64 	%rd7, %rd20;
	mov.b32 	%r315, 0;
$L__BB2_15:
	mov.f32 	%f1, %f151;
	setp.lt.s32 	%p12, %r70, 1;
	@%p12 bra 	$L__BB2_43;
	setp.lt.u32 	%p13, %r70, 16;
	mov.b32 	%r318, 0;
	@%p13 bra 	$L__BB2_19;
	add.s64 	%rd98, %rd4, 32;
	mov.u64 	%rd99, %rd6;
	mov.u32 	%r316, %r22;
$L__BB2_18:
	.pragma "nounroll";
	ld.local.v2.u32 	{%r149, %r150}, [%rd99+-32];
	st.local.v2.u32 	[%rd98+-32], {%r149, %r150};
	ld.local.v2.u32 	{%r151, %r152}, [%rd99+-24];
	st.local.v2.u32 	[%rd98+-24], {%r151, %r152};
	ld.local.v2.u32 	{%r153, %r154}, [%rd99+-16];
	st.local.v2.u32 	[%rd98+-16], {%r153, %r154};
	ld.local.v2.u32 	{%r155, %r156}, [%rd99+-8];
	st.local.v2.u32 	[%rd98+-8], {%r155, %r156};
	ld.local.v2.u32 	{%r157, %r158}, [%rd99];
	st.local.v2.u32 	[%rd98], {%r157, %r158};
	ld.local.v2.u32 	{%r159, %r160}, [%rd99+8];
	st.local.v2.u32 	[%rd98+8], {%r159, %r160};
	ld.local.v2.u32 	{%r161, %r162}, [%rd99+16];
	st.local.v2.u32 	[%rd98+16], {%r161, %r162};
	ld.local.v2.u32 	{%r163, %r164}, [%rd99+24];
	st.local.v2.u32 	[%rd98+24], {%r163, %r164};
	add.s32 	%r316, %r316, 16;
	add.s64 	%rd99, %rd99, 64;
	add.s64 	%rd98, %rd98, 64;
	setp.ne.s32 	%p14, %r316, 0;
	mov.u32 	%r318, %r20;
	@%p14 bra 	$L__BB2_18;
$L__BB2_19:
	setp.eq.s32 	%p15, %r16, 0;
	@%p15 bra 	$L__BB2_29;
	setp.lt.u32 	%p16, %r17, 7;
	@%p16 bra 	$L__BB2_22;
	mul.wide.u32 	%rd76, %r318, 4;
	add.s64 	%rd77, %rd3, %rd76;
	ld.local.u32 	%r165, [%rd77];
	add.s64 	%rd78, %rd4, %rd76;
	st.local.u32 	[%rd78], %r165;
	ld.local.u32 	%r166, [%rd77+4];
	st.local.u32 	[%rd78+4], %r166;
	ld.local.u32 	%r167, [%rd77+8];
	st.local.u32 	[%rd78+8], %r167;
	ld.local.u32 	%r168, [%rd77+12];
	st.local.u32 	[%rd78+12], %r168;
	ld.local.u32 	%r169, [%rd77+16];
	st.local.u32 	[%rd78+16], %r169;
	ld.local.u32 	%r170, [%rd77+20];
	st.local.u32 	[%rd78+20], %r170;
	ld.local.u32 	%r171, [%rd77+24];
	st.local.u32 	[%rd78+24], %r171;
	ld.local.u32 	%r172, [%rd77+28];
	st.local.u32 	[%rd78+28], %r172;
	add.s32 	%r318, %r318, 8;
$L__BB2_22:
	setp.eq.s32 	%p17, %r18, 0;
	@%p17 bra 	$L__BB2_29;
	setp.lt.u32 	%p18, %r19, 3;
	@%p18 bra 	$L__BB2_25;
	mul.wide.u32 	%rd79, %r318, 4;
	add.s64 	%rd80, %rd3, %rd79;
	ld.local.u32 	%r173, [%rd80];
	add.s64 	%rd81, %rd4, %rd79;
	st.local.u32 	[%rd81], %r173;
	ld.local.u32 	%r174, [%rd80+4];
	st.local.u32 	[%rd81+4], %r174;
	ld.local.u32 	%r175, [%rd80+8];
	st.local.u32 	[%rd81+8], %r175;
	ld.local.u32 	%r176, [%rd80+12];
	st.local.u32 	[%rd81+12], %r176;
	add.s32 	%r318, %r318, 4;
$L__BB2_25:
	setp.eq.s32 	%p19, %r21, 0;
	@%p19 bra 	$L__BB2_29;
	setp.eq.s32 	%p20, %r21, 1;
	mul.wide.u32 	%rd82, %r318, 4;
	add.s64 	%rd13, %rd3, %rd82;
	ld.local.u32 	%r177, [%rd13];
	add.s64 	%rd14, %rd4, %rd82;
	st.local.u32 	[%rd14], %r177;
	@%p20 bra 	$L__BB2_29;
	setp.eq.s32 	%p21, %r21, 2;
	ld.local.u32 	%r178, [%rd13+4];
	st.local.u32 	[%rd14+4], %r178;
	@%p21 bra 	$L__BB2_29;
	ld.local.u32 	%r179, [%rd13+8];
	st.local.u32 	[%rd14+8], %r179;
$L__BB2_29:
	st.local.u32 	[%rd5], %r315;
	mov.b32 	%r326, 0;
	mov.u32 	%r331, %r326;
	@%p13 bra 	$L__BB2_32;
	mov.b32 	%r320, 0;
	mov.u32 	%r331, %r320;
$L__BB2_31:
	.pragma "nounroll";
	mul.wide.u32 	%rd83, %r320, 4;
	add.s64 	%rd84, %rd4, %rd83;
	ld.local.v2.u32 	{%r183, %r184}, [%rd84];
	add.s64 	%rd85, %rd2, %rd83;
	ld.global.u32 	%r185, [%rd85];
	mad.lo.s32 	%r186, %r185, %r183, %r331;
	ld.global.u32 	%r187, [%rd85+4];
	mad.lo.s32 	%r188, %r187, %r184, %r186;
	ld.local.v2.u32 	{%r189, %r190}, [%rd84+8];
	ld.global.u32 	%r191, [%rd85+8];
	mad.lo.s32 	%r192, %r191, %r189, %r188;
	ld.global.u32 	%r193, [%rd85+12];
	mad.lo.s32 	%r194, %r193, %r190, %r192;
	ld.local.v2.u32 	{%r195, %r196}, [%rd84+16];
	ld.global.u32 	%r197, [%rd85+16];
	mad.lo.s32 	%r198, %r197, %r195, %r194;
	ld.global.u32 	%r199, [%rd85+20];
	mad.lo.s32 	%r200, %r199, %r196, %r198;
	ld.local.v2.u32 	{%r201, %r202}, [%rd84+24];
	ld.global.u32 	%r203, [%rd85+24];
	mad.lo.s32 	%r204, %r203, %r201, %r200;
	ld.global.u32 	%r205, [%rd85+28];
	mad.lo.s32 	%r206, %r205, %r202, %r204;
	ld.local.v2.u32 	{%r207, %r208}, [%rd84+32];
	ld.global.u32 	%r209, [%rd85+32];
	mad.lo.s32 	%r210, %r209, %r207, %r206;
	ld.global.u32 	%r211, [%rd85+36];
	mad.lo.s32 	%r212, %r211, %r208, %r210;
	ld.local.v2.u32 	{%r213, %r214}, [%rd84+40];
	ld.global.u32 	%r215, [%rd85+40];
	mad.lo.s32 	%r216, %r215, %r213, %r212;
	ld.global.u32 	%r217, [%rd85+44];
	mad.lo.s32 	%r218, %r217, %r214, %r216;
	ld.local.v2.u32 	{%r219, %r220}, [%rd84+48];
	ld.global.u32 	%r221, [%rd85+48];
	mad.lo.s32 	%r222, %r221, %r219, %r218;
	ld.global.u32 	%r223, [%rd85+52];
	mad.lo.s32 	%r224, %r223, %r220, %r222;
	ld.local.v2.u32 	{%r225, %r226}, [%rd84+56];
	ld.global.u32 	%r227, [%rd85+56];
	mad.lo.s32 	%r228, %r227, %r225, %r224;
	ld.global.u32 	%r229, [%rd85+60];
	mad.lo.s32 	%r331, %r229, %r226, %r228;
	add.s32 	%r320, %r320, 16;
	setp.ne.s32 	%p23, %r320, %r20;
	mov.u32 	%r326, %r20;
	@%p23 bra 	$L__BB2_31;
$L__BB2_32:
	@%p15 bra 	$L__BB2_42;
	setp.lt.u32 	%p25, %r17, 7;
	@%p25 bra 	$L__BB2_35;
	mul.wide.u32 	%rd86, %r326, 4;
	add.s64 	%rd87, %rd4, %rd86;
	ld.local.u32 	%r231, [%rd87];
	add.s64 	%rd88, %rd2, %rd86;
	ld.global.u32 	%r232, [%rd88];
	mad.lo.s32 	%r233, %r232, %r231, %r331;
	ld.local.u32 	%r234, [%rd87+4];
	ld.global.u32 	%r235, [%rd88+4];
	mad.lo.s32 	%r236, %r235, %r234, %r233;
	ld.local.u32 	%r237, [%rd87+8];
	ld.global.u32 	%r238, [%rd88+8];
	mad.lo.s32 	%r239, %r238, %r237, %r236;
	ld.local.u32 	%r240, [%rd87+12];
	ld.global.u32 	%r241, [%rd88+12];
	mad.lo.s32 	%r242, %r241, %r240, %r239;
	ld.local.u32 	%r243, [%rd87+16];
	ld.global.u32 	%r244, [%rd88+16];
	mad.lo.s32 	%r245, %r244, %r243, %r242;
	ld.local.u32 	%r246, [%rd87+20];
	ld.global.u32 	%r247, [%rd88+20];
	mad.lo.s32 	%r248, %r247, %r246, %r245;
	ld.local.u32 	%r249, [%rd87+24];
	ld.global.u32 	%r250, [%rd88+24];
	mad.lo.s32 	%r251, %r250, %r249, %r248;
	ld.local.u32 	%r252, [%rd87+28];
	ld.global.u32 	%r253, [%rd88+28];
	mad.lo.s32 	%r331, %r253, %r252, %r251;
	add.s32 	%r326, %r326, 8;
$L__BB2_35:
	setp.eq.s32 	%p26, %r18, 0;
	@%p26 bra 	$L__BB2_42;
	setp.lt.u32 	%p27, %r19, 3;
	@%p27 bra 	$L__BB2_38;
	mul.wide.u32 	%rd89, %r326, 4;
	add.s64 	%rd90, %rd4, %rd89;
	ld.local.u32 	%r255, [%rd90];
	add.s64 	%rd91, %rd2, %rd89;
	ld.global.u32 	%r256, [%rd91];
	mad.lo.s32 	%r257, %r256, %r255, %r331;
	ld.local.u32 	%r258, [%rd90+4];
	ld.global.u32 	%r259, [%rd91+4];
	mad.lo.s32 	%r260, %r259, %r258, %r257;
	ld.local.u32 	%r261, [%rd90+8];
	ld.global.u32 	%r262, [%rd91+8];
	mad.lo.s32 	%r263, %r262, %r261, %r260;
	ld.local.u32 	%r264, [%rd90+12];
	ld.global.u32 	%r265, [%rd91+12];
	mad.lo.s32 	%r331, %r265, %r264, %r263;
	add.s32 	%r326, %r326, 4;
$L__BB2_38:
	setp.eq.s32 	%p28, %r21, 0;
	@%p28 bra 	$L__BB2_42;
	setp.eq.s32 	%p29, %r21, 1;
	mul.wide.u32 	%rd92, %r326, 4;
	add.s64 	%rd15, %rd4, %rd92;
	ld.local.u32 	%r266, [%rd15];
	add.s64 	%rd16, %rd2, %rd92;
	ld.global.u32 	%r267, [%rd16];
	mad.lo.s32 	%r331, %r267, %r266, %r331;
	@%p29 bra 	$L__BB2_42;
	setp.eq.s32 	%p30, %r21, 2;
	ld.local.u32 	%r268, [%rd15+4];
	ld.global.u32 	%r269, [%rd16+4];
	mad.lo.s32 	%r331, %r269, %r268, %r331;
	@%p30 bra 	$L__BB2_42;
	ld.local.u32 	%r270, [%rd15+8];
	ld.global.u32 	%r271, [%rd16+8];
	mad.lo.s32 	%r331, %r271, %r270, %r331;
$L__BB2_42:
	cvt.s64.s32 	%rd100, %r331;
	bra.uni 	$L__BB2_44;
$L__BB2_43:
	st.local.u32 	[%rd5], %r315;
	mov.b64 	%rd100, 0;
$L__BB2_44:
	shl.b64 	%rd93, %rd100, 2;
	add.s64 	%rd94, %rd7, %rd93;
	ld.global.f32 	%f2, [%rd94];
	setp.gt.s32 	%p31, %r71, 9;
	@%p31 bra 	$L__BB2_61;
	setp.gt.s32 	%p44, %r71, 4;
	@%p44 bra 	$L__BB2_53;
	setp.gt.s32 	%p51, %r71, 2;
	@%p51 bra 	$L__BB2_50;
	setp.eq.s32 	%p54, %r71, 1;
	@%p54 bra 	$L__BB2_77;
	setp.eq.s32 	%p55, %r71, 2;
	@%p55 bra 	$L__BB2_49;
	bra.uni 	$L__BB2_101;
$L__BB2_49:
	mul.f32 	%f151, %f1, %f2;
	bra.uni 	$L__BB2_102;
$L__BB2_50:
	setp.eq.s32 	%p52, %r71, 3;
	mov.f32 	%f151, %f1;
	@%p52 bra 	$L__BB2_102;
	setp.eq.s32 	%p53, %r71, 4;
	@%p53 bra 	$L__BB2_52;
	bra.uni 	$L__BB2_101;
$L__BB2_52:
	neg.f32 	%f151, %f1;
	bra.uni 	$L__BB2_102;
$L__BB2_53:
	setp.gt.s32 	%p45, %r71, 6;
	@%p45 bra 	$L__BB2_57;
	setp.eq.s32 	%p49, %r71, 5;
	@%p49 bra 	$L__BB2_78;
	setp.eq.s32 	%p50, %r71, 6;
	@%p50 bra 	$L__BB2_56;
	bra.uni 	$L__BB2_101;
$L__BB2_56:
	setp.eq.f32 	%p89, %f1, %f2;
	selp.f32 	%f151, 0f3F800000, 0f00000000, %p89;
	bra.uni 	$L__BB2_102;
$L__BB2_57:
	setp.eq.s32 	%p46, %r71, 7;
	@%p46 bra 	$L__BB2_79;
	setp.eq.s32 	%p47, %r71, 8;
	@%p47 bra 	$L__BB2_82;
	setp.eq.s32 	%p48, %r71, 9;
	@%p48 bra 	$L__BB2_60;
	bra.uni 	$L__BB2_101;
$L__BB2_60:
	setp.gt.f32 	%p87, %f1, 0f00000000;
	selp.f32 	%f151, %f2, 0f00000000, %p87;
	bra.uni 	$L__BB2_102;
$L__BB2_61:
	setp.gt.s32 	%p32, %r71, 13;
	@%p32 bra 	$L__BB2_69;
	setp.gt.s32 	%p39, %r71, 11;
	@%p39 bra 	$L__BB2_66;
	setp.eq.s32 	%p42, %r71, 10;
	@%p42 bra 	$L__BB2_83;
	setp.eq.s32 	%p43, %r71, 11;
	@%p43 bra 	$L__BB2_65;
	bra.uni 	$L__BB2_101;
$L__BB2_65:
	cvt.f64.f32 	%fd19, %f2;
	cvt.f64.f32 	%fd20, %f1;
	add.f64 	%fd21, %fd20, 0d3EB0C6F7A0B5ED8D;
	div.rn.f64 	%fd22, %fd19, %fd21;
	cvt.rn.f32.f64 	%f151, %fd22;
	bra.uni 	$L__BB2_102;
$L__BB2_66:
	setp.eq.s32 	%p40, %r71, 12;
	@%p40 bra 	$L__BB2_90;
	setp.eq.s32 	%p41, %r71, 13;
	@%p41 bra 	$L__BB2_68;
	bra.uni 	$L__BB2_101;
$L__BB2_68:
	rcp.rn.f32 	%f151, %f1;
	bra.uni 	$L__BB2_102;
$L__BB2_69:
	setp.gt.s32 	%p33, %r71, 15;
	@%p33 bra 	$L__BB2_73;
	setp.eq.s32 	%p37, %r71, 14;
	@%p37 bra 	$L__BB2_91;
	setp.eq.s32 	%p38, %r71, 15;
	@%p38 bra 	$L__BB2_72;
	bra.uni 	$L__BB2_101;
$L__BB2_72:
	sub.f32 	%f109, %f1, %f2;
	cvt.f64.f32 	%fd11, %f109;
	setp.lt.f64 	%p80, %fd11, 0d3F847AE147AE147B;
	sub.f32 	%f110, %f2, %f1;
	cvt.f64.f32 	%fd12, %f110;
	setp.lt.f64 	%p81, %fd12, 0d3F847AE147AE147B;
	and.pred  	%p82, %p80, %p81;
	selp.u32 	%r286, 1, 0, %p82;
	cvt.rn.f32.u32 	%f151, %r286;
	bra.uni 	$L__BB2_102;
$L__BB2_73:
	setp.eq.s32 	%p34, %r71, 16;
	@%p34 bra 	$L__BB2_92;
	setp.eq.s32 	%p35, %r71, 17;
	mov.f32 	%f151, 0f3F800000;
	@%p35 bra 	$L__BB2_93;
	setp.eq.s32 	%p36, %r71, 18;
	@%p36 bra 	$L__BB2_76;
	bra.uni 	$L__BB2_101;
$L__BB2_76:
	abs.f32 	%f31, %f1;
	mul.f32 	%f32, %f31, 0f4038AA3B;
	ex2.approx.ftz.f32 	%f33, %f32;
	add.f32 	%f34, %f33, 0f3F800000;
	rcp.approx.ftz.f32 	%f35, %f34;
	fma.rn.f32 	%f36, %f35, 0fC0000000, 0f3F800000;
	setp.ge.f32 	%p56, %f31, 0f41102CB4;
	selp.f32 	%f37, 0f3F800000, %f36, %p56;
	copysign.f32 	%f38, %f1, %f37;
	mul.f32 	%f39, %f1, %f1;
	fma.rn.f32 	%f40, %f39, 0f3C80F082, 0fBD563CAE;
	fma.rn.f32 	%f41, %f40, %f39, 0f3E085941;
	fma.rn.f32 	%f42, %f41, %f39, 0fBEAAA9ED;
	fma.rn.f32 	%f43, %f42, %f39, 0f00000000;
	fma.rn.f32 	%f44, %f43, %f1, %f1;
	setp.ge.f32 	%p57, %f31, 0f3F19999A;
	selp.f32 	%f151, %f38, %f44, %p57;
	bra.uni 	$L__BB2_102;
$L__BB2_77:
	add.f32 	%f151, %f1, %f2;
	bra.uni 	$L__BB2_102;
$L__BB2_78:
	setp.lt.f32 	%p90, %f1, %f2;
	selp.f32 	%f151, 0f3F800000, 0f00000000, %p90;
	bra.uni 	$L__BB2_102;
$L__BB2_79:
	setp.ltu.f32 	%p88, %f1, 0f00000000;
	@%p88 bra 	$L__BB2_81;
	fma.rn.f32 	%f123, %f1, 0fBBBB989D, 0f3F000000;
	cvt.sat.f32.f32 	%f124, %f123;
	mov.f32 	%f125, 0f4B400001;
	mov.f32 	%f126, 0f437C0000;
	fma.rm.f32 	%f127, %f124, %f126, %f125;
	add.f32 	%f128, %f127, 0fCB40007F;
	neg.f32 	%f129, %f128;
	fma.rn.f32 	%f130, %f1, 0fBFB8AA3B, %f129;
	fma.rn.f32 	%f131, %f1, 0fB2A57060, %f130;
	mov.b32 	%r302, %f127;
	shl.b32 	%r303, %r302, 23;
	mov.b32 	%f132, %r303;
	ex2.approx.ftz.f32 	%f133, %f131;
	mul.f32 	%f134, %f133, %f132;
	cvt.f64.f32 	%fd58, %f134;
	add.f64 	%fd59, %fd58, 0d3FF0000000000000;
	rcp.rn.f64 	%fd60, %fd59;
	cvt.rn.f32.f64 	%f151, %fd60;
	bra.uni 	$L__BB2_102;
$L__BB2_81:
	fma.rn.f32 	%f135, %f1, 0f3BBB989D, 0f3F000000;
	cvt.sat.f32.f32 	%f136, %f135;
	mov.f32 	%f137, 0f4B400001;
	mov.f32 	%f138, 0f437C0000;
	fma.rm.f32 	%f139, %f136, %f138, %f137;
	add.f32 	%f140, %f139, 0fCB40007F;
	neg.f32 	%f141, %f140;
	fma.rn.f32 	%f142, %f1, 0f3FB8AA3B, %f141;
	fma.rn.f32 	%f143, %f1, 0f32A57060, %f142;
	mov.b32 	%r304, %f139;
	shl.b32 	%r305, %r304, 23;
	mov.b32 	%f144, %r305;
	ex2.approx.ftz.f32 	%f145, %f143;
	mul.f32 	%f146, %f145, %f144;
	cvt.f64.f32 	%fd61, %f146;
	add.f64 	%fd62, %fd61, 0d3FF0000000000000;
	div.rn.f64 	%fd63, %fd61, %fd62;
	cvt.rn.f32.f64 	%f151, %fd63;
	bra.uni 	$L__BB2_102;
$L__BB2_82:
	cvt.f64.f32 	%fd56, %f1;
	max.f64 	%fd57, %fd56, 0d0000000000000000;
	cvt.rn.f32.f64 	%f151, %fd57;
	bra.uni 	$L__BB2_102;
$L__BB2_83:
	cvt.f64.f32 	%fd23, %f1;
	add.f64 	%fd66, %fd23, 0d3EB0C6F7A0B5ED8D;
	{
	.reg .b32 %temp; 
	mov.b64 	{%temp, %r332}, %fd66;
	}
	{
	.reg .b32 %temp; 
	mov.b64 	{%r333, %temp}, %fd66;
	}
	setp.gt.s32 	%p83, %r332, 1048575;
	mov.b32 	%r334, -1023;
	@%p83 bra 	$L__BB2_85;
	mul.f64 	%fd66, %fd66, 0d4350000000000000;
	{
	.reg .b32 %temp; 
	mov.b64 	{%temp, %r332}, %fd66;
	}
	{
	.reg .b32 %temp; 
	mov.b64 	{%r333, %temp}, %fd66;
	}
	mov.b32 	%r334, -1077;
$L__BB2_85:
	add.s32 	%r291, %r332, -1;
	setp.gt.u32 	%p84, %r291, 2146435070;
	@%p84 bra 	$L__BB2_89;
	shr.u32 	%r294, %r332, 20;
	add.s32 	%r335, %r334, %r294;
	and.b32  	%r295, %r332, 1048575;
	or.b32  	%r296, %r295, 1072693248;
	mov.b64 	%fd67, {%r333, %r296};
	setp.lt.u32 	%p86, %r296, 1073127583;
	@%p86 bra 	$L__BB2_88;
	{
	.reg .b32 %temp; 
	mov.b64 	{%r297, %temp}, %fd67;
	}
	{
	.reg .b32 %temp; 
	mov.b64 	{%temp, %r298}, %fd67;
	}
	add.s32 	%r299, %r298, -1048576;
	mov.b64 	%fd67, {%r297, %r299};
	add.s32 	%r335, %r335, 1;
$L__BB2_88:
	add.f64 	%fd25, %fd67, 0dBFF0000000000000;
	add.f64 	%fd26, %fd67, 0d3FF0000000000000;
	rcp.approx.ftz.f64 	%fd27, %fd26;
	neg.f64 	%fd28, %fd26;
	fma.rn.f64 	%fd29, %fd28, %fd27, 0d3FF0000000000000;
	fma.rn.f64 	%fd30, %fd29, %fd29, %fd29;
	fma.rn.f64 	%fd31, %fd30, %fd27, %fd27;
	mul.f64 	%fd32, %fd25, %fd31;
	fma.rn.f64 	%fd33, %fd25, %fd31, %fd32;
	mul.f64 	%fd34, %fd33, %fd33;
	fma.rn.f64 	%fd35, %fd34, 0d3EB1380B3AE80F1E, 0d3ED0EE258B7A8B04;
	fma.rn.f64 	%fd36, %fd35, %fd34, 0d3EF3B2669F02676F;
	fma.rn.f64 	%fd37, %fd36, %fd34, 0d3F1745CBA9AB0956;
	fma.rn.f64 	%fd38, %fd37, %fd34, 0d3F3C71C72D1B5154;
	fma.rn.f64 	%fd39, %fd38, %fd34, 0d3F624924923BE72D;
	fma.rn.f64 	%fd40, %fd39, %fd34, 0d3F8999999999A3C4;
	fma.rn.f64 	%fd41, %fd40, %fd34, 0d3FB5555555555554;
	sub.f64 	%fd42, %fd25, %fd33;
	add.f64 	%fd43, %fd42, %fd42;
	neg.f64 	%fd44, %fd33;
	fma.rn.f64 	%fd45, %fd44, %fd25, %fd43;
	mul.f64 	%fd46, %fd31, %fd45;
	mul.f64 	%fd47, %fd34, %fd41;
	fma.rn.f64 	%fd48, %fd47, %fd33, %fd46;
	xor.b32  	%r300, %r335, -2147483648;
	mov.b32 	%r301, 1127219200;
	mov.b64 	%fd49, {%r300, %r301};
	sub.f64 	%fd50, %fd49, %fd1;
	fma.rn.f64 	%fd51, %fd50, 0d3FE62E42FEFA39EF, %fd33;
	fma.rn.f64 	%fd52, %fd50, 0dBFE62E42FEFA39EF, %fd51;
	sub.f64 	%fd53, %fd52, %fd33;
	sub.f64 	%fd54, %fd48, %fd53;
	fma.rn.f64 	%fd55, %fd50, 0d3C7ABC9E3B39803F, %fd54;
	add.f64 	%fd8, %fd51, %fd55;
	cvt.rn.f32.f64 	%f151, %fd8;
	bra.uni 	$L__BB2_102;
$L__BB2_89:
	fma.rn.f64 	%fd24, %fd66, 0d7FF0000000000000, 0d7FF0000000000000;
	{
	.reg .b32 %temp; 
	mov.b64 	{%temp, %r292}, %fd66;
	}
	and.b32  	%r293, %r292, 2147483647;
	setp.eq.s32 	%p85, %r293, 0;
	selp.f64 	%fd9, 0dFFF0000000000000, %fd24, %p85;
	cvt.rn.f32.f64 	%f151, %fd9;
	bra.uni 	$L__BB2_102;
$L__BB2_90:
	fma.rn.f32 	%f112, %f1, 0f3BBB989D, 0f3F000000;
	cvt.sat.f32.f32 	%f113, %f112;
	mov.f32 	%f114, 0f4B400001;
	mov.f32 	%f115, 0f437C0000;
	fma.rm.f32 	%f116, %f113, %f115, %f114;
	add.f32 	%f117, %f116, 0fCB40007F;
	neg.f32 	%f118, %f117;
	fma.rn.f32 	%f119, %f1, 0f3FB8AA3B, %f118;
	fma.rn.f32 	%f120, %f1, 0f32A57060, %f119;
	mov.b32 	%r287, %f116;
	shl.b32 	%r288, %r287, 23;
	mov.b32 	%f121, %r288;
	ex2.approx.ftz.f32 	%f122, %f120;
	mul.f32 	%f151, %f122, %f121;
	bra.uni 	$L__BB2_102;
$L__BB2_91:
	mul.f32 	%f111, %f1, %f1;
	cvt.f64.f32 	%fd14, %f111;
	rcp.rn.f64 	%fd15, %fd14;
	neg.f64 	%fd16, %fd15;
	cvt.f64.f32 	%fd17, %f2;
	mul.f64 	%fd18, %fd16, %fd17;
	cvt.rn.f32.f64 	%f151, %fd18;
	bra.uni 	$L__BB2_102;
$L__BB2_92:
	setp.gt.f32 	%p79, %f1, %f2;
	selp.f32 	%f151, %f1, %f2, %p79;
	bra.uni 	$L__BB2_102;
$L__BB2_93:
	mul.f32 	%f46, %f2, 0f3F000000;
	cvt.rzi.f32.f32 	%f47, %f46;
	add.f32 	%f48, %f47, %f47;
	sub.f32 	%f49, %f2, %f48;
	abs.f32 	%f19, %f49;
	abs.f32 	%f20, %f1;
	setp.lt.f32 	%p58, %f20, 0f00800000;
	mul.f32 	%f50, %f20, 0f4B800000;
	selp.f32 	%f51, %f50, %f20, %p58;
	selp.f32 	%f52, 0fC1C00000, 0f00000000, %p58;
	mov.b32 	%r272, %f51;
	add.s32 	%r273, %r272, -1060439283;
	and.b32  	%r274, %r273, -8388608;
	sub.s32 	%r275, %r272, %r274;
	mov.b32 	%f53, %r275;
	cvt.rn.f32.s32 	%f54, %r274;
	fma.rn.f32 	%f55, %f54, 0f34000000, %f52;
	add.f32 	%f56, %f53, 0fBF800000;
	add.f32 	%f57, %f53, 0f3F800000;
	rcp.approx.ftz.f32 	%f58, %f57;
	add.f32 	%f59, %f56, %f56;
	mul.f32 	%f60, %f59, %f58;
	mul.f32 	%f61, %f60, %f60;
	sub.f32 	%f62, %f56, %f60;
	add.f32 	%f63, %f62, %f62;
	neg.f32 	%f64, %f60;
	fma.rn.f32 	%f65, %f64, %f56, %f63;
	mul.rn.f32 	%f66, %f58, %f65;
	fma.rn.f32 	%f67, %f61, 0f3A2C32E4, 0f3B52E7DB;
	fma.rn.f32 	%f68, %f67, %f61, 0f3C93BB73;
	fma.rn.f32 	%f69, %f68, %f61, 0f3DF6384F;
	mul.rn.f32 	%f70, %f69, %f61;
	fma.rn.f32 	%f71, %f60, 0f3FB8AA3B, %f55;
	sub.f32 	%f72, %f55, %f71;
	fma.rn.f32 	%f73, %f60, 0f3FB8AA3B, %f72;
	fma.rn.f32 	%f74, %f66, 0f3FB8AA3B, %f73;
	fma.rn.f32 	%f75, %f60, 0f32A55E34, %f74;
	mul.f32 	%f76, %f70, 0f40400000;
	fma.rn.f32 	%f77, %f76, %f66, %f75;
	fma.rn.f32 	%f78, %f70, %f60, %f77;
	add.rn.f32 	%f79, %f71, %f78;
	neg.f32 	%f80, %f71;
	add.rn.f32 	%f81, %f79, %f80;
	neg.f32 	%f82, %f81;
	add.rn.f32 	%f83, %f78, %f82;
	mul.rn.f32 	%f84, %f79, %f2;
	neg.f32 	%f85, %f84;
	fma.rn.f32 	%f86, %f79, %f2, %f85;
	fma.rn.f32 	%f87, %f83, %f2, %f86;
	cvt.rni.f32.f32 	%f88, %f84;
	sub.f32 	%f89, %f84, %f88;
	add.f32 	%f90, %f89, %f87;
	fma.rn.f32 	%f91, %f90, 0f391FCB8E, 0f3AAF85ED;
	fma.rn.f32 	%f92, %f91, %f90, 0f3C1D9856;
	fma.rn.f32 	%f93, %f92, %f90, 0f3D6357BB;
	fma.rn.f32 	%f94, %f93, %f90, 0f3E75FDEC;
	fma.rn.f32 	%f95, %f94, %f90, 0f3F317218;
	fma.rn.f32 	%f96, %f95, %f90, 0f3F800000;
	cvt.rzi.s32.f32 	%r276, %f88;
	setp.gt.f32 	%p59, %f88, 0f00000000;
	selp.b32 	%r277, 0, -2097152000, %p59;
	add.s32 	%r278, %r277, 2130706432;
	mov.b32 	%f97, %r278;
	mul.f32 	%f98, %f96, %f97;
	shl.b32 	%r279, %r276, 23;
	sub.s32 	%r280, %r279, %r277;
	mov.b32 	%f99, %r280;
	mul.f32 	%f100, %f98, %f99;
	abs.f32 	%f101, %f84;
	setp.gt.f32 	%p60, %f101, 0f43180000;
	setp.lt.f32 	%p61, %f84, 0f00000000;
	selp.f32 	%f102, 0f00000000, 0f7F800000, %p61;
	selp.f32 	%f21, %f102, %f100, %p60;
	setp.eq.f32 	%p62, %f1, 0f3F800000;
	setp.eq.f32 	%p63, %f2, 0f00000000;
	or.pred  	%p64, %p62, %p63;
	@%p64 bra 	$L__BB2_102;
	setp.num.f32 	%p65, %f20, %f20;
	abs.f32 	%f103, %f2;
	setp.num.f32 	%p66, %f103, %f103;
	and.pred  	%p67, %p65, %p66;
	@%p67 bra 	$L__BB2_96;
	add.rn.f32 	%f151, %f1, %f2;
	bra.uni 	$L__BB2_102;
$L__BB2_96:
	setp.neu.f32 	%p68, %f1, 0f00000000;
	setp.neu.f32 	%p69, %f20, 0f7F800000;
	and.pred  	%p70, %p68, %p69;
	@%p70 bra 	$L__BB2_98;
	setp.neu.f32 	%p77, %f19, 0f3F800000;
	add.f32 	%f108, %f1, %f1;
	mov.b32 	%r281, %f108;
	setp.lt.f32 	%p78, %f2, 0f00000000;
	xor.b32  	%r282, %r281, 2139095040;
	selp.b32 	%r283, %r282, %r281, %p78;
	and.b32  	%r284, %r283, 2147483647;
	selp.b32 	%r285, %r284, %r283, %p77;
	mov.b32 	%f151, %r285;
	bra.uni 	$L__BB2_102;
$L__BB2_98:
	setp.eq.f32 	%p71, %f1, 0fBF800000;
	setp.eq.f32 	%p72, %f103, 0f7F800000;
	and.pred  	%p73, %p71, %p72;
	@%p73 bra 	$L__BB2_102;
	setp.geu.f32 	%p74, %f1, 0f00000000;
	mov.f32 	%f151, %f21;
	@%p74 bra 	$L__BB2_102;
	setp.neu.f32 	%p75, %f19, 0f3F800000;
	neg.f32 	%f105, %f21;
	selp.f32 	%f106, %f21, %f105, %p75;
	cvt.rmi.f32.f32 	%f107, %f2;
	setp.neu.f32 	%p76, %f2, %f107;
	selp.f32 	%f151, 0f7FFFFFFF, %f106, %p76;
	bra.uni 	$L__BB2_102;
$L__BB2_101:
	add.f32 	%f151, %f1, %f2;
$L__BB2_102:
	add.s32 	%r315, %r315, 1;
	setp.ne.s32 	%p91, %r315, %r15;
	@%p91 bra 	$L__BB2_15;
$L__BB2_103:
	cvta.to.global.u64 	%rd95, %rd19;
	mul.wide.s32 	%rd96, %r1, 4;
	add.s64 	%rd97, %rd95, %rd96;
	st.global.f32 	[%rd97], %f151;
$L__BB2_104:
	ret;

}
	// .globl	_Z9zipKernelPfPiS0_iiS_S0_S0_iS_S0_S0_ii
.visible .entry _Z9zipKernelPfPiS0_iiS_S0_S0_iS_S0_S0_ii(
	.param .u64 .ptr .align 1 _Z9zipKernelPfPiS0_iiS_S0_S0_iS_S0_S0_ii_param_0,
	.param .u64 .ptr .align 1 _Z9zipKernelPfPiS0_iiS_S0_S0_iS_S0_S0_ii_param_1,
	.param .u64 .ptr .align 1 _Z9zipKernelPfPiS0_iiS_S0_S0_iS_S0_S0_ii_param_2,
	.param .u32 _Z9zipKernelPfPiS0_iiS_S0_S0_iS_S0_S0_ii_param_3,
	.param .u32 _Z9zipKernelPfPiS0_iiS_S0_S0_iS_S0_S0_ii_param_4,
	.param .u64 .ptr .align 1 _Z9zipKernelPfPiS0_iiS_S0_S0_iS_S0_S0_ii_param_5,
	.param .u64 .ptr .align 1 _Z9zipKernelPfPiS0_iiS_S0_S0_iS_S0_S0_ii_param_6,
	.param .u64 .ptr .align 1 _Z9zipKernelPfPiS0_iiS_S0_S0_iS_S0_S0_ii_param_7,
	.param .u32 _Z9zipKernelPfPiS0_iiS_S0_S0_iS_S0_S0_ii_param_8,
	.param .u64 .ptr .align 1 _Z9zipKernelPfPiS0_iiS_S0_S0_iS_S0_S0_ii_param_9,
	.param .u64 .ptr .align 1 _Z9zipKernelPfPiS0_iiS_S0_S0_iS_S0_S0_ii_param_10,
	.param .u64 .ptr .align 1 _Z9zipKernelPfPiS0_iiS_S0_S0_iS_S0_S0_ii_param_11,
	.param .u32 _Z9zipKernelPfPiS0_iiS_S0_S0_iS_S0_S0_ii_param_12,
	.param .u32 _Z9zipKernelPfPiS0_iiS_S0_S0_iS_S0_S0_ii_param_13
)
{
	.local .align 8 .b8 	__local_depot3[120];
	.reg .b64 	%SP;
	.reg .b64 	%SPL;
	.reg .pred 	%p<135>;
	.reg .b32 	%r<581>;
	.reg .b32 	%f<149>;
	.reg .b64 	%rd<236>;
	.reg .b64 	%fd<68>;

	mov.u64 	%SPL, __local_depot3;
	ld.param.u64 	%rd68, [_Z9zipKernelPfPiS0_iiS_S0_S0_iS_S0_S0_ii_param_1];
	ld.param.u32 	%r119, [_Z9zipKernelPfPiS0_iiS_S0_S0_iS_S0_S0_ii_param_3];
	ld.param.u32 	%r115, [_Z9zipKernelPfPiS0_iiS_S0_S0_iS_S0_S0_ii_param_4];
	ld.param.u64 	%rd69, [_Z9zipKernelPfPiS0_iiS_S0_S0_iS_S0_S0_ii_param_6];
	ld.param.u64 	%rd70, [_Z9zipKernelPfPiS0_iiS_S0_S0_iS_S0_S0_ii_param_7];
	ld.param.u32 	%r116, [_Z9zipKernelPfPiS0_iiS_S0_S0_iS_S0_S0_ii_param_8];
	ld.param.u64 	%rd71, [_Z9zipKernelPfPiS0_iiS_S0_S0_iS_S0_S0_ii_param_11];
	ld.param.u32 	%r117, [_Z9zipKernelPfPiS0_iiS_S0_S0_iS_S0_S0_ii_param_12];
	cvta.to.global.u64 	%rd1, %rd68;
	cvta.to.global.u64 	%rd2, %rd69;
	cvta.to.global.u64 	%rd3, %rd70;
	cvta.to.global.u64 	%rd4, %rd71;
	add.u64 	%rd5, %SPL, 0;
	add.u64 	%rd6, %SPL, 40;
	add.u64 	%rd7, %SPL, 80;
	mov.u32 	%r120, %ctaid.x;
	mov.u32 	%r121, %ntid.x;
	mov.u32 	%r122, %tid.x;
	mad.lo.s32 	%r1, %r120, %r121, %r122;
	setp.ge.s32 	%p1, %r1, %r119;
	@%p1 bra 	$L__BB3_211;
	setp.lt.s32 	%p2, %r115, 1;
	@%p2 bra 	$L__BB3_14;
	setp.lt.u32 	%p3, %r115, 8;
	mov.u32 	%r532, %r115;
	mov.u32 	%r533, %r1;
	@%p3 bra 	$L__BB3_6;
	add.s32 	%r537, %r115, -4;
	and.b32  	%r123, %r115, 2147483640;
	neg.s32 	%r536, %r123;
	mov.u32 	%r533, %r1;
$L__BB3_4:
	.pragma "nounroll";
	add.s32 	%r124, %r537, 3;
	mul.wide.u32 	%rd75, %r124, 4;
	add.s64 	%rd76, %rd1, %rd75;
	ld.global.u32 	%r125, [%rd76];
	div.s32 	%r126, %r533, %r125;
	mul.lo.s32 	%r127, %r126, %r125;
	sub.s32 	%r128, %r533, %r127;
	add.s64 	%rd77, %rd5, %rd75;
	st.local.u32 	[%rd77], %r128;
	add.s32 	%r129, %r537, 2;
	mul.wide.u32 	%rd78, %r129, 4;
	add.s64 	%rd79, %rd1, %rd78;
	ld.global.u32 	%r130, [%rd79];
	div.s32 	%r131, %r126, %r130;
	mul.lo.s32 	%r132, %r131, %r130;
	sub.s32 	%r133, %r126, %r132;
	add.s64 	%rd80, %rd5, %rd78;
	st.local.u32 	[%rd80], %r133;
	add.s32 	%r134, %r537, 1;
	mul.wide.u32 	%rd81, %r134, 4;
	add.s64 	%rd82, %rd1, %rd81;
	ld.global.u32 	%r135, [%rd82];
	div.s32 	%r136, %r131, %r135;
	mul.lo.s32 	%r137, %r136, %r135;
	sub.s32 	%r138, %r131, %r137;
	add.s64 	%rd83, %rd5, %rd81;
	st.local.u32 	[%rd83], %r138;
	add.s32 	%r139, %r537, -4;
	mul.wide.u32 	%rd84, %r537, 4;
	add.s64 	%rd85, %rd1, %rd84;
	ld.global.u32 	%r140, [%rd85];
	div.s32 	%r141, %r136, %r140;
	mul.lo.s32 	%r142, %r141, %r140;
	sub.s32 	%r143, %r136, %r142;
	add.s64 	%rd86, %rd5, %rd84;
	st.local.u32 	[%rd86], %r143;
	add.s32 	%r144, %r537, -1;
	mul.wide.u32 	%rd87, %r144, 4;
	add.s64 	%rd88, %rd1, %rd87;
	ld.global.u32 	%r145, [%rd88];
	div.s32 	%r146, %r141, %r145;
	mul.lo.s32 	%r147, %r146, %r145;
	sub.s32 	%r148, %r141, %r147;
	add.s64 	%rd89, %rd5, %rd87;
	st.local.u32 	[%rd89], %r148;
	add.s32 	%r149, %r537, -2;
	mul.wide.u32 	%rd90, %r149, 4;
	add.s64 	%rd91, %rd1, %rd90;
	ld.global.u32 	%r150, [%rd91];
	div.s32 	%r151, %r146, %r150;
	mul.lo.s32 	%r152, %r151, %r150;
	sub.s32 	%r153, %r146, %r152;
	add.s64 	%rd92, %rd5, %rd90;
	st.local.u32 	[%rd92], %r153;
	add.s32 	%r154, %r537, -3;
	mul.wide.u32 	%rd93, %r154, 4;
	add.s64 	%rd94, %rd1, %rd93;
	ld.global.u32 	%r155, [%rd94];
	div.s32 	%r156, %r151, %r155;
	mul.lo.s32 	%r157, %r156, %r155;
	sub.s32 	%r158, %r151, %r157;
	add.s64 	%rd95, %rd5, %rd93;
	st.local.u32 	[%rd95], %r158;
	mul.wide.u32 	%rd96, %r139, 4;
	add.s64 	%rd97, %rd1, %rd96;
	ld.global.u32 	%r159, [%rd97];
	div.s32 	%r533, %r156, %r159;
	mul.lo.s32 	%r160, %r533, %r159;
	sub.s32 	%r161, %r156, %r160;
	add.s64 	%rd98, %rd5, %rd96;
	st.local.u32 	[%rd98], %r161;
	add.s32 	%r537, %r537, -8;
	add.s32 	%r536, %r536, 8;
	setp.eq.s32 	%p4, %r536, 0;
	@%p4 bra 	$L__BB3_5;
	bra.uni 	$L__BB3_4;
$L__BB3_5:
	add.s32 	%r532, %r537, 4;
$L__BB3_6:
	and.b32  	%r7, %r115, 7;
	setp.eq.s32 	%p5, %r7, 0;
	@%p5 bra 	$L__BB3_14;
	setp.lt.u32 	%p6, %r7, 4;
	@%p6 bra 	$L__BB3_9;
	add.s32 	%r162, %r532, -1;
	mul.wide.u32 	%rd99, %r162, 4;
	add.s64 	%rd100, %rd1, %rd99;
	ld.global.u32 	%r163, [%rd100];
	div.s32 	%r164, %r533, %r163;
	mul.lo.s32 	%r165, %r164, %r163;
	sub.s32 	%r166, %r533, %r165;
	add.s64 	%rd101, %rd5, %rd99;
	st.local.u32 	[%rd101], %r166;
	add.s32 	%r167, %r532, -2;
	mul.wide.u32 	%rd102, %r167, 4;
	add.s64 	%rd103, %rd1, %rd102;
	ld.global.u32 	%r168, [%rd103];
	div.s32 	%r169, %r164, %r168;
	mul.lo.s32 	%r170, %r169, %r168;
	sub.s32 	%r171, %r164, %r170;
	add.s64 	%rd104, %rd5, %rd102;
	st.local.u32 	[%rd104], %r171;
	add.s32 	%r172, %r532, -3;
	mul.wide.u32 	%rd105, %r172, 4;
	add.s64 	%rd106, %rd1, %rd105;
	ld.global.u32 	%r173, [%rd106];
	div.s32 	%r174, %r169, %r173;
	mul.lo.s32 	%r175, %r174, %r173;
	sub.s32 	%r176, %r169, %r175;
	add.s64 	%rd107, %rd5, %rd105;
	st.local.u32 	[%rd107], %r176;
	add.s32 	%r532, %r532, -4;
	mul.wide.u32 	%rd108, %r532, 4;
	add.s64 	%rd109, %rd1, %rd108;
	ld.global.u32 	%r177, [%rd109];
	div.s32 	%r533, %r174, %r177;
	mul.lo.s32 	%r178, %r533, %r177;
	sub.s32 	%r179, %r174, %r178;
	add.s64 	%rd110, %rd5, %rd108;
	st.local.u32 	[%rd110], %r179;
$L__BB3_9:
	and.b32  	%r12, %r115, 3;
	setp.eq.s32 	%p7, %r12, 0;
	@%p7 bra 	$L__BB3_14;
	setp.eq.s32 	%p8, %r12, 1;
	@%p8 bra 	$L__BB3_12;
	add.s32 	%r180, %r532, -1;
	mul.wide.u32 	%rd111, %r180, 4;
	add.s64 	%rd112, %rd1, %rd111;
	ld.global.u32 	%r181, [%rd112];
	div.s32 	%r182, %r533, %r181;
	mul.lo.s32 	%r183, %r182, %r181;
	sub.s32 	%r184, %r533, %r183;
	add.s64 	%rd113, %rd5, %rd111;
	st.local.u32 	[%rd113], %r184;
	add.s32 	%r532, %r532, -2;
	mul.wide.u32 	%rd114, %r532, 4;
	add.s64 	%rd115, %rd1, %rd114;
	ld.global.u32 	%r185, [%rd115];
	div.s32 	%r533, %r182, %r185;
	mul.lo.s32 	%r186, %r533, %r185;
	sub.s32 	%r187, %r182, %r186;
	add.s64 	%rd116, %rd5, %rd114;
	st.local.u32 	[%rd116], %r187;
$L__BB3_12:
	and.b32  	%r188, %r115, 1;
	setp.eq.b32 	%p9, %r188, 1;
	not.pred 	%p10, %p9;
	@%p10 bra 	$L__BB3_14;
	add.s32 	%r189, %r532, -1;
	mul.wide.u32 	%rd117, %r189, 4;
	add.s64 	%rd118, %rd1, %rd117;
	ld.global.u32 	%r190, [%rd118];
	rem.s32 	%r191, %r533, %r190;
	add.s64 	%rd119, %rd5, %rd117;
	st.local.u32 	[%rd119], %r191;
$L__BB3_14:
	setp.lt.s32 	%p11, %r116, 1;
	mov.b64 	%rd225, 0;
	@%p11 bra 	$L__BB3_60;
	sub.s32 	%r17, %r115, %r116;
	and.b32  	%r18, %r116, 7;
	setp.lt.u32 	%p12, %r116, 8;
	mov.b32 	%r539, 0;
	@%p12 bra 	$L__BB3_19;
	and.b32  	%r539, %r116, 2147483640;
	neg.s32 	%r543, %r539;
	add.s64 	%rd222, %rd2, 16;
	add.s64 	%rd221, %rd6, 16;
	mul.wide.s32 	%rd121, %r17, 4;
	add.s64 	%rd122, %rd121, %rd5;
	add.s64 	%rd220, %rd122, 16;
	mov.u32 	%r542, %r17;
$L__BB3_17:
	.pragma "nounroll";
	ld.global.u32 	%r194, [%rd222+-16];
	setp.lt.s32 	%p13, %r194, 2;
	@%p13 bra 	$L__BB3_65;
	mul.wide.s32 	%rd123, %r542, 4;
	add.s64 	%rd124, %rd5, %rd123;
	ld.local.u32 	%r196, [%rd124];
	st.local.u32 	[%rd221+-16], %r196;
	bra.uni 	$L__BB3_66;
$L__BB3_19:
	setp.eq.s32 	%p22, %r18, 0;
	@%p22 bra 	$L__BB3_47;
	setp.lt.u32 	%p23, %r18, 4;
	@%p23 bra 	$L__BB3_34;
	mul.wide.u32 	%rd125, %r539, 4;
	add.s64 	%rd11, %rd2, %rd125;
	ld.global.u32 	%r218, [%rd11];
	setp.gt.s32 	%p24, %r218, 1;
	add.s64 	%rd12, %rd6, %rd125;
	@%p24 bra 	$L__BB3_23;
	mov.b32 	%r219, 0;
	st.local.u32 	[%rd12], %r219;
	bra.uni 	$L__BB3_24;
$L__BB3_23:
	add.s32 	%r220, %r17, %r539;
	mul.wide.s32 	%rd126, %r220, 4;
	add.s64 	%rd127, %rd5, %rd126;
	ld.local.u32 	%r221, [%rd127];
	st.local.u32 	[%rd12], %r221;
$L__BB3_24:
	ld.global.u32 	%r222, [%rd11+4];
	setp.gt.s32 	%p25, %r222, 1;
	@%p25 bra 	$L__BB3_26;
	mov.b32 	%r223, 0;
	st.local.u32 	[%rd12+4], %r223;
	bra.uni 	$L__BB3_27;
$L__BB3_26:
	cvt.s64.s32 	%rd128, %r17;
	cvt.u64.u32 	%rd129, %r539;
	add.s64 	%rd130, %rd128, %rd129;
	shl.b64 	%rd131, %rd130, 2;
	add.s64 	%rd132, %rd5, %rd131;
	ld.local.u32 	%r224, [%rd132+4];
	st.local.u32 	[%rd12+4], %r224;
$L__BB3_27:
	ld.global.u32 	%r225, [%rd11+8];
	setp.gt.s32 	%p26, %r225, 1;
	@%p26 bra 	$L__BB3_29;
	mov.b32 	%r226, 0;
	st.local.u32 	[%rd12+8], %r226;
	bra.uni 	$L__BB3_30;
$L__BB3_29:
	cvt.s64.s32 	%rd133, %r17;
	cvt.u64.u32 	%rd134, %r539;
	add.s64 	%rd135, %rd133, %rd134;
	shl.b64 	%rd136, %rd135, 2;
	add.s64 	%rd137, %rd5, %rd136;
	ld.local.u32 	%r227, [%rd137+8];
	st.local.u32 	[%rd12+8], %r227;
$L__BB3_30:
	ld.global.u32 	%r228, [%rd11+12];
	setp.gt.s32 	%p27, %r228, 1;
	@%p27 bra 	$L__BB3_32;
	mov.b32 	%r229, 0;
	st.local.u32 	[%rd12+12], %r229;
	bra.uni 	$L__BB3_33;
$L__BB3_32:
	cvt.s64.s32 	%rd138, %r17;
	cvt.u64.u32 	%rd139, %r539;
	add.s64 	%rd140, %rd138, %rd139;
	shl.b64 	%rd141, %rd140, 2;
	add.s64 	%rd142, %rd5, %rd141;
	ld.local.u32 	%r230, [%rd142+12];
	st.local.u32 	[%rd12+12], %r230;
$L__BB3_33:
	add.s32 	%r539, %r539, 4;
$L__BB3_34:
	and.b32  	%r29, %r116, 3;
	setp.eq.s32 	%p28, %r29, 0;
	@%p28 bra 	$L__BB3_47;
	setp.eq.s32 	%p29, %r29, 1;
	@%p29 bra 	$L__BB3_43;
	mul.wide.u32 	%rd143, %r539, 4;
	add.s64 	%rd13, %rd2, %rd143;
	ld.global.u32 	%r231, [%rd13];
	setp.gt.s32 	%p30, %r231, 1;
	add.s64 	%rd14, %rd6, %rd143;
	@%p30 bra 	$L__BB3_38;
	mov.b32 	%r232, 0;
	st.local.u32 	[%rd14], %r232;
	bra.uni 	$L__BB3_39;
$L__BB3_38:
	add.s32 	%r233, %r17, %r539;
	mul.wide.s32 	%rd144, %r233, 4;
	add.s64 	%rd145, %rd5, %rd144;
	ld.local.u32 	%r234, [%rd145];
	st.local.u32 	[%rd14], %r234;
$L__BB3_39:
	ld.global.u32 	%r235, [%rd13+4];
	setp.gt.s32 	%p31, %r235, 1;
	@%p31 bra 	$L__BB3_41;
	mov.b32 	%r236, 0;
	st.local.u32 	[%rd14+4], %r236;
	bra.uni 	$L__BB3_42;
$L__BB3_41:
	cvt.s64.s32 	%rd150, %r17;
	cvt.u64.u32 	%rd151, %r539;
	add.s64 	%rd152, %rd150, %rd151;
	shl.b64 	%rd153, %rd152, 2;
	add.s64 	%rd154, %rd5, %rd153;
	ld.local.u32 	%r237, [%rd154+4];
	st.local.u32 	[%rd14+4], %r237;
$L__BB3_42:
	add.s32 	%r539, %r539, 2;
$L__BB3_43:
	and.b32  	%r238, %r116, 1;
	setp.eq.b32 	%p32, %r238, 1;
	not.pred 	%p33, %p32;
	@%p33 bra 	$L__BB3_47;
	mul.wide.u32 	%rd157, %r539, 4;
	add.s64 	%rd158, %rd2, %rd157;
	ld.global.u32 	%r239, [%rd158];
	setp.gt.s32 	%p34, %r239, 1;
	@%p34 bra 	$L__BB3_46;
	add.s64 	%rd160, %rd6, %rd157;
	mov.b32 	%r240, 0;
	st.local.u32 	[%rd160], %r240;
	bra.uni 	$L__BB3_47;
$L__BB3_46:
	add.s32 	%r241, %r17, %r539;
	mul.wide.s32 	%rd161, %r241, 4;
	add.s64 	%rd162, %rd5, %rd161;
	ld.local.u32 	%r242, [%rd162];
	add.s64 	%rd164, %rd6, %rd157;
	st.local.u32 	[%rd164], %r242;
$L__BB3_47:
	setp.lt.u32 	%p35, %r116, 16;
	mov.b32 	%r545, 0;
	mov.u32 	%r555, %r545;
	@%p35 bra 	$L__BB3_50;
	and.b32  	%r545, %r116, 2147483632;
	neg.s32 	%r556, %r545;
	add.s64 	%rd227, %rd6, 32;
	add.s64 	%rd226, %rd3, 32;
	mov.b32 	%r555, 0;
$L__BB3_49:
	.pragma "nounroll";
	ld.local.v2.u32 	{%r247, %r248}, [%rd227+-32];
	ld.global.u32 	%r249, [%rd226+-32];
	mad.lo.s32 	%r250, %r249, %r247, %r555;
	ld.global.u32 	%r251, [%rd226+-28];
	mad.lo.s32 	%r252, %r251, %r248, %r250;
	ld.local.v2.u32 	{%r253, %r254}, [%rd227+-24];
	ld.global.u32 	%r255, [%rd226+-24];
	mad.lo.s32 	%r256, %r255, %r253, %r252;
	ld.global.u32 	%r257, [%rd226+-20];
	mad.lo.s32 	%r258, %r257, %r254, %r256;
	ld.local.v2.u32 	{%r259, %r260}, [%rd227+-16];
	ld.global.u32 	%r261, [%rd226+-16];
	mad.lo.s32 	%r262, %r261, %r259, %r258;
	ld.global.u32 	%r263, [%rd226+-12];
	mad.lo.s32 	%r264, %r263, %r260, %r262;
	ld.local.v2.u32 	{%r265, %r266}, [%rd227+-8];
	ld.global.u32 	%r267, [%rd226+-8];
	mad.lo.s32 	%r268, %r267, %r265, %r264;
	ld.global.u32 	%r269, [%rd226+-4];
	mad.lo.s32 	%r270, %r269, %r266, %r268;
	ld.local.v2.u32 	{%r271, %r272}, [%rd227];
	ld.global.u32 	%r273, [%rd226];
	mad.lo.s32 	%r274, %r273, %r271, %r270;
	ld.global.u32 	%r275, [%rd226+4];
	mad.lo.s32 	%r276, %r275, %r272, %r274;
	ld.local.v2.u32 	{%r277, %r278}, [%rd227+8];
	ld.global.u32 	%r279, [%rd226+8];
	mad.lo.s32 	%r280, %r279, %r277, %r276;
	ld.global.u32 	%r281, [%rd226+12];
	mad.lo.s32 	%r282, %r281, %r278, %r280;
	ld.local.v2.u32 	{%r283, %r284}, [%rd227+16];
	ld.global.u32 	%r285, [%rd226+16];
	mad.lo.s32 	%r286, %r285, %r283, %r282;
	ld.global.u32 	%r287, [%rd226+20];
	mad.lo.s32 	%r288, %r287, %r284, %r286;
	ld.local.v2.u32 	{%r289, %r290}, [%rd227+24];
	ld.global.u32 	%r291, [%rd226+24];
	mad.lo.s32 	%r292, %r291, %r289, %r288;
	ld.global.u32 	%r293, [%rd226+28];
	mad.lo.s32 	%r555, %r293, %r290, %r292;
	add.s32 	%r556, %r556, 16;
	add.s64 	%rd227, %rd227, 64;
	add.s64 	%rd226, %rd226, 64;
	setp.eq.s32 	%p36, %r556, 0;
	@%p36 bra 	$L__BB3_50;
	bra.uni 	$L__BB3_49;
$L__BB3_50:
	and.b32  	%r41, %r116, 15;
	setp.eq.s32 	%p37, %r41, 0;
	@%p37 bra 	$L__BB3_59;
	setp.lt.u32 	%p38, %r41, 8;
	@%p38 bra 	$L__BB3_53;
	mul.wide.u32 	%rd165, %r545, 4;
	add.s64 	%rd166, %rd6, %rd165;
	ld.local.u32 	%r295, [%rd166];
	add.s64 	%rd167, %rd3, %rd165;
	ld.global.u32 	%r296, [%rd167];
	mad.lo.s32 	%r297, %r296, %r295, %r555;
	ld.local.u32 	%r298, [%rd166+4];
	ld.global.u32 	%r299, [%rd167+4];
	mad.lo.s32 	%r300, %r299, %r298, %r297;
	ld.local.u32 	%r301, [%rd166+8];
	ld.global.u32 	%r302, [%rd167+8];
	mad.lo.s32 	%r303, %r302, %r301, %r300;
	ld.local.u32 	%r304, [%rd166+12];
	ld.global.u32 	%r305, [%rd167+12];
	mad.lo.s32 	%r306, %r305, %r304, %r303;
	ld.local.u32 	%r307, [%rd166+16];
	ld.global.u32 	%r308, [%rd167+16];
	mad.lo.s32 	%r309, %r308, %r307, %r306;
	ld.local.u32 	%r310, [%rd166+20];
	ld.global.u32 	%r311, [%rd167+20];
	mad.lo.s32 	%r312, %r311, %r310, %r309;
	ld.local.u32 	%r313, [%rd166+24];
	ld.global.u32 	%r314, [%rd167+24];
	mad.lo.s32 	%r315, %r314, %r313, %r312;
	ld.local.u32 	%r316, [%rd166+28];
	ld.global.u32 	%r317, [%rd167+28];
	mad.lo.s32 	%r555, %r317, %r316, %r315;
	add.s32 	%r545, %r545, 8;
$L__BB3_53:
	setp.eq.s32 	%p39, %r18, 0;
	@%p39 bra 	$L__BB3_59;
	and.b32  	%r47, %r116, 3;
	setp.lt.u32 	%p40, %r18, 4;
	@%p40 bra 	$L__BB3_56;
	mul.wide.u32 	%rd168, %r545, 4;
	add.s64 	%rd169, %rd6, %rd168;
	ld.local.u32 	%r319, [%rd169];
	add.s64 	%rd170, %rd3, %rd168;
	ld.global.u32 	%r320, [%rd170];
	mad.lo.s32 	%r321, %r320, %r319, %r555;
	ld.local.u32 	%r322, [%rd169+4];
	ld.global.u32 	%r323, [%rd170+4];
	mad.lo.s32 	%r324, %r323, %r322, %r321;
	ld.local.u32 	%r325, [%rd169+8];
	ld.global.u32 	%r326, [%rd170+8];
	mad.lo.s32 	%r327, %r326, %r325, %r324;
	ld.local.u32 	%r328, [%rd169+12];
	ld.global.u32 	%r329, [%rd170+12];
	mad.lo.s32 	%r555, %r329, %r328, %r327;
	add.s32 	%r545, %r545, 4;
$L__BB3_56:
	setp.eq.s32 	%p41, %r47, 0;
	@%p41 bra 	$L__BB3_59;
	mul.wide.u32 	%rd171, %r545, 4;
	add.s64 	%rd224, %rd3, %rd171;
	add.s64 	%rd223, %rd6, %rd171;
	neg.s32 	%r553, %r47;
$L__BB3_58:
	.pragma "nounroll";
	ld.local.u32 	%r330, [%rd223];
	ld.global.u32 	%r331, [%rd224];
	mad.lo.s32 	%r555, %r331, %r330, %r555;
	add.s64 	%rd224, %rd224, 4;
	add.s64 	%rd223, %rd223, 4;
	add.s32 	%r553, %r553, 1;
	setp.ne.s32 	%p42, %r553, 0;
	@%p42 bra 	$L__BB3_58;
$L__BB3_59:
	cvt.s64.s32 	%rd225, %r555;
$L__BB3_60:
	setp.lt.s32 	%p43, %r117, 1;
	mov.b64 	%rd235, 0;
	@%p43 bra 	$L__BB3_129;
	ld.param.u64 	%rd219, [_Z9zipKernelPfPiS0_iiS_S0_S0_iS_S0_S0_ii_param_10];
	cvta.to.global.u64 	%rd31, %rd219;
	sub.s32 	%r59, %r115, %r117;
	and.b32  	%r60, %r117, 7;
	setp.lt.u32 	%p44, %r117, 8;
	mov.b32 	%r558, 0;
	@%p44 bra 	$L__BB3_88;
	and.b32  	%r558, %r117, 2147483640;
	neg.s32 	%r562, %r558;
	add.s64 	%rd230, %rd31, 16;
	add.s64 	%rd229, %rd7, 16;
	mul.wide.s32 	%rd173, %r59, 4;
	add.s64 	%rd174, %rd173, %rd5;
	add.s64 	%rd228, %rd174, 16;
	mov.u32 	%r561, %r59;
$L__BB3_63:
	.pragma "nounroll";
	ld.global.u32 	%r333, [%rd230+-16];
	setp.lt.s32 	%p45, %r333, 2;
	@%p45 bra 	$L__BB3_134;
	mul.wide.s32 	%rd175, %r561, 4;
	add.s64 	%rd176, %rd5, %rd175;
	ld.local.u32 	%r335, [%rd176];
	st.local.u32 	[%rd229+-16], %r335;
	bra.uni 	$L__BB3_135;
$L__BB3_65:
	mov.b32 	%r195, 0;
	st.local.u32 	[%rd221+-16], %r195;
$L__BB3_66:
	ld.global.u32 	%r197, [%rd222+-12];
	setp.gt.s32 	%p14, %r197, 1;
	@%p14 bra 	$L__BB3_68;
	mov.b32 	%r198, 0;
	st.local.u32 	[%rd221+-12], %r198;
	bra.uni 	$L__BB3_69;
$L__BB3_68:
	ld.local.u32 	%r199, [%rd220+-12];
	st.local.u32 	[%rd221+-12], %r199;
$L__BB3_69:
	ld.global.u32 	%r200, [%rd222+-8];
	setp.gt.s32 	%p15, %r200, 1;
	@%p15 bra 	$L__BB3_71;
	mov.b32 	%r201, 0;
	st.local.u32 	[%rd221+-8], %r201;
	bra.uni 	$L__BB3_72;
$L__BB3_71:
	ld.local.u32 	%r202, [%rd220+-8];
	st.local.u32 	[%rd221+-8], %r202;
$L__BB3_72:
	ld.global.u32 	%r203, [%rd222+-4];
	setp.gt.s32 	%p16, %r203, 1;
	@%p16 bra 	$L__BB3_74;
	mov.b32 	%r204, 0;
	st.local.u32 	[%rd221+-4], %r204;
	bra.uni 	$L__BB3_75;
$L__BB3_74:
	ld.local.u32 	%r205, [%rd220+-4];
	st.local.u32 	[%rd221+-4], %r205;
$L__BB3_75:
	ld.global.u32 	%r206, [%rd222];
	setp.gt.s32 	%p17, %r206, 1;
	@%p17 bra 	$L__BB3_77;
	mov.b32 	%r207, 0;
	st.local.u32 	[%rd221], %r207;
	bra.uni 	$L__BB3_78;
$L__BB3_77:
	ld.local.u32 	%r208, [%rd220];
	st.local.u32 	[%rd221], %r208;
$L__BB3_78:
	ld.global.u32 	%r209, [%rd222+4];
	setp.gt.s32 	%p18, %r209, 1;
	@%p18 bra 	$L__BB3_80;
	mov.b32 	%r210, 0;
	st.local.u32 	[%rd221+4], %r210;
	bra.uni 	$L__BB3_81;
$L__BB3_80:
	ld.local.u32 	%r211, [%rd220+4];
	st.local.u32 	[%rd221+4], %r211;
$L__BB3_81:
	ld.global.u32 	%r212, [%rd222+8];
	setp.gt.s32 	%p19, %r212, 1;
	@%p19 bra 	$L__BB3_83;
	mov.b32 	%r213, 0;
	st.local.u32 	[%rd221+8], %r213;
	bra.uni 	$L__BB3_84;
$L__BB3_83:
	ld.local.u32 	%r214, [%rd220+8];
	st.local.u32 	[%rd221+8], %r214;
$L__BB3_84:
	ld.global.u32 	%r215, [%rd222+12];
	setp.gt.s32 	%p20, %r215, 1;
	@%p20 bra 	$L__BB3_86;
	mov.b32 	%r216, 0;
	st.local.u32 	[%rd221+12], %r216;
	bra.uni 	$L__BB3_87;
$L__BB3_86:
	ld.local.u32 	%r217, [%rd220+12];
	st.local.u32 	[%rd221+12], %r217;
$L__BB3_87:
	add.s32 	%r543, %r543, 8;
	add.s32 	%r542, %r542, 8;
	add.s64 	%rd222, %rd222, 32;
	add.s64 	%rd221, %rd221, 32;
	add.s64 	%rd220, %rd220, 32;
	setp.eq.s32 	%p21, %r543, 0;
	@%p21 bra 	$L__BB3_19;
	bra.uni 	$L__BB3_17;
$L__BB3_88:
	setp.eq.s32 	%p54, %r60, 0;
	@%p54 bra 	$L__BB3_116;
	and.b32  	%r69, %r117, 3;
	setp.lt.u32 	%p55, %r60, 4;
	@%p55 bra 	$L__BB3_103;
	mul.wide.u32 	%rd177, %r558, 4;
	add.s64 	%rd39, %rd31, %rd177;
	ld.global.u32 	%r357, [%rd39];
	setp.gt.s32 	%p56, %r357, 1;
	add.s64 	%rd40, %rd7, %rd177;
	@%p56 bra 	$L__BB3_92;
	mov.b32 	%r358, 0;
	st.local.u32 	[%rd40], %r358;
	bra.uni 	$L__BB3_93;
$L__BB3_92:
	add.s32 	%r359, %r59, %r558;
	mul.wide.s32 	%rd178, %r359, 4;
	add.s64 	%rd179, %rd5, %rd178;
	ld.local.u32 	%r360, [%rd179];
	st.local.u32 	[%rd40], %r360;
$L__BB3_93:
	ld.global.u32 	%r361, [%rd39+4];
	setp.gt.s32 	%p57, %r361, 1;
	cvt.u64.u32 	%rd180, %r558;
	cvt.s64.s32 	%rd181, %r59;
	add.s64 	%rd182, %rd181, %rd180;
	shl.b64 	%rd183, %rd182, 2;
	add.s64 	%rd41, %rd5, %rd183;
	@%p57 bra 	$L__BB3_95;
	mov.b32 	%r362, 0;
	st.local.u32 	[%rd40+4], %r362;
	bra.uni 	$L__BB3_96;
$L__BB3_95:
	ld.local.u32 	%r363, [%rd41+4];
	st.local.u32 	[%rd40+4], %r363;
$L__BB3_96:
	ld.global.u32 	%r364, [%rd39+8];
	setp.gt.s32 	%p58, %r364, 1;
	@%p58 bra 	$L__BB3_98;
	mov.b32 	%r365, 0;
	st.local.u32 	[%rd40+8], %r365;
	bra.uni 	$L__BB3_99;
$L__BB3_98:
	ld.local.u32 	%r366, [%rd41+8];
	st.local.u32 	[%rd40+8], %r366;
$L__BB3_99:
	ld.global.u32 	%r367, [%rd39+12];
	setp.gt.s32 	%p59, %r367, 1;
	@%p59 bra 	$L__BB3_101;
	mov.b32 	%r368, 0;
	st.local.u32 	[%rd40+12], %r368;
	bra.uni 	$L__BB3_102;
$L__BB3_101:
	ld.local.u32 	%r369, [%rd41+12];
	st.local.u32 	[%rd40+12], %r369;
$L__BB3_102:
	add.s32 	%r558, %r558, 4;
$L__BB3_103:
	setp.eq.s32 	%p60, %r69, 0;
	@%p60 bra 	$L__BB3_116;
	setp.eq.s32 	%p61, %r69, 1;
	@%p61 bra 	$L__BB3_112;
	mul.wide.u32 	%rd184, %r558, 4;
	add.s64 	%rd42, %rd31, %rd184;
	ld.global.u32 	%r370, [%rd42];
	setp.gt.s32 	%p62, %r370, 1;
	add.s64 	%rd43, %rd7, %rd184;
	@%p62 bra 	$L__BB3_107;
	mov.b32 	%r371, 0;
	st.local.u32 	[%rd43], %r371;
	bra.uni 	$L__BB3_108;
$L__BB3_107:
	add.s32 	%r372, %r59, %r558;
	mul.wide.s32 	%rd185, %r372, 4;
	add.s64 	%rd186, %rd5, %rd185;
	ld.local.u32 	%r373, [%rd186];
	st.local.u32 	[%rd43], %r373;
$L__BB3_108:
	ld.global.u32 	%r374, [%rd42+4];
	setp.gt.s32 	%p63, %r374, 1;
	@%p63 bra 	$L__BB3_110;
	mov.b32 	%r375, 0;
	st.local.u32 	[%rd43+4], %r375;
	bra.uni 	$L__BB3_111;
$L__BB3_110:
	cvt.s64.s32 	%rd187, %r59;
	cvt.u64.u32 	%rd188, %r558;
	add.s64 	%rd189, %rd187, %rd188;
	shl.b64 	%rd190, %rd189, 2;
	add.s64 	%rd191, %rd5, %rd190;
	ld.local.u32 	%r376, [%rd191+4];
	st.local.u32 	[%rd43+4], %r376;
$L__BB3_111:
	add.s32 	%r558, %r558, 2;
$L__BB3_112:
	and.b32  	%r377, %r117, 1;
	setp.eq.b32 	%p64, %r377, 1;
	not.pred 	%p65, %p64;
	@%p65 bra 	$L__BB3_116;
	mul.wide.u32 	%rd192, %r558, 4;
	add.s64 	%rd193, %rd31, %rd192;
	ld.global.u32 	%r378, [%rd193];
	setp.gt.s32 	%p66, %r378, 1;
	@%p66 bra 	$L__BB3_115;
	add.s64 	%rd195, %rd7, %rd192;
	mov.b32 	%r379, 0;
	st.local.u32 	[%rd195], %r379;
	bra.uni 	$L__BB3_116;
$L__BB3_115:
	add.s32 	%r380, %r59, %r558;
	mul.wide.s32 	%rd196, %r380, 4;
	add.s64 	%rd197, %rd5, %rd196;
	ld.local.u32 	%r381, [%rd197];
	add.s64 	%rd199, %rd7, %rd192;
	st.local.u32 	[%rd199], %r381;
$L__BB3_116:
	and.b32  	%r74, %r117, 15;
	setp.lt.u32 	%p67, %r117, 16;
	mov.b32 	%r566, 0;
	mov.u32 	%r576, %r566;
	@%p67 bra 	$L__BB3_119;
	and.b32  	%r566, %r117, 2147483632;
	neg.s32 	%r563, %r566;
	add.s64 	%rd232, %rd7, 32;
	add.s64 	%rd231, %rd4, 32;
	mov.b32 	%r576, 0;
$L__BB3_118:
	.pragma "nounroll";
	ld.local.v2.u32 	{%r385, %r386}, [%rd232+-32];
	ld.global.u32 	%r387, [%rd231+-32];
	mad.lo.s32 	%r388, %r387, %r385, %r576;
	ld.global.u32 	%r389, [%rd231+-28];
	mad.lo.s32 	%r390, %r389, %r386, %r388;
	ld.local.v2.u32 	{%r391, %r392}, [%rd232+-24];
	ld.global.u32 	%r393, [%rd231+-24];
	mad.lo.s32 	%r394, %r393, %r391, %r390;
	ld.global.u32 	%r395, [%rd231+-20];
	mad.lo.s32 	%r396, %r395, %r392, %r394;
	ld.local.v2.u32 	{%r397, %r398}, [%rd232+-16];
	ld.global.u32 	%r399, [%rd231+-16];
	mad.lo.s32 	%r400, %r399, %r397, %r396;
	ld.global.u32 	%r401, [%rd231+-12];
	mad.lo.s32 	%r402, %r401, %r398, %r400;
	ld.local.v2.u32 	{%r403, %r404}, [%rd232+-8];
	ld.global.u32 	%r405, [%rd231+-8];
	mad.lo.s32 	%r406, %r405, %r403, %r402;
	ld.global.u32 	%r407, [%rd231+-4];
	mad.lo.s32 	%r408, %r407, %r404, %r406;
	ld.local.v2.u32 	{%r409, %r410}, [%rd232];
	ld.global.u32 	%r411, [%rd231];
	mad.lo.s32 	%r412, %r411, %r409, %r408;
	ld.global.u32 	%r413, [%rd231+4];
	mad.lo.s32 	%r414, %r413, %r410, %r412;
	ld.local.v2.u32 	{%r415, %r416}, [%rd232+8];
	ld.global.u32 	%r417, [%rd231+8];
	mad.lo.s32 	%r418, %r417, %r415, %r414;
	ld.global.u32 	%r419, [%rd231+12];
	mad.lo.s32 	%r420, %r419, %r416, %r418;
	ld.local.v2.u32 	{%r421, %r422}, [%rd232+16];
	ld.global.u32 	%r423, [%rd231+16];
	mad.lo.s32 	%r424, %r423, %r421, %r420;
	ld.global.u32 	%r425, [%rd231+20];
	mad.lo.s32 	%r426, %r425, %r422, %r424;
	ld.local.v2.u32 	{%r427, %r428}, [%rd232+24];
	ld.global.u32 	%r429, [%rd231+24];
	mad.lo.s32 	%r430, %r429, %r427, %r426;
	ld.global.u32 	%r431, [%rd231+28];
	mad.lo.s32 	%r576, %r431, %r428, %r430;
	add.s32 	%r563, %r563, 16;
	add.s64 	%rd232, %rd232, 64;
	add.s64 	%rd231, %rd231, 64;
	setp.ne.s32 	%p68, %r563, 0;
	@%p68 bra 	$L__BB3_118;
$L__BB3_119:
	setp.eq.s32 	%p69, %r74, 0;
	@%p69 bra 	$L__BB3_128;
	setp.lt.u32 	%p70, %r74, 8;
	@%p70 bra 	$L__BB3_122;
	mul.wide.u32 	%rd200, %r566, 4;
	add.s64 	%rd201, %rd7, %rd200;
	ld.local.u32 	%r433, [%rd201];
	add.s64 	%rd202, %rd4, %rd200;
	ld.global.u32 	%r434, [%rd202];
	mad.lo.s32 	%r435, %r434, %r433, %r576;
	ld.local.u32 	%r436, [%rd201+4];
	ld.global.u32 	%r437, [%rd202+4];
	mad.lo.s32 	%r438, %r437, %r436, %r435;
	ld.local.u32 	%r439, [%rd201+8];
	ld.global.u32 	%r440, [%rd202+8];
	mad.lo.s32 	%r441, %r440, %r439, %r438;
	ld.local.u32 	%r442, [%rd201+12];
	ld.global.u32 	%r443, [%rd202+12];
	mad.lo.s32 	%r444, %r443, %r442, %r441;
	ld.local.u32 	%r445, [%rd201+16];
	ld.global.u32 	%r446, [%rd202+16];
	mad.lo.s32 	%r447, %r446, %r445, %r444;
	ld.local.u32 	%r448, [%rd201+20];
	ld.global.u32 	%r449, [%rd202+20];
	mad.lo.s32 	%r450, %r449, %r448, %r447;
	ld.local.u32 	%r451, [%rd201+24];
	ld.global.u32 	%r452, [%rd202+24];
	mad.lo.s32 	%r453, %r452, %r451, %r450;
	ld.local.u32 	%r454, [%rd201+28];
	ld.global.u32 	%r455, [%rd202+28];
	mad.lo.s32 	%r576, %r455, %r454, %r453;
	add.s32 	%r566, %r566, 8;
$L__BB3_122:
	setp.eq.s32 	%p71, %r60, 0;
	@%p71 bra 	$L__BB3_128;
	and.b32  	%r93, %r117, 3;
	setp.lt.u32 	%p72, %r60, 4;
	@%p72 bra 	$L__BB3_125;
	mul.wide.u32 	%rd203, %r566, 4;
	add.s64 	%rd204, %rd7, %rd203;
	ld.local.u32 	%r457, [%rd204];
	add.s64 	%rd205, %rd4, %rd203;
	ld.global.u32 	%r458, [%rd205];
	mad.lo.s32 	%r459, %r458, %r457, %r576;
	ld.local.u32 	%r460, [%rd204+4];
	ld.global.u32 	%r461, [%rd205+4];
	mad.lo.s32 	%r462, %r461, %r460, %r459;
	ld.local.u32 	%r463, [%rd204+8];
	ld.global.u32 	%r464, [%rd205+8];
	mad.lo.s32 	%r465, %r464, %r463, %r462;
	ld.local.u32 	%r466, [%rd204+12];
	ld.global.u32 	%r467, [%rd205+12];
	mad.lo.s32 	%r576, %r467, %r466, %r465;
	add.s32 	%r566, %r566, 4;
$L__BB3_125:
	setp.eq.s32 	%p73, %r93, 0;
	@%p73 bra 	$L__BB3_128;
	mul.wide.u32 	%rd206, %r566, 4;
	add.s64 	%rd234, %rd4, %rd206;
	add.s64 	%rd233, %rd7, %rd206;
	neg.s32 	%r574, %r93;
$L__BB3_127:
	.pragma "nounroll";
	ld.local.u32 	%r468, [%rd233];
	ld.global.u32 	%r469, [%rd234];
	mad.lo.s32 	%r576, %r469, %r468, %r576;
	add.s64 	%rd234, %rd234, 4;
	add.s64 	%rd233, %rd233, 4;
	add.s32 	%r574, %r574, 1;
	setp.ne.s32 	%p74, %r574, 0;
	@%p74 bra 	$L__BB3_127;
$L__BB3_128:
	cvt.s64.s32 	%rd235, %r576;
$L__BB3_129:
	ld.param.u32 	%r505, [_Z9zipKernelPfPiS0_iiS_S0_S0_iS_S0_S0_ii_param_13];
	ld.param.u64 	%rd218, [_Z9zipKernelPfPiS0_iiS_S0_S0_iS_S0_S0_ii_param_9];
	ld.param.u64 	%rd217, [_Z9zipKernelPfPiS0_iiS_S0_S0_iS_S0_S0_ii_param_5];
	cvta.to.global.u64 	%rd207, %rd217;
	shl.b64 	%rd208, %rd225, 2;
	add.s64 	%rd209, %rd207, %rd208;
	ld.global.f32 	%f1, [%rd209];
	cvta.to.global.u64 	%rd210, %rd218;
	shl.b64 	%rd211, %rd235, 2;
	add.s64 	%rd212, %rd210, %rd211;
	ld.global.f32 	%f2, [%rd212];
	setp.gt.s32 	%p75, %r505, 9;
	@%p75 bra 	$L__BB3_170;
	ld.param.u32 	%r518, [_Z9zipKernelPfPiS0_iiS_S0_S0_iS_S0_S0_ii_param_13];
	setp.gt.s32 	%p88, %r518, 4;
	@%p88 bra 	$L__BB3_162;
	ld.param.u32 	%r525, [_Z9zipKernelPfPiS0_iiS_S0_S0_iS_S0_S0_ii_param_13];
	setp.gt.s32 	%p95, %r525, 2;
	@%p95 bra 	$L__BB3_159;
	ld.param.u32 	%r528, [_Z9zipKernelPfPiS0_iiS_S0_S0_iS_S0_S0_ii_param_13];
	setp.eq.s32 	%p98, %r528, 1;
	@%p98 bra 	$L__BB3_133;
	bra.uni 	$L__BB3_157;
$L__BB3_133:
	add.f32 	%f148, %f1, %f2;
	bra.uni 	$L__BB3_210;
$L__BB3_134:
	mov.b32 	%r334, 0;
	st.local.u32 	[%rd229+-16], %r334;
$L__BB3_135:
	ld.global.u32 	%r336, [%rd230+-12];
	setp.gt.s32 	%p46, %r336, 1;
	@%p46 bra 	$L__BB3_137;
	mov.b32 	%r337, 0;
	st.local.u32 	[%rd229+-12], %r337;
	bra.uni 	$L__BB3_138;
$L__BB3_137:
	ld.local.u32 	%r338, [%rd228+-12];
	st.local.u32 	[%rd229+-12], %r338;
$L__BB3_138:
	ld.global.u32 	%r339, [%rd230+-8];
	setp.gt.s32 	%p47, %r339, 1;
	@%p47 bra 	$L__BB3_140;
	mov.b32 	%r340, 0;
	st.local.u32 	[%rd229+-8], %r340;
	bra.uni 	$L__BB3_141;
$L__BB3_140:
	ld.local.u32 	%r341, [%rd228+-8];
	st.local.u32 	[%rd229+-8], %r341;
$L__BB3_141:
	ld.global.u32 	%r342, [%rd230+-4];
	setp.gt.s32 	%p48, %r342, 1;
	@%p48 bra 	$L__BB3_143;
	mov.b32 	%r343, 0;
	st.local.u32 	[%rd229+-4], %r343;
	bra.uni 	$L__BB3_144;
$L__BB3_143:
	ld.local.u32 	%r344, [%rd228+-4];
	st.local.u32 	[%rd229+-4], %r344;
$L__BB3_144:
	ld.global.u32 	%r345, [%rd230];
	setp.gt.s32 	%p49, %r345, 1;
	@%p49 bra 	$L__BB3_146;
	mov.b32 	%r346, 0;
	st.local.u32 	[%rd229], %r346;
	bra.uni 	$L__BB3_147;
$L__BB3_146:
	ld.local.u32 	%r347, [%rd228];
	st.local.u32 	[%rd229], %r347;
$L__BB3_147:
	ld.global.u32 	%r348, [%rd230+4];
	setp.gt.s32 	%p50, %r348, 1;
	@%p50 bra 	$L__BB3_149;
	mov.b32 	%r349, 0;
	st.local.u32 	[%rd229+4], %r349;
	bra.uni 	$L__BB3_150;
$L__BB3_149:
	ld.local.u32 	%r350, [%rd228+4];
	st.local.u32 	[%rd229+4], %r350;
$L__BB3_150:
	ld.global.u32 	%r351, [%rd230+8];
	setp.gt.s32 	%p51, %r351, 1;
	@%p51 bra 	$L__BB3_152;
	mov.b32 	%r352, 0;
	st.local.u32 	[%rd229+8], %r352;
	bra.uni 	$L__BB3_153;
$L__BB3_152:
	ld.local.u32 	%r353, [%rd228+8];
	st.local.u32 	[%rd229+8], %r353;
$L__BB3_153:
	ld.global.u32 	%r354, [%rd230+12];
	setp.gt.s32 	%p52, %r354, 1;
	@%p52 bra 	$L__BB3_155;
	mov.b32 	%r355, 0;
	st.local.u32 	[%rd229+12], %r355;
	bra.uni 	$L__BB3_156;
$L__BB3_155:
	ld.local.u32 	%r356, [%rd228+12];
	st.local.u32 	[%rd229+12], %r356;
$L__BB3_156:
	add.s32 	%r562, %r562, 8;
	add.s32 	%r561, %r561, 8;
	add.s64 	%rd230, %rd230, 32;
	add.s64 	%rd229, %rd229, 32;
	add.s64 	%rd228, %rd228, 32;
	setp.eq.s32 	%p53, %r562, 0;
	@%p53 bra 	$L__BB3_88;
	bra.uni 	$L__BB3_63;
$L__BB3_157:
	ld.param.u32 	%r529, [_Z9zipKernelPfPiS0_iiS_S0_S0_iS_S0_S0_ii_param_13];
	setp.eq.s32 	%p99, %r529, 2;
	@%p99 bra 	$L__BB3_158;
	bra.uni 	$L__BB3_209;
$L__BB3_158:
	mul.f32 	%f148, %f1, %f2;
	bra.uni 	$L__BB3_210;
$L__BB3_159:
	ld.param.u32 	%r526, [_Z9zipKernelPfPiS0_iiS_S0_S0_iS_S0_S0_ii_param_13];
	setp.eq.s32 	%p96, %r526, 3;
	mov.f32 	%f148, %f1;
	@%p96 bra 	$L__BB3_210;
	ld.param.u32 	%r527, [_Z9zipKernelPfPiS0_iiS_S0_S0_iS_S0_S0_ii_param_13];
	setp.eq.s32 	%p97, %r527, 4;
	@%p97 bra 	$L__BB3_161;
	bra.uni 	$L__BB3_209;
$L__BB3_161:
	neg.f32 	%f148, %f1;
	bra.uni 	$L__BB3_210;
$L__BB3_162:
	ld.param.u32 	%r519, [_Z9zipKernelPfPiS0_iiS_S0_S0_iS_S0_S0_ii_param_13];
	setp.gt.s32 	%p89, %r519, 6;
	@%p89 bra 	$L__BB3_166;
	ld.param.u32 	%r523, [_Z9zipKernelPfPiS0_iiS_S0_S0_iS_S0_S0_ii_param_13];
	setp.eq.s32 	%p93, %r523, 5;
	@%p93 bra 	$L__BB3_186;
	ld.param.u32 	%r524, [_Z9zipKernelPfPiS0_iiS_S0_S0_iS_S0_S0_ii_param_13];
	setp.eq.s32 	%p94, %r524, 6;
	@%p94 bra 	$L__BB3_165;
	bra.uni 	$L__BB3_209;
$L__BB3_165:
	setp.eq.f32 	%p133, %f1, %f2;
	selp.f32 	%f148, 0f3F800000, 0f00000000, %p133;
	bra.uni 	$L__BB3_210;
$L__BB3_166:
	ld.param.u32 	%r520, [_Z9zipKernelPfPiS0_iiS_S0_S0_iS_S0_S0_ii_param_13];
	setp.eq.s32 	%p90, %r520, 7;
	@%p90 bra 	$L__BB3_187;
	ld.param.u32 	%r521, [_Z9zipKernelPfPiS0_iiS_S0_S0_iS_S0_S0_ii_param_13];
	setp.eq.s32 	%p91, %r521, 8;
	@%p91 bra 	$L__BB3_190;
	ld.param.u32 	%r522, [_Z9zipKernelPfPiS0_iiS_S0_S0_iS_S0_S0_ii_param_13];
	setp.eq.s32 	%p92, %r522, 9;
	@%p92 bra 	$L__BB3_169;
	bra.uni 	$L__BB3_209;
$L__BB3_169:
	setp.gt.f32 	%p131, %f1, 0f00000000;
	selp.f32 	%f148, %f2, 0f00000000, %p131;
	bra.uni 	$L__BB3_210;
$L__BB3_170:
	ld.param.u32 	%r506, [_Z9zipKernelPfPiS0_iiS_S0_S0_iS_S0_S0_ii_param_13];
	setp.gt.s32 	%p76, %r506, 13;
	@%p76 bra 	$L__BB3_178;
	ld.param.u32 	%r513, [_Z9zipKernelPfPiS0_iiS_S0_S0_iS_S0_S0_ii_param_13];
	setp.gt.s32 	%p83, %r513, 11;
	@%p83 bra 	$L__BB3_175;
	ld.param.u32 	%r516, [_Z9zipKernelPfPiS0_iiS_S0_S0_iS_S0_S0_ii_param_13];
	setp.eq.s32 	%p86, %r516, 10;
	@%p86 bra 	$L__BB3_191;
	ld.param.u32 	%r517, [_Z9zipKernelPfPiS0_iiS_S0_S0_iS_S0_S0_ii_param_13];
	setp.eq.s32 	%p87, %r517, 11;
	@%p87 bra 	$L__BB3_174;
	bra.uni 	$L__BB3_209;
$L__BB3_174:
	cvt.f64.f32 	%fd18, %f2;
	cvt.f64.f32 	%fd19, %f1;
	add.f64 	%fd20, %fd19, 0d3EB0C6F7A0B5ED8D;
	div.rn.f64 	%fd21, %fd18, %fd20;
	cvt.rn.f32.f64 	%f148, %fd21;
	bra.uni 	$L__BB3_210;
$L__BB3_175:
	ld.param.u32 	%r514, [_Z9zipKernelPfPiS0_iiS_S0_S0_iS_S0_S0_ii_param_13];
	setp.eq.s32 	%p84, %r514, 12;
	@%p84 bra 	$L__BB3_198;
	ld.param.u32 	%r515, [_Z9zipKernelPfPiS0_iiS_S0_S0_iS_S0_S0_ii_param_13];
	setp.eq.s32 	%p85, %r515, 13;
	@%p85 bra 	$L__BB3_177;
	bra.uni 	$L__BB3_209;
$L__BB3_177:
	rcp.rn.f32 	%f148, %f1;
	bra.uni 	$L__BB3_210;
$L__BB3_178:
	ld.param.u32 	%r507, [_Z9zipKernelPfPiS0_iiS_S0_S0_iS_S0_S0_ii_param_13];
	setp.gt.s32 	%p77, %r507, 15;
	@%p77 bra 	$L__BB3_182;
	ld.param.u32 	%r511, [_Z9zipKernelPfPiS0_iiS_S0_S0_iS_S0_S0_ii_param_13];
	setp.eq.s32 	%p81, %r511, 14;
	@%p81 bra 	$L__BB3_199;
	ld.param.u32 	%r512, [_Z9zipKernelPfPiS0_iiS_S0_S0_iS_S0_S0_ii_param_13];
	setp.eq.s32 	%p82, %r512, 15;
	@%p82 bra 	$L__BB3_181;
	bra.uni 	$L__BB3_209;
$L__BB3_181:
	sub.f32 	%f107, %f1, %f2;
	cvt.f64.f32 	%fd10, %f107;
	setp.lt.f64 	%p124, %fd10, 0d3F847AE147AE147B;
	sub.f32 	%f108, %f2, %f1;
	cvt.f64.f32 	%fd11, %f108;
	setp.lt.f64 	%p125, %fd11, 0d3F847AE147AE147B;
	and.pred  	%p126, %p124, %p125;
	selp.u32 	%r484, 1, 0, %p126;
	cvt.rn.f32.u32 	%f148, %r484;
	bra.uni 	$L__BB3_210;
$L__BB3_182:
	ld.param.u32 	%r508, [_Z9zipKernelPfPiS0_iiS_S0_S0_iS_S0_S0_ii_param_13];
	setp.eq.s32 	%p78, %r508, 16;
	@%p78 bra 	$L__BB3_200;
	ld.param.u32 	%r509, [_Z9zipKernelPfPiS0_iiS_S0_S0_iS_S0_S0_ii_param_13];
	setp.eq.s32 	%p79, %r509, 17;
	mov.f32 	%f148, 0f3F800000;
	@%p79 bra 	$L__BB3_201;
	ld.param.u32 	%r510, [_Z9zipKernelPfPiS0_iiS_S0_S0_iS_S0_S0_ii_param_13];
	setp.eq.s32 	%p80, %r510, 18;
	@%p80 bra 	$L__BB3_185;
	bra.uni 	$L__BB3_209;
$L__BB3_185:
	abs.f32 	%f29, %f1;
	mul.f32 	%f30, %f29, 0f4038AA3B;
	ex2.approx.ftz.f32 	%f31, %f30;
	add.f32 	%f32, %f31, 0f3F800000;
	rcp.approx.ftz.f32 	%f33, %f32;
	fma.rn.f32 	%f34, %f33, 0fC0000000, 0f3F800000;
	setp.ge.f32 	%p100, %f29, 0f41102CB4;
	selp.f32 	%f35, 0f3F800000, %f34, %p100;
	copysign.f32 	%f36, %f1, %f35;
	mul.f32 	%f37, %f1, %f1;
	fma.rn.f32 	%f38, %f37, 0f3C80F082, 0fBD563CAE;
	fma.rn.f32 	%f39, %f38, %f37, 0f3E085941;
	fma.rn.f32 	%f40, %f39, %f37, 0fBEAAA9ED;
	fma.rn.f32 	%f41, %f40, %f37, 0f00000000;
	fma.rn.f32 	%f42, %f41, %f1, %f1;
	setp.ge.f32 	%p101, %f29, 0f3F19999A;
	selp.f32 	%f148, %f36, %f42, %p101;
	bra.uni 	$L__BB3_210;
$L__BB3_186:
	setp.lt.f32 	%p134, %f1, %f2;
	selp.f32 	%f148, 0f3F800000, 0f00000000, %p134;
	bra.uni 	$L__BB3_210;
$L__BB3_187:
	setp.ltu.f32 	%p132, %f1, 0f00000000;
	@%p132 bra 	$L__BB3_189;
	fma.rn.f32 	%f121, %f1, 0fBBBB989D, 0f3F000000;
	cvt.sat.f32.f32 	%f122, %f121;
	mov.f32 	%f123, 0f4B400001;
	mov.f32 	%f124, 0f437C0000;
	fma.rm.f32 	%f125, %f122, %f124, %f123;
	add.f32 	%f126, %f125, 0fCB40007F;
	neg.f32 	%f127, %f126;
	fma.rn.f32 	%f128, %f1, 0fBFB8AA3B, %f127;
	fma.rn.f32 	%f129, %f1, 0fB2A57060, %f128;
	mov.b32 	%r501, %f125;
	shl.b32 	%r502, %r501, 23;
	mov.b32 	%f130, %r502;
	ex2.approx.ftz.f32 	%f131, %f129;
	mul.f32 	%f132, %f131, %f130;
	cvt.f64.f32 	%fd58, %f132;
	add.f64 	%fd59, %fd58, 0d3FF0000000000000;
	rcp.rn.f64 	%fd60, %fd59;
	cvt.rn.f32.f64 	%f148, %fd60;
	bra.uni 	$L__BB3_210;
$L__BB3_189:
	fma.rn.f32 	%f133, %f1, 0f3BBB989D, 0f3F000000;
	cvt.sat.f32.f32 	%f134, %f133;
	mov.f32 	%f135, 0f4B400001;
	mov.f32 	%f136, 0f437C0000;
	fma.rm.f32 	%f137, %f134, %f136, %f135;
	add.f32 	%f138, %f137, 0fCB40007F;
	neg.f32 	%f139, %f138;
	fma.rn.f32 	%f140, %f1, 0f3FB8AA3B, %f139;
	fma.rn.f32 	%f141, %f1, 0f32A57060, %f140;
	mov.b32 	%r503, %f137;
	shl.b32 	%r504, %r503, 23;
	mov.b32 	%f142, %r504;
	ex2.approx.ftz.f32 	%f143, %f141;
	mul.f32 	%f144, %f143, %f142;
	cvt.f64.f32 	%fd61, %f144;
	add.f64 	%fd62, %fd61, 0d3FF0000000000000;
	div.rn.f64 	%fd63, %fd61, %fd62;
	cvt.rn.f32.f64 	%f148, %fd63;
	bra.uni 	$L__BB3_210;
$L__BB3_190:
	cvt.f64.f32 	%fd56, %f1;
	max.f64 	%fd57, %fd56, 0d0000000000000000;
	cvt.rn.f32.f64 	%f148, %fd57;
	bra.uni 	$L__BB3_210;
$L__BB3_191:
	cvt.f64.f32 	%fd22, %f1;
	add.f64 	%fd66, %fd22, 0d3EB0C6F7A0B5ED8D;
	{
	.reg .b32 %temp; 
	mov.b64 	{%temp, %r577}, %fd66;
	}
	{
	.reg .b32 %temp; 
	mov.b64 	{%r578, %temp}, %fd66;
	}
	setp.gt.s32 	%p127, %r577, 1048575;
	mov.b32 	%r579, -1023;
	@%p127 bra 	$L__BB3_193;
	mul.f64 	%fd66, %fd66, 0d4350000000000000;
	{
	.reg .b32 %temp; 
	mov.b64 	{%temp, %r577}, %fd66;
	}
	{
	.reg .b32 %temp; 
	mov.b64 	{%r578, %temp}, %fd66;
	}
	mov.b32 	%r579, -1077;
$L__BB3_193:
	add.s32 	%r489, %r577, -1;
	setp.gt.u32 	%p128, %r489, 2146435070;
	@%p128 bra 	$L__BB3_197;
	shr.u32 	%r492, %r577, 20;
	add.s32 	%r580, %r579, %r492;
	and.b32  	%r493, %r577, 1048575;
	or.b32  	%r494, %r493, 1072693248;
	mov.b64 	%fd67, {%r578, %r494};
	setp.lt.u32 	%p130, %r494, 1073127583;
	@%p130 bra 	$L__BB3_196;
	{
	.reg .b32 %temp; 
	mov.b64 	{%r495, %temp}, %fd67;
	}
	{
	.reg .b32 %temp; 
	mov.b64 	{%temp, %r496}, %fd67;
	}
	add.s32 	%r497, %r496, -1048576;
	mov.b64 	%fd67, {%r495, %r497};
	add.s32 	%r580, %r580, 1;
$L__BB3_196:
	add.f64 	%fd24, %fd67, 0dBFF0000000000000;
	add.f64 	%fd25, %fd67, 0d3FF0000000000000;
	rcp.approx.ftz.f64 	%fd26, %fd25;
	neg.f64 	%fd27, %fd25;
	fma.rn.f64 	%fd28, %fd27, %fd26, 0d3FF0000000000000;
	fma.rn.f64 	%fd29, %fd28, %fd28, %fd28;
	fma.rn.f64 	%fd30, %fd29, %fd26, %fd26;
	mul.f64 	%fd31, %fd24, %fd30;
	fma.rn.f64 	%fd32, %fd24, %fd30, %fd31;
	mul.f64 	%fd33, %fd32, %fd32;
	fma.rn.f64 	%fd34, %fd33, 0d3EB1380B3AE80F1E, 0d3ED0EE258B7A8B04;
	fma.rn.f64 	%fd35, %fd34, %fd33, 0d3EF3B2669F02676F;
	fma.rn.f64 	%fd36, %fd35, %fd33, 0d3F1745CBA9AB0956;
	fma.rn.f64 	%fd37, %fd36, %fd33, 0d3F3C71C72D1B5154;
	fma.rn.f64 	%fd38, %fd37, %fd33, 0d3F624924923BE72D;
	fma.rn.f64 	%fd39, %fd38, %fd33, 0d3F8999999999A3C4;
	fma.rn.f64 	%fd40, %fd39, %fd33, 0d3FB5555555555554;
	sub.f64 	%fd41, %fd24, %fd32;
	add.f64 	%fd42, %fd41, %fd41;
	neg.f64 	%fd43, %fd32;
	fma.rn.f64 	%fd44, %fd43, %fd24, %fd42;
	mul.f64 	%fd45, %fd30, %fd44;
	mul.f64 	%fd46, %fd33, %fd40;
	fma.rn.f64 	%fd47, %fd46, %fd32, %fd45;
	xor.b32  	%r498, %r580, -2147483648;
	mov.b32 	%r499, 1127219200;
	mov.b64 	%fd48, {%r498, %r499};
	mov.b32 	%r500, -2147483648;
	mov.b64 	%fd49, {%r500, %r499};
	sub.f64 	%fd50, %fd48, %fd49;
	fma.rn.f64 	%fd51, %fd50, 0d3FE62E42FEFA39EF, %fd32;
	fma.rn.f64 	%fd52, %fd50, 0dBFE62E42FEFA39EF, %fd51;
	sub.f64 	%fd53, %fd52, %fd32;
	sub.f64 	%fd54, %fd47, %fd53;
	fma.rn.f64 	%fd55, %fd50, 0d3C7ABC9E3B39803F, %fd54;
	add.f64 	%fd7, %fd51, %fd55;
	cvt.rn.f32.f64 	%f148, %fd7;
	bra.uni 	$L__BB3_210;
$L__BB3_197:
	fma.rn.f64 	%fd23, %fd66, 0d7FF0000000000000, 0d7FF0000000000000;
	{
	.reg .b32 %temp; 
	mov.b64 	{%temp, %r490}, %fd66;
	}
	and.b32  	%r491, %r490, 2147483647;
	setp.eq.s32 	%p129, %r491, 0;
	selp.f64 	%fd8, 0dFFF0000000000000, %fd23, %p129;
	cvt.rn.f32.f64 	%f148, %fd8;
	bra.uni 	$L__BB3_210;
$L__BB3_198:
	fma.rn.f32 	%f110, %f1, 0f3BBB989D, 0f3F000000;
	cvt.sat.f32.f32 	%f111, %f110;
	mov.f32 	%f112, 0f4B400001;
	mov.f32 	%f113, 0f437C0000;
	fma.rm.f32 	%f114, %f111, %f113, %f112;
	add.f32 	%f115, %f114, 0fCB40007F;
	neg.f32 	%f116, %f115;
	fma.rn.f32 	%f117, %f1, 0f3FB8AA3B, %f116;
	fma.rn.f32 	%f118, %f1, 0f32A57060, %f117;
	mov.b32 	%r485, %f114;
	shl.b32 	%r486, %r485, 23;
	mov.b32 	%f119, %r486;
	ex2.approx.ftz.f32 	%f120, %f118;
	mul.f32 	%f148, %f120, %f119;
	bra.uni 	$L__BB3_210;
$L__BB3_199:
	mul.f32 	%f109, %f1, %f1;
	cvt.f64.f32 	%fd13, %f109;
	rcp.rn.f64 	%fd14, %fd13;
	neg.f64 	%fd15, %fd14;
	cvt.f64.f32 	%fd16, %f2;
	mul.f64 	%fd17, %fd15, %fd16;
	cvt.rn.f32.f64 	%f148, %fd17;
	bra.uni 	$L__BB3_210;
$L__BB3_200:
	setp.gt.f32 	%p123, %f1, %f2;
	selp.f32 	%f148, %f1, %f2, %p123;
	bra.uni 	$L__BB3_210;
$L__BB3_201:
	mul.f32 	%f44, %f2, 0f3F000000;
	cvt.rzi.f32.f32 	%f45, %f44;
	add.f32 	%f46, %f45, %f45;
	sub.f32 	%f47, %f2, %f46;
	abs.f32 	%f19, %f47;
	abs.f32 	%f20, %f1;
	setp.lt.f32 	%p102, %f20, 0f00800000;
	mul.f32 	%f48, %f20, 0f4B800000;
	selp.f32 	%f49, %f48, %f20, %p102;
	selp.f32 	%f50, 0fC1C00000, 0f00000000, %p102;
	mov.b32 	%r470, %f49;
	add.s32 	%r471, %r470, -1060439283;
	and.b32  	%r472, %r471, -8388608;
	sub.s32 	%r473, %r470, %r472;
	mov.b32 	%f51, %r473;
	cvt.rn.f32.s32 	%f52, %r472;
	fma.rn.f32 	%f53, %f52, 0f34000000, %f50;
	add.f32 	%f54, %f51, 0fBF800000;
	add.f32 	%f55, %f51, 0f3F800000;
	rcp.approx.ftz.f32 	%f56, %f55;
	add.f32 	%f57, %f54, %f54;
	mul.f32 	%f58, %f57, %f56;
	mul.f32 	%f59, %f58, %f58;
	sub.f32 	%f60, %f54, %f58;
	add.f32 	%f61, %f60, %f60;
	neg.f32 	%f62, %f58;
	fma.rn.f32 	%f63, %f62, %f54, %f61;
	mul.rn.f32 	%f64, %f56, %f63;
	fma.rn.f32 	%f65, %f59, 0f3A2C32E4, 0f3B52E7DB;
	fma.rn.f32 	%f66, %f65, %f59, 0f3C93BB73;
	fma.rn.f32 	%f67, %f66, %f59, 0f3DF6384F;
	mul.rn.f32 	%f68, %f67, %f59;
	fma.rn.f32 	%f69, %f58, 0f3FB8AA3B, %f53;
	sub.f32 	%f70, %f53, %f69;
	fma.rn.f32 	%f71, %f58, 0f3FB8AA3B, %f70;
	fma.rn.f32 	%f72, %f64, 0f3FB8AA3B, %f71;
	fma.rn.f32 	%f73, %f58, 0f32A55E34, %f72;
	mul.f32 	%f74, %f68, 0f40400000;
	fma.rn.f32 	%f75, %f74, %f64, %f73;
	fma.rn.f32 	%f76, %f68, %f58, %f75;
	add.rn.f32 	%f77, %f69, %f76;
	neg.f32 	%f78, %f69;
	add.rn.f32 	%f79, %f77, %f78;
	neg.f32 	%f80, %f79;
	add.rn.f32 	%f81, %f76, %f80;
	mul.rn.f32 	%f82, %f77, %f2;
	neg.f32 	%f83, %f82;
	fma.rn.f32 	%f84, %f77, %f2, %f83;
	fma.rn.f32 	%f85, %f81, %f2, %f84;
	cvt.rni.f32.f32 	%f86, %f82;
	sub.f32 	%f87, %f82, %f86;
	add.f32 	%f88, %f87, %f85;
	fma.rn.f32 	%f89, %f88, 0f391FCB8E, 0f3AAF85ED;
	fma.rn.f32 	%f90, %f89, %f88, 0f3C1D9856;
	fma.rn.f32 	%f91, %f90, %f88, 0f3D6357BB;
	fma.rn.f32 	%f92, %f91, %f88, 0f3E75FDEC;
	fma.rn.f32 	%f93, %f92, %f88, 0f3F317218;
	fma.rn.f32 	%f94, %f93, %f88, 0f3F800000;
	cvt.rzi.s32.f32 	%r474, %f86;
	setp.gt.f32 	%p103, %f86, 0f00000000;
	selp.b32 	%r475, 0, -2097152000, %p103;
	add.s32 	%r476, %r475, 2130706432;
	mov.b32 	%f95, %r476;
	mul.f32 	%f96, %f94, %f95;
	shl.b32 	%r477, %r474, 23;
	sub.s32 	%r478, %r477, %r475;
	mov.b32 	%f97, %r478;
	mul.f32 	%f98, %f96, %f97;
	abs.f32 	%f99, %f82;
	setp.gt.f32 	%p104, %f99, 0f43180000;
	setp.lt.f32 	%p105, %f82, 0f00000000;
	selp.f32 	%f100, 0f00000000, 0f7F800000, %p105;
	selp.f32 	%f21, %f100, %f98, %p104;
	setp.eq.f32 	%p106, %f1, 0f3F800000;
	setp.eq.f32 	%p107, %f2, 0f00000000;
	or.pred  	%p108, %p106, %p107;
	@%p108 bra 	$L__BB3_210;
	setp.num.f32 	%p109, %f20, %f20;
	abs.f32 	%f101, %f2;
	setp.num.f32 	%p110, %f101, %f101;
	and.pred  	%p111, %p109, %p110;
	@%p111 bra 	$L__BB3_204;
	add.rn.f32 	%f148, %f1, %f2;
	bra.uni 	$L__BB3_210;
$L__BB3_204:
	setp.neu.f32 	%p112, %f1, 0f00000000;
	setp.neu.f32 	%p113, %f20, 0f7F800000;
	and.pred  	%p114, %p112, %p113;
	@%p114 bra 	$L__BB3_206;
	setp.neu.f32 	%p121, %f19, 0f3F800000;
	add.f32 	%f106, %f1, %f1;
	mov.b32 	%r479, %f106;
	setp.lt.f32 	%p122, %f2, 0f00000000;
	xor.b32  	%r480, %r479, 2139095040;
	selp.b32 	%r481, %r480, %r479, %p122;
	and.b32  	%r482, %r481, 2147483647;
	selp.b32 	%r483, %r482, %r481, %p121;
	mov.b32 	%f148, %r483;
	bra.uni 	$L__BB3_210;
$L__BB3_206:
	setp.eq.f32 	%p115, %f1, 0fBF800000;
	setp.eq.f32 	%p116, %f101, 0f7F800000;
	and.pred  	%p117, %p115, %p116;
	@%p117 bra 	$L__BB3_210;
	setp.geu.f32 	%p118, %f1, 0f00000000;
	mov.f32 	%f148, %f21;
	@%p118 bra 	$L__BB3_210;
	setp.neu.f32 	%p119, %f19, 0f3F800000;
	neg.f32 	%f103, %f21;
	selp.f32 	%f104, %f21, %f103, %p119;
	cvt.rmi.f32.f32 	%f105, %f2;
	setp.neu.f32 	%p120, %f2, %f105;
	selp.f32 	%f148, 0f7FFFFFFF, %f104, %p120;
	bra.uni 	$L__BB3_210;
$L__BB3_209:
	add.f32 	%f148, %f1, %f2;
$L__BB3_210:
	ld.param.u64 	%rd216, [_Z9zipKernelPfPiS0_iiS_S0_S0_iS_S0_S0_ii_param_0];
	cvta.to.global.u64 	%rd213, %rd216;
	mul.wide.s32 	%rd214, %r1, 4;
	add.s64 	%rd215, %rd213, %rd214;
	st.global.f32 	[%rd215], %f148;
$L__BB3_211:
	ret;

}


// ===== COMPILED SASS (sm_100) =====

	.target	sm_100

	.elftype	@"ET_EXEC"


//--------------------- .note.nv.tkinfo           --------------------------
	.section	.note.nv.tkinfo,"",@"SHT_NOTE"
	.sectionflags	@"SHF_NOTE_NV_TKINFO"
	.tkinfo
        /*0018*/ 	.word	0x00000002
        /*0030*/ 	.string	""
        /*0030*/ 	.string	"ptxas"
        /*0030*/ 	.string	"Cuda compilation tools, release 13.0, V13.0.88"
        /*0030*/ 	.string	"Build cuda_13.0.r13.0/compiler.36424714_0"
        /*0030*/ 	.string	"-arch sm_100 -m 64 "



//--------------------- .note.nv.cuinfo           --------------------------
	.section	.note.nv.cuinfo,"",@"SHT_NOTE"
	.sectionflags	@"SHF_NOTE_NV_CUINFO"
        /*0018*/ 	.short	0x0002
        /*001a*/ 	.short	0x0064
        /*001c*/ 	.short	0x0082
	.zero		2


//--------------------- .nv.info                  --------------------------
	.section	.nv.info,"",@"SHT_CUDA_INFO"
	.align	4


	//----- nvinfo : EIATTR_REGCOUNT
	.align		4
        /*0000*/ 	.byte	0x04, 0x2f
        /*0002*/ 	.short	(.L_1 - .L_0)
	.align		4
.L_0:
        /*0004*/ 	.word	index@(_Z20MatrixMultiplyKernelPfPKiS1_S_S1_S1_S_S1_S1_)
        /*0008*/ 	.word	0x00000020


	//----- nvinfo : EIATTR_FRAME_SIZE
	.align		4
.L_1:
        /*000c*/ 	.byte	0x04, 0x11
        /*000e*/ 	.short	(.L_3 - .L_2)
	.align		4
.L_2:
        /*0010*/ 	.word	index@(_Z20MatrixMultiplyKernelPfPKiS1_S_S1_S1_S_S1_S1_)
        /*0014*/ 	.word	0x00000000


	//----- nvinfo : EIATTR_REGCOUNT
	.align		4
.L_3:
        /*0018*/ 	.byte	0x04, 0x2f
        /*001a*/ 	.short	(.L_5 - .L_4)
	.align		4
.L_4:
        /*001c*/ 	.word	index@(_Z9mapKernelPfPiS0_iS_S0_S0_ii)
        /*0020*/ 	.word	0x0000001f


	//----- nvinfo : EIATTR_FRAME_SIZE
	.align		4
.L_5:
        /*0024*/ 	.byte	0x04, 0x11
        /*0026*/ 	.short	(.L_7 - .L_6)
	.align		4
.L_6:
        /*0028*/ 	.word	index@($__internal_8_$__cuda_sm20_rcp_rn_f32_slowpath)
        /*002c*/ 	.word	0x00000050


	//----- nvinfo : EIATTR_FRAME_SIZE
	.align		4
.L_7:
        /*0030*/ 	.byte	0x04, 0x11
        /*0032*/ 	.short	(.L_9 - .L_8)
	.align		4
.L_8:
        /*0034*/ 	.word	index@($__internal_7_$__cuda_sm20_div_rn_f64_full)
        /*0038*/ 	.word	0x00000050


	//----- nvinfo : EIATTR_FRAME_SIZE
	.align		4
.L_9:
        /*003c*/ 	.byte	0x04, 0x11
        /*003e*/ 	.short	(.L_11 - .L_10)
	.align		4
.L_10:
        /*0040*/ 	.word	index@($__internal_6_$__cuda_sm20_dblrcp_rn_slowpath_v3)
        /*0044*/ 	.word	0x00000050


	//----- nvinfo : EIATTR_FRAME_SIZE
	.align		4
.L_11:
        /*0048*/ 	.byte	0x04, 0x11
        /*004a*/ 	.short	(.L_13 - .L_12)
	.align		4
.L_12:
        /*004c*/ 	.word	index@(_Z9mapKernelPfPiS0_iS_S0_S0_ii)
        /*0050*/ 	.word	0x00000050


	//----- nvinfo : EIATTR_REGCOUNT
	.align		4
.L_13:
        /*0054*/ 	.byte	0x04, 0x2f
        /*0056*/ 	.short	(.L_15 - .L_14)
	.align		4
.L_14:
        /*0058*/ 	.word	index@(_Z12reduceKernelPfPiS0_iS_S0_S0_ifii)
        /*005c*/ 	.word	0x00000020


	//----- nvinfo : EIATTR_FRAME_SIZE
	.align		4
.L_15:
        /*0060*/ 	.byte	0x04, 0x11
        /*0062*/ 	.short	(.L_17 - .L_16)
	.align		4
.L_16:
        /*0064*/ 	.word	index@($__internal_5_$__cuda_sm20_rcp_rn_f32_slowpath)
        /*0068*/ 	.word	0x00000050


	//----- nvinfo : EIATTR_FRAME_SIZE
	.align		4
.L_17:
        /*006c*/ 	.byte	0x04, 0x11
        /*006e*/ 	.short	(.L_19 - .L_18)
	.align		4
.L_18:
        /*0070*/ 	.word	index@($__internal_4_$__cuda_sm20_div_rn_f64_full)
        /*0074*/ 	.word	0x00000050


	//----- nvinfo : EIATTR_FRAME_SIZE
	.align		4
.L_19:
        /*0078*/ 	.byte	0x04, 0x11
        /*007a*/ 	.short	(.L_21 - .L_20)
	.align		4
.L_20:
        /*007c*/ 	.word	index@($__internal_3_$__cuda_sm20_dblrcp_rn_slowpath_v3)
        /*0080*/ 	.word	0x00000050


	//----- nvinfo : EIATTR_FRAME_SIZE
	.align		4
.L_21:
        /*0084*/ 	.byte	0x04, 0x11
        /*0086*/ 	.short	(.L_23 - .L_22)
	.align		4
.L_22:
        /*0088*/ 	.word	index@(_Z12reduceKernelPfPiS0_iS_S0_S0_ifii)
        /*008c*/ 	.word	0x00000050


	//----- nvinfo : EIATTR_REGCOUNT
	.align		4
.L_23:
        /*0090*/ 	.byte	0x04, 0x2f
        /*0092*/ 	.short	(.L_25 - .L_24)
	.align		4
.L_24:
        /*0094*/ 	.word	index@(_Z9zipKernelPfPiS0_iiS_S0_S0_iS_S0_S0_ii)
        /*0098*/ 	.word	0x00000020


	//----- nvinfo : EIATTR_FRAME_SIZE
	.align		4
.L_25:
        /*009c*/ 	.byte	0x04, 0x11
        /*009e*/ 	.short	(.L_27 - .L_26)
	.align		4
.L_26:
        /*00a0*/ 	.word	index@($__internal_2_$__cuda_sm20_rcp_rn_f32_slowpath)
        /*00a4*/ 	.word	0x00000078


	//----- nvinfo : EIATTR_FRAME_SIZE
	.align		4
.L_27:
        /*00a8*/ 	.byte	0x04, 0x11
        /*00aa*/ 	.short	(.L_29 - .L_28)
	.align		4
.L_28:
        /*00ac*/ 	.word	index@($__internal_1_$__cuda_sm20_div_rn_f64_full)
        /*00b0*/ 	.word	0x00000078


	//----- nvinfo : EIATTR_FRAME_SIZE
	.align		4
.L_29:
        /*00b4*/ 	.byte	0x04, 0x11
        /*00b6*/ 	.short	(.L_31 - .L_30)
	.align		4
.L_30:
        /*00b8*/ 	.word	index@($__internal_0_$__cuda_sm20_dblrcp_rn_slowpath_v3)
        /*00bc*/ 	.word	0x00000078


	//----- nvinfo : EIATTR_FRAME_SIZE
	.align		4
.L_31:
        /*00c0*/ 	.byte	0x04, 0x11
        /*00c2*/ 	.short	(.L_33 - .L_32)
	.align		4
.L_32:
        /*00c4*/ 	.word	index@(_Z9zipKernelPfPiS0_iiS_S0_S0_iS_S0_S0_ii)
        /*00c8*/ 	.word	0x00000078


	//----- nvinfo : EIATTR_MIN_STACK_SIZE
	.align		4
.L_33:
        /*00cc*/ 	.byte	0x04, 0x12
        /*00ce*/ 	.short	(.L_35 - .L_34)
	.align		4
.L_34:
        /*00d0*/ 	.word	index@(_Z9zipKernelPfPiS0_iiS_S0_S0_iS_S0_S0_ii)
        /*00d4*/ 	.word	0x00000078


	//----- nvinfo : EIATTR_MIN_STACK_SIZE
	.align		4
.L_35:
        /*00d8*/ 	.byte	0x04, 0x12
        /*00da*/ 	.short	(.L_37 - .L_36)
	.align		4
.L_36:
        /*00dc*/ 	.word	index@(_Z12reduceKernelPfPiS0_iS_S0_S0_ifii)
        /*00e0*/ 	.word	0x00000050


	//----- nvinfo : EIATTR_MIN_STACK_SIZE
	.align		4
.L_37:
        /*00e4*/ 	.byte	0x04, 0x12
        /*00e6*/ 	.short	(.L_39 - .L_38)
	.align		4
.L_38:
        /*00e8*/ 	.word	index@(_Z9mapKernelPfPiS0_iS_S0_S0_ii)
        /*00ec*/ 	.word	0x00000050


	//----- nvinfo : EIATTR_MIN_STACK_SIZE
	.align		4
.L_39:
        /*00f0*/ 	.byte	0x04, 0x12
        /*00f2*/ 	.short	(.L_41 - .L_40)
	.align		4
.L_40:
        /*00f4*/ 	.word	index@(_Z20MatrixMultiplyKernelPfPKiS1_S_S1_S1_S_S1_S1_)
        /*00f8*/ 	.word	0x00000000
.L_41:


//--------------------- .nv.compat                --------------------------
	.section	.nv.compat,"",@"SHT_CUDA_COMPAT_INFO"
	.align	4
        /*0000*/ 	.byte	0x02, 0x09, 0x00, 0x00, 0x02, 0x02, 0x01, 0x00, 0x02, 0x05, 0x05, 0x00, 0x03, 0x07, 0x01, 0x01
        /*0010*/ 	.byte	0x02, 0x03, 0x00, 0x00, 0x02, 0x06, 0x01, 0x00, 0x04, 0x0b, 0x08, 0x00, 0x01, 0x00, 0x00, 0x00
        /*0020*/ 	.byte	0x00, 0x00, 0x00, 0x00


//--------------------- .nv.info._Z9zipKernelPfPiS0_iiS_S0_S0_iS_S0_S0_ii --------------------------
	.section	.nv.info._Z9zipKernelPfPiS0_iiS_S0_S0_iS_S0_S0_ii,"",@"SHT_CUDA_INFO"
	.sectionflags	@""
	.align	4


	//----- nvinfo : EIATTR_CUDA_API_VERSION
	.align		4
        /*0000*/ 	.byte	0x04, 0x37
        /*0002*/ 	.short	(.L_43 - .L_42)
.L_42:
        /*0004*/ 	.word	0x00000082


	//----- nvinfo : EIATTR_KPARAM_INFO
	.align		4
.L_43:
        /*0008*/ 	.byte	0x04, 0x17
        /*000a*/ 	.short	(.L_45 - .L_44)
.L_44:
        /*000c*/ 	.word	0x00000000
        /*0010*/ 	.short	0x000d
        /*0012*/ 	.short	0x005c
        /*0014*/ 	.byte	0x00, 0xf0, 0x11, 0x00


	//----- nvinfo : EIATTR_KPARAM_INFO
	.align		4
.L_45:
        /*0018*/ 	.byte	0x04, 0x17
        /*001a*/ 	.short	(.L_47 - .L_46)
.L_46:
        /*001c*/ 	.word	0x00000000
        /*0020*/ 	.short	0x000c
        /*0022*/ 	.short	0x0058
        /*0024*/ 	.byte	0x00, 0xf0, 0x11, 0x00


	//----- nvinfo : EIATTR_KPARAM_INFO
	.align		4
.L_47:
        /*0028*/ 	.byte	0x04, 0x17
        /*002a*/ 	.short	(.L_49 - .L_48)
.L_48:
        /*002c*/ 	.word	0x00000000
        /*0030*/ 	.short	0x000b
        /*0032*/ 	.short	0x0050
        /*0034*/ 	.byte	0x00, 0xf5, 0x21, 0x00


	//----- nvinfo : EIATTR_KPARAM_INFO
	.align		4
.L_49:
        /*0038*/ 	.byte	0x04, 0x17
        /*003a*/ 	.short	(.L_51 - .L_50)
.L_50:
        /*003c*/ 	.word	0x00000000
        /*0040*/ 	.short	0x000a
        /*0042*/ 	.short	0x0048
        /*0044*/ 	.byte	0x00, 0xf5, 0x21, 0x00


	//----- nvinfo : EIATTR_KPARAM_INFO
	.align		4
.L_51:
        /*0048*/ 	.byte	0x04, 0x17
        /*004a*/ 	.short	(.L_53 - .L_52)
.L_52:
        /*004c*/ 	.word	0x00000000
        /*0050*/ 	.short	0x0009
        /*0052*/ 	.short	0x0040
        /*0054*/ 	.byte	0x00, 0xf5, 0x21, 0x00


	//----- nvinfo : EIATTR_KPARAM_INFO
	.align		4
.L_53:
        /*0058*/ 	.byte	0x04, 0x17
        /*005a*/ 	.short	(.L_55 - .L_54)
.L_54:
        /*005c*/ 	.word	0x00000000
        /*0060*/ 	.short	0x0008
        /*0062*/ 	.short	0x0038
        /*0064*/ 	.byte	0x00, 0xf0, 0x11, 0x00


	//----- nvinfo : EIATTR_KPARAM_INFO
	.align		4
.L_55:
        /*0068*/ 	.byte	0x04, 0x17
        /*006a*/ 	.short	(.L_57 - .L_56)
.L_56:
        /*006c*/ 	.word	0x00000000
        /*0070*/ 	.short	0x0007
        /*0072*/ 	.short	0x0030
        /*0074*/ 	.byte	0x00, 0xf5, 0x21, 0x00


	//----- nvinfo : EIATTR_KPARAM_INFO
	.align		4
.L_57:
        /*0078*/ 	.byte	0x04, 0x17
        /*007a*/ 	.short	(.L_59 - .L_58)
.L_58:
        /*007c*/ 	.word	0x00000000
        /*0080*/ 	.short	0x0006
        /*0082*/ 	.short	0x0028
        /*0084*/ 	.byte	0x00, 0xf5, 0x21, 0x00


	//----- nvinfo : EIATTR_KPARAM_INFO
	.align		4
.L_59:
        /*0088*/ 	.byte	0x04, 0x17
        /*008a*/ 	.short	(.L_61 - .L_60)
.L_60:
        /*008c*/ 	.word	0x00000000
        /*0090*/ 	.short	0x0005
        /*0092*/ 	.short	0x0020
        /*0094*/ 	.byte	0x00, 0xf5, 0x21, 0x00


	//----- nvinfo : EIATTR_KPARAM_INFO
	.align		4
.L_61:
        /*0098*/ 	.byte	0x04, 0x17
        /*009a*/ 	.short	(.L_63 - .L_62)
.L_62:
        /*009c*/ 	.word	0x00000000
        /*00a0*/ 	.short	0x0004
        /*00a2*/ 	.short	0x001c
        /*00a4*/ 	.byte	0x00, 0xf0, 0x11, 0x00


	//----- nvinfo : EIATTR_KPARAM_INFO
	.align		4
.L_63:
        /*00a8*/ 	.byte	0x04, 0x17
        /*00aa*/ 	.short	(.L_65 - .L_64)
.L_64:
        /*00ac*/ 	.word	0x00000000
        /*00b0*/ 	.short	0x0003
        /*00b2*/ 	.short	0x0018
        /*00b4*/ 	.byte	0x00, 0xf0, 0x11, 0x00


	//----- nvinfo : EIATTR_KPARAM_INFO
	.align		4
.L_65:
        /*00b8*/ 	.byte	0x04, 0x17
        /*00ba*/ 	.short	(.L_67 - .L_66)
.L_66:
        /*00bc*/ 	.word	0x00000000
        /*00c0*/ 	.short	0x0002
        /*00c2*/ 	.short	0x0010
        /*00c4*/ 	.byte	0x00, 0xf5, 0x21, 0x00


	//----- nvinfo : EIATTR_KPARAM_INFO
	.align		4
.L_67:
        /*00c8*/ 	.byte	0x04, 0x17
        /*00ca*/ 	.short	(.L_69 - .L_68)
.L_68:
        /*00cc*/ 	.word	0x00000000
        /*00d0*/ 	.short	0x0001
        /*00d2*/ 	.short	0x0008
        /*00d4*/ 	.byte	0x00, 0xf5, 0x21, 0x00


	//----- nvinfo : EIATTR_KPARAM_INFO
	.align		4
.L_69:
        /*00d8*/ 	.byte	0x04, 0x17
        /*00da*/ 	.short	(.L_71 - .L_70)
.L_70:
        /*00dc*/ 	.word	0x00000000
        /*00e0*/ 	.short	0x0000
        /*00e2*/ 	.short	0x0000
        /*00e4*/ 	.byte	0x00, 0xf5, 0x21, 0x00


	//----- nvinfo : EIATTR_SPARSE_MMA_MASK
	.align		4
.L_71:
        /*00e8*/ 	.byte	0x03, 0x50
        /*00ea*/ 	.short	0x0000


	//----- nvinfo : EIATTR_MAXREG_COUNT
	.align		4
        /*00ec*/ 	.byte	0x03, 0x1b
        /*00ee*/ 	.short	0x00ff


	//----- nvinfo : EIATTR_MERCURY_ISA_VERSION
	.align		4
        /*00f0*/ 	.byte	0x03, 0x5f
        /*00f2*/ 	.short	0x0101


	//----- nvinfo : EIATTR_VRC_CTA_INIT_COUNT
	.align		4
        /*00f4*/ 	.byte	0x02, 0x4a
	.zero		1
	.zero		1


	//----- nvinfo : EIATTR_EXIT_INSTR_OFFSETS
	.align		4
        /*00f8*/ 	.byte	0x04, 0x1c
        /*00fa*/ 	.short	(.L_73 - .L_72)


	//   ....[0]....
.L_72:
        /*00fc*/ 	.word	0x00000080


	//   ....[1]....
        /*0100*/ 	.word	0x00005eb0


	//----- nvinfo : EIATTR_CRS_STACK_SIZE
	.align		4
.L_73:
        /*0104*/ 	.byte	0x04, 0x1e
        /*0106*/ 	.short	(.L_75 - .L_74)
.L_74:
        /*0108*/ 	.word	0x00000000


	//----- nvinfo : EIATTR_CBANK_PARAM_SIZE
	.align		4
.L_75:
        /*010c*/ 	.byte	0x03, 0x19
        /*010e*/ 	.short	0x0060


	//----- nvinfo : EIATTR_PARAM_CBANK
	.align		4
        /*0110*/ 	.byte	0x04, 0x0a
        /*0112*/ 	.short	(.L_77 - .L_76)
	.align		4
.L_76:
        /*0114*/ 	.word	index@(.nv.constant0._Z9zipKernelPfPiS0_iiS_S0_S0_iS_S0_S0_ii)
        /*0118*/ 	.short	0x0380
        /*011a*/ 	.short	0x0060


	//----- nvinfo : EIATTR_SW_WAR
	.align		4
.L_77:
        /*011c*/ 	.byte	0x04, 0x36
        /*011e*/ 	.short	(.L_79 - .L_78)
.L_78:
        /*0120*/ 	.word	0x00000008
.L_79:


//--------------------- .nv.info._Z12reduceKernelPfPiS0_iS_S0_S0_ifii --------------------------
	.section	.nv.info._Z12reduceKernelPfPiS0_iS_S0_S0_ifii,"",@"SHT_CUDA_INFO"
	.sectionflags	@""
	.align	4


	//----- nvinfo : EIATTR_CUDA_API_VERSION
	.align		4
        /*0000*/ 	.byte	0x04, 0x37
        /*0002*/ 	.short	(.L_81 - .L_80)
.L_80:
        /*0004*/ 	.word	0x00000082


	//----- nvinfo : EIATTR_KPARAM_INFO
	.align		4
.L_81:
        /*0008*/ 	.byte	0x04, 0x17
        /*000a*/ 	.short	(.L_83 - .L_82)
.L_82:
        /*000c*/ 	.word	0x00000000
        /*0010*/ 	.short	0x000a
        /*0012*/ 	.short	0x0044
        /*0014*/ 	.byte	0x00, 0xf0, 0x11, 0x00


	//----- nvinfo : EIATTR_KPARAM_INFO
	.align		4
.L_83:
        /*0018*/ 	.byte	0x04, 0x17
        /*001a*/ 	.short	(.L_85 - .L_84)
.L_84:
        /*001c*/ 	.word	0x00000000
        /*0020*/ 	.short	0x0009
        /*0022*/ 	.short	0x0040
        /*0024*/ 	.byte	0x00, 0xf0, 0x11, 0x00


	//----- nvinfo : EIATTR_KPARAM_INFO
	.align		4
.L_85:
        /*0028*/ 	.byte	0x04, 0x17
        /*002a*/ 	.short	(.L_87 - .L_86)
.L_86:
        /*002c*/ 	.word	0x00000000
        /*0030*/ 	.short	0x0008
        /*0032*/ 	.short	0x003c
        /*0034*/ 	.byte	0x00, 0xf0, 0x11, 0x00


	//----- nvinfo : EIATTR_KPARAM_INFO
	.align		4
.L_87:
        /*0038*/ 	.byte	0x04, 0x17
        /*003a*/ 	.short	(.L_89 - .L_88)
.L_88:
        /*003c*/ 	.word	0x00000000
        /*0040*/ 	.short	0x0007
        /*0042*/ 	.short	0x0038
        /*0044*/ 	.byte	0x00, 0xf0, 0x11, 0x00


	//----- nvinfo : EIATTR_KPARAM_INFO
	.align		4
.L_89:
        /*0048*/ 	.byte	0x04, 0x17
        /*004a*/ 	.short	(.L_91 - .L_90)
.L_90:
        /*004c*/ 	.word	0x00000000
        /*0050*/ 	.short	0x0006
        /*0052*/ 	.short	0x0030
        /*0054*/ 	.byte	0x00, 0xf5, 0x21, 0x00


	//----- nvinfo : EIATTR_KPARAM_INFO
	.align		4
.L_91:
        /*0058*/ 	.byte	0x04, 0x17
        /*005a*/ 	.short	(.L_93 - .L_92)
.L_92:
        /*005c*/ 	.word	0x00000000
        /*0060*/ 	.short	0x0005
        /*0062*/ 	.short	0x0028
        /*0064*/ 	.byte	0x00, 0xf5, 0x21, 0x00


	//----- nvinfo : EIATTR_KPARAM_INFO
	.align		4
.L_93:
        /*0068*/ 	.byte	0x04, 0x17
        /*006a*/ 	.short	(.L_95 - .L_94)
.L_94:
        /*006c*/ 	.word	0x00000000
        /*0070*/ 	.short	0x0004
        /*0072*/ 	.short	0x0020
        /*0074*/ 	.byte	0x00, 0xf5, 0x21, 0x00


	//----- nvinfo : EIATTR_KPARAM_INFO
	.align		4
.L_95:
        /*0078*/ 	.byte	0x04, 0x17
        /*007a*/ 	.short	(.L_97 - .L_96)
.L_96:
        /*007c*/ 	.word	0x00000000
        /*0080*/ 	.short	0x0003
        /*0082*/ 	.short	0x0018
        /*0084*/ 	.byte	0x00, 0xf0, 0x11, 0x00


	//----- nvinfo : EIATTR_KPARAM_INFO
	.align		4
.L_97:
        /*0088*/ 	.byte	0x04, 0x17
        /*008a*/ 	.short	(.L_99 - .L_98)
.L_98:
        /*008c*/ 	.word	0x00000000
        /*0090*/ 	.short	0x0002
        /*0092*/ 	.short	0x0010
        /*0094*/ 	.byte	0x00, 0xf5, 0x21, 0x00


	//----- nvinfo : EIATTR_KPARAM_INFO
	.align		4
.L_99:
        /*0098*/ 	.byte	0x04, 0x17
        /*009a*/ 	.short	(.L_101 - .L_100)
.L_100:
        /*009c*/ 	.word	0x00000000
        /*00a0*/ 	.short	0x0001
        /*00a2*/ 	.short	0x0008
        /*00a4*/ 	.byte	0x00, 0xf5, 0x21, 0x00


	//----- nvinfo : EIATTR_KPARAM_INFO
	.align		4
.L_101:
        /*00a8*/ 	.byte	0x04, 0x17
        /*00aa*/ 	.short	(.L_103 - .L_102)
.L_102:
        /*00ac*/ 	.word	0x00000000
        /*00b0*/ 	.short	0x0000
        /*00b2*/ 	.short	0x0000
        /*00b4*/ 	.byte	0x00, 0xf5, 0x21, 0x00


	//----- nvinfo : EIATTR_SPARSE_MMA_MASK
	.align		4
.L_103:
        /*00b8*/ 	.byte	0x03, 0x50
        /*00ba*/ 	.short	0x0000


	//----- nvinfo : EIATTR_MAXREG_COUNT
	.align		4
        /*00bc*/ 	.byte	0x03, 0x1b
        /*00be*/ 	.short	0x00ff


	//----- nvinfo : EIATTR_MERCURY_ISA_VERSION
	.align		4
        /*00c0*/ 	.byte	0x03, 0x5f
        /*00c2*/ 	.short	0x0101


	//----- nvinfo : EIATTR_VRC_CTA_INIT_COUNT
	.align		4
        /*00c4*/ 	.byte	0x02, 0x4a
	.zero		1
	.zero		1


	//----- nvinfo : EIATTR_EXIT_INSTR_OFFSETS
	.align		4
        /*00c8*/ 	.byte	0x04, 0x1c
        /*00ca*/ 	.short	(.L_105 - .L_104)


	//   ....[0]....
.L_104:
        /*00cc*/ 	.word	0x00000090


	//   ....[1]....
        /*00d0*/ 	.word	0x00004cb0


	//----- nvinfo : EIATTR_INDIRECT_BRANCH_TARGETS
	.align		4
.L_105:
        /*00d4*/ 	.byte	0x04, 0x34
        /*00d6*/ 	.short	(.L_107 - .L_106)


	//   ....[0]....
.L_106:
        /*00d8*/ 	.word	.L_x_213@srel
        /*00dc*/ 	.short	0x0
        /*00de*/ 	.short	0x0
        /*00e0*/ 	.word	0x3
        /*00e4*/ 	.word	.L_x_214@srel
        /*00e8*/ 	.word	.L_x_215@srel
        /*00ec*/ 	.word	.L_x_105@srel


	//   ....[1]....
        /*00f0*/ 	.word	.L_x_217@srel
        /*00f4*/ 	.short	0x0
        /*00f6*/ 	.short	0x0
        /*00f8*/ 	.word	0x3
        /*00fc*/ 	.word	.L_x_218@srel
        /*0100*/ 	.word	.L_x_219@srel
        /*0104*/ 	.word	.L_x_105@srel


	//   ....[2]....
        /*0108*/ 	.word	.L_x_221@srel
        /*010c*/ 	.short	0x0
        /*010e*/ 	.short	0x0
        /*0110*/ 	.word	0x4
        /*0114*/ 	.word	.L_x_222@srel
        /*0118*/ 	.word	.L_x_223@srel
        /*011c*/ 	.word	.L_x_224@srel
        /*0120*/ 	.word	.L_x_105@srel


	//   ....[3]....
        /*0124*/ 	.word	.L_x_226@srel
        /*0128*/ 	.short	0x0
        /*012a*/ 	.short	0x0
        /*012c*/ 	.word	0x3
        /*0130*/ 	.word	.L_x_227@srel
        /*0134*/ 	.word	.L_x_228@srel
        /*0138*/ 	.word	.L_x_105@srel


	//   ....[4]....
        /*013c*/ 	.word	.L_x_230@srel
        /*0140*/ 	.short	0x0
        /*0142*/ 	.short	0x0
        /*0144*/ 	.word	0x3
        /*0148*/ 	.word	.L_x_231@srel
        /*014c*/ 	.word	.L_x_232@srel
        /*0150*/ 	.word	.L_x_105@srel


	//   ....[5]....
        /*0154*/ 	.word	.L_x_234@srel
        /*0158*/ 	.short	0x0
        /*015a*/ 	.short	0x0
        /*015c*/ 	.word	0x3
        /*0160*/ 	.word	.L_x_235@srel
        /*0164*/ 	.word	.L_x_236@srel
        /*0168*/ 	.word	.L_x_105@srel


	//----- nvinfo : EIATTR_CRS_STACK_SIZE
	.align		4
.L_107:
        /*016c*/ 	.byte	0x04, 0x1e
        /*016e*/ 	.short	(.L_109 - .L_108)
.L_108:
        /*0170*/ 	.word	0x00000000


	//----- nvinfo : EIATTR_CBANK_PARAM_SIZE
	.align		4
.L_109:
        /*0174*/ 	.byte	0x03, 0x19
        /*0176*/ 	.short	0x0048


	//----- nvinfo : EIATTR_PARAM_CBANK
	.align		4
        /*0178*/ 	.byte	0x04, 0x0a
        /*017a*/ 	.short	(.L_111 - .L_110)
	.align		4
.L_110:
        /*017c*/ 	.word	index@(.nv.constant0._Z12reduceKernelPfPiS0_iS_S0_S0_ifii)
        /*0180*/ 	.short	0x0380
        /*0182*/ 	.short	0x0048


	//----- nvinfo : EIATTR_SW_WAR
	.align		4
.L_111:
        /*0184*/ 	.byte	0x04, 0x36
        /*0186*/ 	.short	(.L_113 - .L_112)
.L_112:
        /*0188*/ 	.word	0x00000008
.L_113:


//--------------------- .nv.info._Z9mapKernelPfPiS0_iS_S0_S0_ii --------------------------
	.section	.nv.info._Z9mapKernelPfPiS0_iS_S0_S0_ii,"",@"SHT_CUDA_INFO"
	.sectionflags	@""
	.align	4


	//----- nvinfo : EIATTR_CUDA_API_VERSION
	.align		4
        /*0000*/ 	.byte	0x04, 0x37
        /*0002*/ 	.short	(.L_115 - .L_114)
.L_114:
        /*0004*/ 	.word	0x00000082


	//----- nvinfo : EIATTR_KPARAM_INFO
	.align		4
.L_115:
        /*0008*/ 	.byte	0x04, 0x17
        /*000a*/ 	.short	(.L_117 - .L_116)
.L_116:
        /*000c*/ 	.word	0x00000000
        /*0010*/ 	.short	0x0008
        /*0012*/ 	.short	0x003c
        /*0014*/ 	.byte	0x00, 0xf0, 0x11, 0x00


	//----- nvinfo : EIATTR_KPARAM_INFO
	.align		4
.L_117:
        /*0018*/ 	.byte	0x04, 0x17
        /*001a*/ 	.short	(.L_119 - .L_118)
.L_118:
        /*001c*/ 	.word	0x00000000
        /*0020*/ 	.short	0x0007
        /*0022*/ 	.short	0x0038
        /*0024*/ 	.byte	0x00, 0xf0, 0x11, 0x00


	//----- nvinfo : EIATTR_KPARAM_INFO
	.align		4
.L_119:
        /*0028*/ 	.byte	0x04, 0x17
        /*002a*/ 	.short	(.L_121 - .L_120)
.L_120:
        /*002c*/ 	.word	0x00000000
        /*0030*/ 	.short	0x0006
        /*0032*/ 	.short	0x0030
        /*0034*/ 	.byte	0x00, 0xf5, 0x21, 0x00


	//----- nvinfo : EIATTR_KPARAM_INFO
	.align		4
.L_121:
        /*0038*/ 	.byte	0x04, 0x17
        /*003a*/ 	.short	(.L_123 - .L_122)
.L_122:
        /*003c*/ 	.word	0x00000000
        /*0040*/ 	.short	0x0005
        /*0042*/ 	.short	0x0028
        /*0044*/ 	.byte	0x00, 0xf5, 0x21, 0x00


	//----- nvinfo : EIATTR_KPARAM_INFO
	.align		4
.L_123:
        /*0048*/ 	.byte	0x04, 0x17
        /*004a*/ 	.short	(.L_125 - .L_124)
.L_124:
        /*004c*/ 	.word	0x00000000
        /*0050*/ 	.short	0x0004
        /*0052*/ 	.short	0x0020
        /*0054*/ 	.byte	0x00, 0xf5, 0x21, 0x00


	//----- nvinfo : EIATTR_KPARAM_INFO
	.align		4
.L_125:
        /*0058*/ 	.byte	0x04, 0x17
        /*005a*/ 	.short	(.L_127 - .L_126)
.L_126:
        /*005c*/ 	.word	0x00000000
        /*0060*/ 	.short	0x0003
        /*0062*/ 	.short	0x0018
        /*0064*/ 	.byte	0x00, 0xf0, 0x11, 0x00


	//----- nvinfo : EIATTR_KPARAM_INFO
	.align		4
.L_127:
        /*0068*/ 	.byte	0x04, 0x17
        /*006a*/ 	.short	(.L_129 - .L_128)
.L_128:
        /*006c*/ 	.word	0x00000000
        /*0070*/ 	.short	0x0002
        /*0072*/ 	.short	0x0010
        /*0074*/ 	.byte	0x00, 0xf5, 0x21, 0x00


	//----- nvinfo : EIATTR_KPARAM_INFO
	.align		4
.L_129:
        /*0078*/ 	.byte	0x04, 0x17
        /*007a*/ 	.short	(.L_131 - .L_130)
.L_130:
        /*007c*/ 	.word	0x00000000
        /*0080*/ 	.short	0x0001
        /*0082*/ 	.short	0x0008
        /*0084*/ 	.byte	0x00, 0xf5, 0x21, 0x00


	//----- nvinfo : EIATTR_KPARAM_INFO
	.align		4
.L_131:
        /*0088*/ 	.byte	0x04, 0x17
        /*008a*/ 	.short	(.L_133 - .L_132)
.L_132:
        /*008c*/ 	.word	0x00000000
        /*0090*/ 	.short	0x0000
        /*0092*/ 	.short	0x0000
        /*0094*/ 	.byte	0x00, 0xf5, 0x21, 0x00


	//----- nvinfo : EIATTR_SPARSE_MMA_MASK
	.align		4
.L_133:
        /*0098*/ 	.byte	0x03, 0x50
        /*009a*/ 	.short	0x0000


	//----- nvinfo : EIATTR_MAXREG_COUNT
	.align		4
        /*009c*/ 	.byte	0x03, 0x1b
        /*009e*/ 	.short	0x00ff


	//----- nvinfo : EIATTR_MERCURY_ISA_VERSION
	.align		4
        /*00a0*/ 	.byte	0x03, 0x5f
        /*00a2*/ 	.short	0x0101


	//----- nvinfo : EIATTR_VRC_CTA_INIT_COUNT
	.align		4
        /*00a4*/ 	.byte	0x02, 0x4a
	.zero		1
	.zero		1


	//----- nvinfo : EIATTR_EXIT_INSTR_OFFSETS
	.align		4
        /*00a8*/ 	.byte	0x04, 0x1c
        /*00aa*/ 	.short	(.L_135 - .L_134)


	//   ....[0]....
.L_134:
        /*00ac*/ 	.word	0x00000080


	//   ....[1]....
        /*00b0*/ 	.word	0x000052f0


	//----- nvinfo : EIATTR_INDIRECT_BRANCH_TARGETS
	.align		4
.L_135:
        /*00b4*/ 	.byte	0x04, 0x34
        /*00b6*/ 	.short	(.L_137 - .L_136)


	//   ....[0]....
.L_136:
        /*00b8*/ 	.word	.L_x_238@srel
        /*00bc*/ 	.short	0x0
        /*00be*/ 	.short	0x0
        /*00c0*/ 	.word	0x3
        /*00c4*/ 	.word	.L_x_176@srel
        /*00c8*/ 	.word	.L_x_240@srel
        /*00cc*/ 	.word	.L_x_175@srel


	//   ....[1]....
        /*00d0*/ 	.word	.L_x_242@srel
        /*00d4*/ 	.short	0x0
        /*00d6*/ 	.short	0x0
        /*00d8*/ 	.word	0x3
        /*00dc*/ 	.word	.L_x_243@srel
        /*00e0*/ 	.word	.L_x_244@srel
        /*00e4*/ 	.word	.L_x_175@srel


	//   ....[2]....
        /* <DEDUP_REMOVED lines=8> */


	//   ....[3]....
        /*0104*/ 	.word	.L_x_251@srel
        /*0108*/ 	.short	0x0
        /*010a*/ 	.short	0x0
        /*010c*/ 	.word	0x3
        /*0110*/ 	.word	.L_x_252@srel
        /*0114*/ 	.word	.L_x_253@srel
        /*0118*/ 	.word	.L_x_175@srel


	//   ....[4]....
        /*011c*/ 	.word	.L_x_255@srel
        /*0120*/ 	.short	0x0
        /*0122*/ 	.short	0x0
        /*0124*/ 	.word	0x3
        /*0128*/ 	.word	.L_x_256@srel
        /*012c*/ 	.word	.L_x_257@srel
        /*0130*/ 	.word	.L_x_175@srel


	//   ....[5]....
        /*0134*/ 	.word	.L_x_259@srel
        /*0138*/ 	.short	0x0
        /*013a*/ 	.short	0x0
        /*013c*/ 	.word	0x3
        /*0140*/ 	.word	.L_x_260@srel
        /*0144*/ 	.word	.L_x_261@srel
        /*0148*/ 	.word	.L_x_175@srel


	//   ....[6]....
        /* <DEDUP_REMOVED lines=8> */


	//----- nvinfo : EIATTR_CRS_STACK_SIZE
	.align		4
.L_137:
        /*0168*/ 	.byte	0x04, 0x1e
        /*016a*/ 	.short	(.L_139 - .L_138)
.L_138:
        /*016c*/ 	.word	0x00000000


	//----- nvinfo : EIATTR_CBANK_PARAM_SIZE
	.align		4
.L_139:
        /*0170*/ 	.byte	0x03, 0x19
        /*0172*/ 	.short	0x0040


	//----- nvinfo : EIATTR_PARAM_CBANK
	.align		4
        /*0174*/ 	.byte	0x04, 0x0a
        /*0176*/ 	.short	(.L_141 - .L_140)
	.align		4
.L_140:
        /*0178*/ 	.word	index@(.nv.constant0._Z9mapKernelPfPiS0_iS_S0_S0_ii)
        /*017c*/ 	.short	0x0380
        /*017e*/ 	.short	0x0040


	//----- nvinfo : EIATTR_SW_WAR
	.align		4
.L_141:
        /*0180*/ 	.byte	0x04, 0x36
        /*0182*/ 	.short	(.L_143 - .L_142)
.L_142:
        /*0184*/ 	.word	0x00000008
.L_143:


//--------------------- .nv.info._Z20MatrixMultiplyKernelPfPKiS1_S_S1_S1_S_S1_S1_ --------------------------
	.section	.nv.info._Z20MatrixMultiplyKernelPfPKiS1_S_S1_S1_S_S1_S1_,"",@"SHT_CUDA_INFO"
	.sectionflags	@""
	.align	4


	//----- nvinfo : EIATTR_CUDA_API_VERSION
	.align		4
        /*0000*/ 	.byte	0x04, 0x37
        /*0002*/ 	.short	(.L_145 - .L_144)
.L_144:
        /*0004*/ 	.word	0x00000082


	//----- nvinfo : EIATTR_KPARAM_INFO
	.align		4
.L_145:
        /*0008*/ 	.byte	0x04, 0x17
        /*000a*/ 	.short	(.L_147 - .L_146)
.L_146:
        /*000c*/ 	.word	0x00000000
        /*0010*/ 	.short	0x0008
        /*0012*/ 	.short	0x0040
        /*0014*/ 	.byte	0x00, 0xf5, 0x21, 0x00


	//----- nvinfo : EIATTR_KPARAM_INFO
	.align		4
.L_147:
        /*0018*/ 	.byte	0x04, 0x17
        /*001a*/ 	.short	(.L_149 - .L_148)
.L_148:
        /*001c*/ 	.word	0x00000000
        /*0020*/ 	.short	0x0007
        /*0022*/ 	.short	0x0038
        /*0024*/ 	.byte	0x00, 0xf5, 0x21, 0x00


	//----- nvinfo : EIATTR_KPARAM_INFO
	.align		4
.L_149:
        /*0028*/ 	.byte	0x04, 0x17
        /*002a*/ 	.short	(.L_151 - .L_150)
.L_150:
        /*002c*/ 	.word	0x00000000
        /*0030*/ 	.short	0x0006
        /*0032*/ 	.short	0x0030
        /*0034*/ 	.byte	0x00, 0xf5, 0x21, 0x00


	//----- nvinfo : EIATTR_KPARAM_INFO
	.align		4
.L_151:
        /*0038*/ 	.byte	0x04, 0x17
        /*003a*/ 	.short	(.L_153 - .L_152)
.L_152:
        /*003c*/ 	.word	0x00000000
        /*0040*/ 	.short	0x0005
        /*0042*/ 	.short	0x0028
        /*0044*/ 	.byte	0x00, 0xf5, 0x21, 0x00


	//----- nvinfo : EIATTR_KPARAM_INFO
	.align		4
.L_153:
        /*0048*/ 	.byte	0x04, 0x17
        /*004a*/ 	.short	(.L_155 - .L_154)
.L_154:
        /*004c*/ 	.word	0x00000000
        /*0050*/ 	.short	0x0004
        /*0052*/ 	.short	0x0020
        /*0054*/ 	.byte	0x00, 0xf5, 0x21, 0x00


	//----- nvinfo : EIATTR_KPARAM_INFO
	.align		4
.L_155:
        /*0058*/ 	.byte	0x04, 0x17
        /*005a*/ 	.short	(.L_157 - .L_156)
.L_156:
        /*005c*/ 	.word	0x00000000
        /*0060*/ 	.short	0x0003
        /*0062*/ 	.short	0x0018
        /*0064*/ 	.byte	0x00, 0xf5, 0x21, 0x00


	//----- nvinfo : EIATTR_KPARAM_INFO
	.align		4
.L_157:
        /*0068*/ 	.byte	0x04, 0x17
        /*006a*/ 	.short	(.L_159 - .L_158)
.L_158:
        /*006c*/ 	.word	0x00000000
        /*0070*/ 	.short	0x0002
        /*0072*/ 	.short	0x0010
        /*0074*/ 	.byte	0x00, 0xf5, 0x21, 0x00


	//----- nvinfo : EIATTR_KPARAM_INFO
	.align		4
.L_159:
        /*0078*/ 	.byte	0x04, 0x17
        /*007a*/ 	.short	(.L_161 - .L_160)
.L_160:
        /*007c*/ 	.word	0x00000000
        /*0080*/ 	.short	0x0001
        /*0082*/ 	.short	0x0008
        /*0084*/ 	.byte	0x00, 0xf5, 0x21, 0x00


	//----- nvinfo : EIATTR_KPARAM_INFO
	.align		4
.L_161:
        /*0088*/ 	.byte	0x04, 0x17
        /*008a*/ 	.short	(.L_163 - .L_162)
.L_162:
        /*008c*/ 	.word	0x00000000
        /*0090*/ 	.short	0x0000
        /*0092*/ 	.short	0x0000
        /*0094*/ 	.byte	0x00, 0xf5, 0x21, 0x00


	//----- nvinfo : EIATTR_SPARSE_MMA_MASK
	.align		4
.L_163:
        /*0098*/ 	.byte	0x03, 0x50
        /*009a*/ 	.short	0x0000


	//----- nvinfo : EIATTR_MAXREG_COUNT
	.align		4
        /*009c*/ 	.byte	0x03, 0x1b
        /*009e*/ 	.short	0x00ff


	//----- nvinfo : EIATTR_NUM_BARRIERS
	.align		4
        /*00a0*/ 	.byte	0x02, 0x4c
        /*00a2*/ 	.byte	0x01
	.zero		1


	//----- nvinfo : EIATTR_MERCURY_ISA_VERSION
	.align		4
        /*00a4*/ 	.byte	0x03, 0x5f
        /*00a6*/ 	.short	0x0101


	//----- nvinfo : EIATTR_VRC_CTA_INIT_COUNT
	.align		4
        /*00a8*/ 	.byte	0x02, 0x4a
	.zero		1
	.zero		1


	//----- nvinfo : EIATTR_EXIT_INSTR_OFFSETS
	.align		4
        /*00ac*/ 	.byte	0x04, 0x1c
        /*00ae*/ 	.short	(.L_165 - .L_164)


	//   ....[0]....
.L_164:
        /*00b0*/ 	.word	0x00000f40


	//   ....[1]....
        /*00b4*/ 	.word	0x00000f70


	//   ....[2]....
        /*00b8*/ 	.word	0x00000fb0


	//----- nvinfo : EIATTR_CRS_STACK_SIZE
	.align		4
.L_165:
        /*00bc*/ 	.byte	0x04, 0x1e
        /*00be*/ 	.short	(.L_167 - .L_166)
.L_166:
        /*00c0*/ 	.word	0x00000000


	//----- nvinfo : EIATTR_CBANK_PARAM_SIZE
	.align		4
.L_167:
        /*00c4*/ 	.byte	0x03, 0x19
        /*00c6*/ 	.short	0x0048


	//----- nvinfo : EIATTR_PARAM_CBANK
	.align		4
        /*00c8*/ 	.byte	0x04, 0x0a
        /*00ca*/ 	.short	(.L_169 - .L_168)
	.align		4
.L_168:
        /*00cc*/ 	.word	index@(.nv.constant0._Z20MatrixMultiplyKernelPfPKiS1_S_S1_S1_S_S1_S1_)
        /*00d0*/ 	.short	0x0380
        /*00d2*/ 	.short	0x0048


	//----- nvinfo : EIATTR_SW_WAR
	.align		4
.L_169:
        /*00d4*/ 	.byte	0x04, 0x36
        /*00d6*/ 	.short	(.L_171 - .L_170)
.L_170:
        /*00d8*/ 	.word	0x00000008
.L_171:


//--------------------- .nv.callgraph             --------------------------
	.section	.nv.callgraph,"",@"SHT_CUDA_CALLGRAPH"
	.align	4
	.sectionentsize	8
	.align		4
        /*0000*/ 	.word	0x00000000
	.align		4
        /*0004*/ 	.word	0xffffffff
	.align		4
        /*0008*/ 	.word	0x00000000
	.align		4
        /*000c*/ 	.word	0xfffffffe
	.align		4
        /*0010*/ 	.word	0x00000000
	.align		4
        /*0014*/ 	.word	0xfffffffd
	.align		4
        /*0018*/ 	.word	0x00000000
	.align		4
        /*001c*/ 	.word	0xfffffffc


//--------------------- .nv.constant2._Z12reduceKernelPfPiS0_iS_S0_S0_ifii --------------------------
	.section	.nv.constant2._Z12reduceKernelPfPiS0_iS_S0_S0_ifii,"a",@progbits
	.sectionflags	@""
	.align	4
.nv.constant2._Z12reduceKernelPfPiS0_iS_S0_S0_ifii:
        /*0000*/ 	.byte	0x90, 0x31, 0x00, 0x00, 0x70, 0x31, 0x00, 0x00, 0x50, 0x45, 0x00, 0x00, 0xb0, 0x32, 0x00, 0x00
        /*0010*/ 	.byte	0x90, 0x32, 0x00, 0x00, 0x50, 0x45, 0x00, 0x00, 0x60, 0x33, 0x00, 0x00, 0xb0, 0x37, 0x00, 0x00
        /*0020*/ 	.byte	0x30, 0x33, 0x00, 0x00, 0x50, 0x45, 0x00, 0x00, 0xa0, 0x3a, 0x00, 0x00, 0x10, 0x39, 0x00, 0x00
        /*0030*/ 	.byte	0x50, 0x45, 0x00, 0x00, 0x90, 0x41, 0x00, 0x00, 0xa0, 0x40, 0x00, 0x00, 0x50, 0x45, 0x00, 0x00
        /*0040*/ 	.byte	0x60, 0x43, 0x00, 0x00, 0xc0, 0x42, 0x00, 0x00, 0x50, 0x45, 0x00, 0x00


//--------------------- .nv.constant2._Z9mapKernelPfPiS0_iS_S0_S0_ii --------------------------
	.section	.nv.constant2._Z9mapKernelPfPiS0_iS_S0_S0_ii,"a",@progbits
	.sectionflags	@""
	.align	4
.nv.constant2._Z9mapKernelPfPiS0_iS_S0_S0_ii:
        /*0000*/ 	.byte	0xa0, 0x52, 0x00, 0x00, 0x00, 0x3f, 0x00, 0x00, 0x90, 0x52, 0x00, 0x00, 0xc0, 0x3f, 0x00, 0x00
        /*0010*/ 	.byte	0xa0, 0x3f, 0x00, 0x00, 0x90, 0x52, 0x00, 0x00, 0x60, 0x40, 0x00, 0x00, 0xd0, 0x44, 0x00, 0x00
        /*0020*/ 	.byte	0x40, 0x40, 0x00, 0x00, 0x90, 0x52, 0x00, 0x00, 0xe0, 0x46, 0x00, 0x00, 0x30, 0x46, 0x00, 0x00
        /*0030*/ 	.byte	0x90, 0x52, 0x00, 0x00, 0xc0, 0x4d, 0x00, 0x00, 0xd0, 0x4c, 0x00, 0x00, 0x90, 0x52, 0x00, 0x00
        /*0040*/ 	.byte	0x80, 0x4f, 0x00, 0x00, 0xf0, 0x4e, 0x00, 0x00, 0x90, 0x52, 0x00, 0x00, 0x50, 0x52, 0x00, 0x00
        /*0050*/ 	.byte	0x70, 0x52, 0x00, 0x00, 0x20, 0x51, 0x00, 0x00, 0x90, 0x52, 0x00, 0x00


//--------------------- .text._Z9zipKernelPfPiS0_iiS_S0_S0_iS_S0_S0_ii --------------------------
	.section	.text._Z9zipKernelPfPiS0_iiS_S0_S0_iS_S0_S0_ii,"ax",@progbits
	.align	128
        .global         _Z9zipKernelPfPiS0_iiS_S0_S0_iS_S0_S0_ii
        .type           _Z9zipKernelPfPiS0_iiS_S0_S0_iS_S0_S0_ii,@function
        .size           _Z9zipKernelPfPiS0_iiS_S0_S0_iS_S0_S0_ii,(.L_x_270 - _Z9zipKernelPfPiS0_iiS_S0_S0_iS_S0_S0_ii)
        .other          _Z9zipKernelPfPiS0_iiS_S0_S0_iS_S0_S0_ii,@"STO_CUDA_ENTRY STV_DEFAULT"
_Z9zipKernelPfPiS0_iiS_S0_S0_iS_S0_S0_ii:
.text._Z9zipKernelPfPiS0_iiS_S0_S0_iS_S0_S0_ii:
[----:B------:R-:W0:Y:S01]  /*0000*/  LDC R1, c[0x0][0x37c] ;  /* 0x0000df00ff017b82 */ /* 0x000e220000000800 */
[----:B------:R-:W1:Y:S07]  /*0010*/  S2R R3, SR_TID.X ;  /* 0x0000000000037919 */ /* 0x000e6e0000002100 */
[----:B------:R-:W1:Y:S01]  /*0020*/  S2UR UR4, SR_CTAID.X ;  /* 0x00000000000479c3 */ /* 0x000e620000002500 */
[----:B------:R-:W2:Y:S01]  /*0030*/  LDCU UR5, c[0x0][0x398] ;  /* 0x00007300ff0577ac */ /* 0x000ea20008000800 */
[----:B0-----:R-:W-:-:S06]  /*0040*/  VIADD R1, R1, 0xffffff88 ;  /* 0xffffff8801017836 */ /* 0x001fcc0000000000 */
[----:B------:R-:W1:Y:S02]  /*0050*/  LDC R0, c[0x0][0x360] ;  /* 0x0000d800ff007b82 */ /* 0x000e640000000800 */
[----:B-1----:R-:W-:-:S05]  /*0060*/  IMAD R0, R0, UR4, R3 ;  /* 0x0000000400007c24 */ /* 0x002fca000f8e0203 */
[----:B--2---:R-:W-:-:S13]  /*0070*/  ISETP.GE.AND P0, PT, R0, UR5, PT ;  /* 0x0000000500007c0c */ /* 0x004fda000bf06270 */
[----:B------:R-:W-:Y:S05]  /*0080*/  @P0 EXIT ;  /* 0x000000000000094d */ /* 0x000fea0003800000 */
[----:B------:R-:W0:Y:S01]  /*0090*/  LDCU UR4, c[0x0][0x39c] ;  /* 0x00007380ff0477ac */ /* 0x000e220008000800 */
[----:B------:R-:W1:Y:S01]  /*00a0*/  LDCU.64 UR8, c[0x0][0x358] ;  /* 0x00006b00ff0877ac */ /* 0x000e620008000a00 */
[----:B0-----:R-:W-:-:S09]  /*00b0*/  UISETP.GE.AND UP0, UPT, UR4, 0x1, UPT ;  /* 0x000000010400788c */ /* 0x001fd2000bf06270 */
[----:B-1----:R-:W-:Y:S05]  /*00c0*/  BRA.U !UP0, `(.L_x_0) ;  /* 0x0000001d08fc7547 */ /* 0x002fea000b800000 */
[----:B------:R-:W0:Y:S01]  /*00d0*/  LDCU UR5, c[0x0][0x39c] ;  /* 0x00007380ff0577ac */ /* 0x000e220008000800 */
[----:B------:R-:W-:Y:S01]  /*00e0*/  IMAD.MOV.U32 R19, RZ, RZ, R0 ;  /* 0x000000ffff137224 */ /* 0x000fe200078e0000 */
[----:B------:R-:W-:Y:S01]  /*00f0*/  UISETP.GE.U32.AND UP0, UPT, UR4, 0x8, UPT ;  /* 0x000000080400788c */ /* 0x000fe2000bf06070 */
[----:B0-----:R-:W-:-:S08]  /*0100*/  MOV R12, UR5 ;  /* 0x00000005000c7c02 */ /* 0x001fd00008000f00 */
[----:B------:R-:W-:Y:S05]  /*0110*/  BRA.U !UP0, `(.L_x_1) ;  /* 0x0000001108287547 */ /* 0x000fea000b800000 */
[----:B------:R-:W0:Y:S01]  /*0120*/  LDC.64 R12, c[0x0][0x388] ;  /* 0x0000e200ff0c7b82 */ /* 0x000e220000000a00 */
[----:B------:R-:W-:Y:S01]  /*0130*/  ULOP3.LUT UR5, UR4, 0x7ffffff8, URZ, 0xc0, !UPT ;  /* 0x7ffffff804057892 */ /* 0x000fe2000f8ec0ff */
[----:B------:R-:W-:Y:S01]  /*0140*/  IMAD.MOV.U32 R19, RZ, RZ, R0 ;  /* 0x000000ffff137224 */ /* 0x000fe200078e0000 */
[----:B------:R-:W-:Y:S02]  /*0150*/  UIADD3 UR4, UPT, UPT, UR4, -0x4, URZ ;  /* 0xfffffffc04047890 */ /* 0x000fe4000fffe0ff */
[----:B------:R-:W-:-:S04]  /*0160*/  UIADD3 UR5, UPT, UPT, -UR5, URZ, URZ ;  /* 0x000000ff05057290 */ /* 0x000fc8000fffe1ff */
[----:B------:R-:W-:-:S08]  /*0170*/  IMAD.U32 R2, RZ, RZ, UR4 ;  /* 0x00000004ff027e24 */ /* 0x000fd0000f8e00ff */
.L_x_2:
[----:B-1----:R-:W-:-:S05]  /*0180*/  IADD3 R11, PT, PT, R2, 0x3, RZ ;  /* 0x00000003020b7810 */ /* 0x002fca0007ffe0ff */
[----:B0-----:R-:W-:-:S06]  /*0190*/  IMAD.WIDE.U32 R22, R11, 0x4, R12 ;  /* 0x000000040b167825 */ /* 0x001fcc00078e000c */
[----:B------:R-:W2:Y:S01]  /*01a0*/  LDG.E R22, desc[UR8][R22.64] ;  /* 0x0000000816167981 */ /* 0x000ea2000c1e1900 */
[----:B------:R-:W-:-:S04]  /*01b0*/  VIADD R8, R2, 0x2 ;  /* 0x0000000202087836 */ /* 0x000fc80000000000 */
[----:B------:R-:W-:-:S05]  /*01c0*/  IMAD.WIDE.U32 R14, R8, 0x4, R12 ;  /* 0x00000004080e7825 */ /* 0x000fca00078e000c */
[----:B------:R-:W3:Y:S01]  /*01d0*/  LDG.E R3, desc[UR8][R14.64] ;  /* 0x000000080e037981 */ /* 0x000ee2000c1e1900 */
[----:B------:R-:W-:-:S04]  /*01e0*/  VIADD R10, R2, 0x1 ;  /* 0x00000001020a7836 */ /* 0x000fc80000000000 */
[----:B------:R-:W-:-:S05]  /*01f0*/  IMAD.WIDE.U32 R16, R10, 0x4, R12 ;  /* 0x000000040a107825 */ /* 0x000fca00078e000c */
[----:B------:R-:W4:Y:S01]  /*0200*/  LDG.E R5, desc[UR8][R16.64] ;  /* 0x0000000810057981 */ /* 0x000f22000c1e1900 */
[C---:B------:R-:W-:Y:S01]  /*0210*/  IMAD.WIDE.U32 R20, R2.reuse, 0x4, R12 ;  /* 0x0000000402147825 */ /* 0x040fe200078e000c */
[----:B------:R-:W-:-:S04]  /*0220*/  IADD3 R4, PT, PT, R2, -0x1, RZ ;  /* 0xffffffff02047810 */ /* 0x000fc80007ffe0ff */
[----:B------:R0:W5:Y:S01]  /*0230*/  LDG.E R9, desc[UR8][R20.64] ;  /* 0x0000000814097981 */ /* 0x000162000c1e1900 */
[----:B------:R-:W-:-:S05]  /*0240*/  IMAD.WIDE.U32 R24, R4, 0x4, R12 ;  /* 0x0000000404187825 */ /* 0x000fca00078e000c */
[----:B------:R-:W5:Y:S01]  /*0250*/  LDG.E R7, desc[UR8][R24.64] ;  /* 0x0000000818077981 */ /* 0x000f62000c1e1900 */
[-C--:B--2---:R-:W-:Y:S02]  /*0260*/  IABS R6, R22.reuse ;  /* 0x0000001600067213 */ /* 0x084fe40000000000 */
[----:B0-----:R-:W-:Y:S02]  /*0270*/  IABS R20, R22 ;  /* 0x0000001600147213 */ /* 0x001fe40000000000 */
[----:B------:R-:W0:Y:S01]  /*0280*/  I2F.RP R18, R6 ;  /* 0x0000000600127306 */ /* 0x000e220000209400 */
[-C--:B---3--:R-:W-:Y:S02]  /*0290*/  IABS R17, R3.reuse ;  /* 0x0000000300117213 */ /* 0x088fe40000000000 */
[----:B------:R-:W-:-:S05]  /*02a0*/  IABS R23, R3 ;  /* 0x0000000300177213 */ /* 0x000fca0000000000 */
[----:B------:R-:W1:Y:S01]  /*02b0*/  I2F.RP R16, R17 ;  /* 0x0000001100107306 */ /* 0x000e620000209400 */
[----:B------:R-:W-:-:S07]  /*02c0*/  IMAD.MOV R23, RZ, RZ, -R23 ;  /* 0x000000ffff177224 */ /* 0x000fce00078e0a17 */
[----:B0-----:R-:W0:Y:S08]  /*02d0*/  MUFU.RCP R18, R18 ;  /* 0x0000001200127308 */ /* 0x001e300000001000 */
[----:B-1----:R-:W-:Y:S01]  /*02e0*/  MUFU.RCP R16, R16 ;  /* 0x0000001000107308 */ /* 0x002fe20000001000 */
[----:B0-----:R-:W-:Y:S01]  /*02f0*/  VIADD R14, R18, 0xffffffe ;  /* 0x0ffffffe120e7836 */ /* 0x001fe20000000000 */
[----:B------:R-:W-:-:S06]  /*0300*/  IABS R18, R19 ;  /* 0x0000001300127213 */ /* 0x000fcc0000000000 */
[----:B------:R0:W1:Y:S02]  /*0310*/  F2I.FTZ.U32.TRUNC.NTZ R15, R14 ;  /* 0x0000000e000f7305 */ /* 0x000064000021f000 */
[----:B0-----:R-:W-:Y:S02]  /*0320*/  HFMA2 R14, -RZ, RZ, 0, 0 ;  /* 0x00000000ff0e7431 */ /* 0x001fe400000001ff */
[----:B-1----:R-:W-:-:S04]  /*0330*/  IMAD.MOV R21, RZ, RZ, -R15 ;  /* 0x000000ffff157224 */ /* 0x002fc800078e0a0f */
[----:B------:R-:W-:-:S04]  /*0340*/  IMAD R21, R21, R6, RZ ;  /* 0x0000000615157224 */ /* 0x000fc800078e02ff */
[----:B------:R-:W-:-:S04]  /*0350*/  IMAD.HI.U32 R15, R15, R21, R14 ;  /* 0x000000150f0f7227 */ /* 0x000fc800078e000e */
[----:B------:R-:W-:Y:S02]  /*0360*/  IMAD.MOV R21, RZ, RZ, -R20 ;  /* 0x000000ffff157224 */ /* 0x000fe400078e0a14 */
[----:B------:R-:W-:-:S04]  /*0370*/  IMAD.HI.U32 R14, R15, R18, RZ ;  /* 0x000000120f0e7227 */ /* 0x000fc800078e00ff */
[----:B------:R-:W-:Y:S01]  /*0380*/  IMAD R15, R14, R21, R18 ;  /* 0x000000150e0f7224 */ /* 0x000fe200078e0212 */
[----:B------:R-:W-:Y:S02]  /*0390*/  IADD3 R18, PT, PT, R16, 0xffffffe, RZ ;  /* 0x0ffffffe10127810 */ /* 0x000fe40007ffe0ff */
[----:B----4-:R-:W-:Y:S02]  /*03a0*/  IABS R16, R5 ;  /* 0x0000000500107213 */ /* 0x010fe40000000000 */
[----:B------:R-:W-:-:S13]  /*03b0*/  ISETP.GT.U32.AND P1, PT, R6, R15, PT ;  /* 0x0000000f0600720c */ /* 0x000fda0003f24070 */
[----:B------:R-:W-:Y:S02]  /*03c0*/  @!P1 IMAD.IADD R15, R15, 0x1, -R6 ;  /* 0x000000010f0f9824 */ /* 0x000fe400078e0a06 */
[----:B------:R-:W-:Y:S01]  /*03d0*/  @!P1 VIADD R14, R14, 0x1 ;  /* 0x000000010e0e9836 */ /* 0x000fe20000000000 */
[----:B------:R-:W-:Y:S02]  /*03e0*/  ISETP.NE.AND P1, PT, R22, RZ, PT ;  /* 0x000000ff1600720c */ /* 0x000fe40003f25270 */
[----:B------:R-:W-:Y:S02]  /*03f0*/  ISETP.GE.U32.AND P0, PT, R15, R6, PT ;  /* 0x000000060f00720c */ /* 0x000fe40003f06070 */
[----:B------:R-:W0:Y:S01]  /*0400*/  F2I.FTZ.U32.TRUNC.NTZ R15, R18 ;  /* 0x00000012000f7305 */ /* 0x000e22000021f000 */
[----:B------:R-:W-:-:S04]  /*0410*/  LOP3.LUT R6, R19, R22, RZ, 0x3c, !PT ;  /* 0x0000001613067212 */ /* 0x000fc800078e3cff */
[----:B------:R-:W-:-:S03]  /*0420*/  ISETP.GE.AND P2, PT, R6, RZ, PT ;  /* 0x000000ff0600720c */ /* 0x000fc60003f46270 */
[----:B------:R-:W1:Y:S03]  /*0430*/  I2F.RP R18, R16 ;  /* 0x0000001000127306 */ /* 0x000e660000209400 */
[----:B------:R-:W-:-:S05]  /*0440*/  @P0 VIADD R14, R14, 0x1 ;  /* 0x000000010e0e0836 */ /* 0x000fca0000000000 */
[----:B------:R-:W-:Y:S01]  /*0450*/  MOV R6, R14 ;  /* 0x0000000e00067202 */ /* 0x000fe20000000f00 */
[----:B0-----:R-:W-:-:S04]  /*0460*/  IMAD.MOV R14, RZ, RZ, -R15 ;  /* 0x000000ffff0e7224 */ /* 0x001fc800078e0a0f */
[----:B------:R-:W-:Y:S02]  /*0470*/  IMAD R21, R14, R17, RZ ;  /* 0x000000110e157224 */ /* 0x000fe400078e02ff */
[----:B------:R-:W-:Y:S02]  /*0480*/  HFMA2 R14, -RZ, RZ, 0, 0 ;  /* 0x00000000ff0e7431 */ /* 0x000fe400000001ff */
[----:B------:R-:W-:Y:S01]  /*0490*/  @!P2 IMAD.MOV R6, RZ, RZ, -R6 ;  /* 0x000000ffff06a224 */ /* 0x000fe200078e0a06 */
[----:B------:R-:W-:Y:S01]  /*04a0*/  @!P1 LOP3.LUT R6, RZ, R22, RZ, 0x33, !PT ;  /* 0x00000016ff069212 */ /* 0x000fe200078e33ff */
[----:B-1----:R-:W0:Y:S03]  /*04b0*/  MUFU.RCP R18, R18 ;  /* 0x0000001200127308 */ /* 0x002e260000001000 */
[----:B------:R-:W-:Y:S01]  /*04c0*/  IABS R20, R6 ;  /* 0x0000000600147213 */ /* 0x000fe20000000000 */
[----:B------:R-:W-:-:S04]  /*04d0*/  IMAD.HI.U32 R14, R15, R21, R14 ;  /* 0x000000150f0e7227 */ /* 0x000fc800078e000e */
[----:B------:R-:W-:Y:S01]  /*04e0*/  IMAD.MOV.U32 R15, RZ, RZ, R20 ;  /* 0x000000ffff0f7224 */ /* 0x000fe200078e0014 */
[----:B------:R-:W-:Y:S02]  /*04f0*/  MOV R20, R23 ;  /* 0x0000001700147202 */ /* 0x000fe40000000f00 */
[----:B-----5:R-:W-:Y:S01]  /*0500*/  IABS R23, R9 ;  /* 0x0000000900177213 */ /* 0x020fe20000000000 */
[----:B------:R-:W-:-:S04]  /*0510*/  IMAD.HI.U32 R14, R14, R15, RZ ;  /* 0x0000000f0e0e7227 */ /* 0x000fc800078e00ff */
[----:B------:R-:W-:Y:S02]  /*0520*/  IMAD R20, R14, R20, R15 ;  /* 0x000000140e147224 */ /* 0x000fe400078e020f */
[----:B0-----:R-:W-:-:S03]  /*0530*/  VIADD R15, R18, 0xffffffe ;  /* 0x0ffffffe120f7836 */ /* 0x001fc60000000000 */
[----:B------:R-:W-:-:S03]  /*0540*/  ISETP.GT.U32.AND P1, PT, R17, R20, PT ;  /* 0x000000141100720c */ /* 0x000fc60003f24070 */
[----:B------:R-:W0:Y:S10]  /*0550*/  F2I.FTZ.U32.TRUNC.NTZ R15, R15 ;  /* 0x0000000f000f7305 */ /* 0x000e34000021f000 */
[----:B------:R-:W-:Y:S01]  /*0560*/  @!P1 IMAD.IADD R20, R20, 0x1, -R17 ;  /* 0x0000000114149824 */ /* 0x000fe200078e0a11 */
[----:B------:R-:W-:-:S02]  /*0570*/  @!P1 IADD3 R14, PT, PT, R14, 0x1, RZ ;  /* 0x000000010e0e9810 */ /* 0x000fc40007ffe0ff */
[----:B------:R-:W-:Y:S02]  /*0580*/  ISETP.NE.AND P1, PT, R3, RZ, PT ;  /* 0x000000ff0300720c */ /* 0x000fe40003f25270 */
[----:B------:R-:W-:Y:S01]  /*0590*/  ISETP.GE.U32.AND P0, PT, R20, R17, PT ;  /* 0x000000111400720c */ /* 0x000fe20003f06070 */
[----:B0-----:R-:W-:Y:S01]  /*05a0*/  IMAD.MOV R21, RZ, RZ, -R15 ;  /* 0x000000ffff157224 */ /* 0x001fe200078e0a0f */
[----:B------:R-:W-:-:S03]  /*05b0*/  LOP3.LUT R17, R6, R3, RZ, 0x3c, !PT ;  /* 0x0000000306117212 */ /* 0x000fc600078e3cff */
[----:B------:R-:W-:Y:S01]  /*05c0*/  IMAD R21, R21, R16, RZ ;  /* 0x0000001015157224 */ /* 0x000fe200078e02ff */
[----:B------:R-:W-:Y:S02]  /*05d0*/  ISETP.GE.AND P2, PT, R17, RZ, PT ;  /* 0x000000ff1100720c */ /* 0x000fe40003f46270 */
[----:B------:R-:W0:Y:S05]  /*05e0*/  I2F.RP R17, R23 ;  /* 0x0000001700117306 */ /* 0x000e2a0000209400 */
[----:B------:R-:W-:-:S05]  /*05f0*/  @P0 VIADD R14, R14, 0x1 ;  /* 0x000000010e0e0836 */ /* 0x000fca0000000000 */
[----:B------:R-:W-:Y:S01]  /*0600*/  MOV R18, R14 ;  /* 0x0000000e00127202 */ /* 0x000fe20000000f00 */
[----:B------:R-:W-:-:S04]  /*0610*/  IMAD.MOV.U32 R14, RZ, RZ, RZ ;  /* 0x000000ffff0e7224 */ /* 0x000fc800078e00ff */
[----:B------:R-:W-:Y:S01]  /*0620*/  @!P2 IMAD.MOV R18, RZ, RZ, -R18 ;  /* 0x000000ffff12a224 */ /* 0x000fe200078e0a12 */
[----:B------:R-:W-:Y:S01]  /*0630*/  @!P1 LOP3.LUT R18, RZ, R3, RZ, 0x33, !PT ;  /* 0x00000003ff129212 */ /* 0x000fe200078e33ff */
[----:B------:R-:W-:Y:S01]  /*0640*/  IMAD.HI.U32 R14, R15, R21, R14 ;  /* 0x000000150f0e7227 */ /* 0x000fe200078e000e */
[----:B------:R-:W-:Y:S01]  /*0650*/  IABS R21, R7 ;  /* 0x0000000700157213 */ /* 0x000fe20000000000 */
[----:B0-----:R-:W0:Y:S01]  /*0660*/  MUFU.RCP R17, R17 ;  /* 0x0000001100117308 */ /* 0x001e220000001000 */
[----:B------:R-:W-:Y:S02]  /*0670*/  IABS R15, R5 ;  /* 0x00000005000f7213 */ /* 0x000fe40000000000 */
[----:B------:R-:W-:Y:S02]  /*0680*/  IABS R25, R18 ;  /* 0x0000001200197213 */ /* 0x000fe40000000000 */
[----:B------:R-:W-:-:S03]  /*0690*/  IADD3 R15, PT, PT, RZ, -R15, RZ ;  /* 0x8000000fff0f7210 */ /* 0x000fc60007ffe0ff */
[----:B------:R-:W1:Y:S01]  /*06a0*/  I2F.RP R24, R21 ;  /* 0x0000001500187306 */ /* 0x000e620000209400 */
[----:B------:R-:W-:Y:S01]  /*06b0*/  IMAD.HI.U32 R20, R14, R25, RZ ;  /* 0x000000190e147227 */ /* 0x000fe200078e00ff */
[----:B------:R-:W-:-:S03]  /*06c0*/  LOP3.LUT R14, R18, R5, RZ, 0x3c, !PT ;  /* 0x00000005120e7212 */ /* 0x000fc600078e3cff */
[----:B------:R-:W-:Y:S01]  /*06d0*/  IMAD R25, R20, R15, R25 ;  /* 0x0000000f14197224 */ /* 0x000fe200078e0219 */
[----:B------:R-:W-:Y:S01]  /*06e0*/  ISETP.GE.AND P2, PT, R14, RZ, PT ;  /* 0x000000ff0e00720c */ /* 0x000fe20003f46270 */
[----:B0-----:R-:W-:-:S03]  /*06f0*/  VIADD R15, R17, 0xffffffe ;  /* 0x0ffffffe110f7836 */ /* 0x001fc60000000000 */
[----:B------:R-:W-:Y:S01]  /*0700*/  ISETP.GT.U32.AND P1, PT, R16, R25, PT ;  /* 0x000000191000720c */ /* 0x000fe20003f24070 */
[----:B-1----:R-:W0:-:S12]  /*0710*/  MUFU.RCP R24, R24 ;  /* 0x0000001800187308 */ /* 0x002e180000001000 */
[----:B------:R-:W-:Y:S01]  /*0720*/  @!P1 IMAD.IADD R25, R25, 0x1, -R16 ;  /* 0x0000000119199824 */ /* 0x000fe200078e0a10 */
[----:B------:R-:W1:Y:S01]  /*0730*/  F2I.FTZ.U32.TRUNC.NTZ R15, R15 ;  /* 0x0000000f000f7305 */ /* 0x000e62000021f000 */
[----:B------:R-:W-:Y:S02]  /*0740*/  @!P1 IADD3 R20, PT, PT, R20, 0x1, RZ ;  /* 0x0000000114149810 */ /* 0x000fe40007ffe0ff */
[----:B------:R-:W-:Y:S02]  /*0750*/  ISETP.NE.AND P1, PT, R5, RZ, PT ;  /* 0x000000ff0500720c */ /* 0x000fe40003f25270 */
[----:B------:R-:W-:Y:S01]  /*0760*/  ISETP.GE.U32.AND P0, PT, R25, R16, PT ;  /* 0x000000101900720c */ /* 0x000fe20003f06070 */
[----:B0-----:R-:W-:Y:S01]  /*0770*/  VIADD R16, R24, 0xffffffe ;  /* 0x0ffffffe18107836 */ /* 0x001fe20000000000 */
[----:B------:R-:W-:-:S03]  /*0780*/  IABS R24, R9 ;  /* 0x0000000900187213 */ /* 0x000fc60000000000 */
[----:B------:R-:W0:Y:S02]  /*0790*/  F2I.FTZ.U32.TRUNC.NTZ R17, R16 ;  /* 0x0000001000117305 */ /* 0x000e24000021f000 */
[----:B------:R-:W-:Y:S01]  /*07a0*/  IMAD.MOV R26, RZ, RZ, -R24 ;  /* 0x000000ffff1a7224 */ /* 0x000fe200078e0a18 */
[----:B-1----:R-:W-:-:S05]  /*07b0*/  IADD3 R14, PT, PT, RZ, -R15, RZ ;  /* 0x8000000fff0e7210 */ /* 0x002fca0007ffe0ff */
[----:B------:R-:W-:Y:S02]  /*07c0*/  @P0 VIADD R20, R20, 0x1 ;  /* 0x0000000114140836 */ /* 0x000fe40000000000 */
[----:B------:R-:W-:Y:S02]  /*07d0*/  IMAD R25, R14, R23, RZ ;  /* 0x000000170e197224 */ /* 0x000fe400078e02ff */
[----:B------:R-:W-:Y:S02]  /*07e0*/  IMAD.MOV.U32 R14, RZ, RZ, RZ ;  /* 0x000000ffff0e7224 */ /* 0x000fe400078e00ff */
[----:B------:R-:W-:Y:S01]  /*07f0*/  @!P2 IMAD.MOV R20, RZ, RZ, -R20 ;  /* 0x000000ffff14a224 */ /* 0x000fe200078e0a14 */
[----:B------:R-:W-:Y:S01]  /*0800*/  @!P1 LOP3.LUT R20, RZ, R5, RZ, 0x33, !PT ;  /* 0x00000005ff149212 */ /* 0x000fe200078e33ff */
[----:B------:R-:W-:Y:S01]  /*0810*/  IMAD.HI.U32 R14, R15, R25, R14 ;  /* 0x000000190f0e7227 */ /* 0x000fe200078e000e */
[----:B0-----:R-:W-:Y:S02]  /*0820*/  IADD3 R16, PT, PT, RZ, -R17, RZ ;  /* 0x80000011ff107210 */ /* 0x001fe40007ffe0ff */
[----:B------:R-:W-:-:S03]  /*0830*/  IABS R15, R20 ;  /* 0x00000014000f7213 */ /* 0x000fc60000000000 */
[----:B------:R-:W-:Y:S02]  /*0840*/  IMAD R25, R16, R21, RZ ;  /* 0x0000001510197224 */ /* 0x000fe400078e02ff */
[----:B------:R-:W-:Y:S02]  /*0850*/  IMAD.MOV.U32 R16, RZ, RZ, RZ ;  /* 0x000000ffff107224 */ /* 0x000fe400078e00ff */
[----:B------:R-:W-:-:S04]  /*0860*/  IMAD.HI.U32 R24, R14, R15, RZ ;  /* 0x0000000f0e187227 */ /* 0x000fc800078e00ff */
[----:B------:R-:W-:Y:S01]  /*0870*/  IMAD.HI.U32 R25, R17, R25, R16 ;  /* 0x0000001911197227 */ /* 0x000fe200078e0010 */
[----:B------:R-:W-:-:S03]  /*0880*/  IADD3 R16, PT, PT, R2, -0x2, RZ ;  /* 0xfffffffe02107810 */ /* 0x000fc60007ffe0ff */
[----:B------:R-:W-:Y:S02]  /*0890*/  IMAD R26, R24, R26, R15 ;  /* 0x0000001a181a7224 */ /* 0x000fe400078e020f */
[----:B------:R-:W-:-:S05]  /*08a0*/  IMAD.WIDE.U32 R14, R16, 0x4, R12 ;  /* 0x00000004100e7825 */ /* 0x000fca00078e000c */
[----:B------:R-:W2:Y:S01]  /*08b0*/  LDG.E R17, desc[UR8][R14.64] ;  /* 0x000000080e117981 */ /* 0x000ea2000c1e1900 */
[----:B------:R-:W-:Y:S01]  /*08c0*/  ISETP.GT.U32.AND P1, PT, R23, R26, PT ;  /* 0x0000001a1700720c */ /* 0x000fe20003f24070 */
[----:B------:R-:W-:Y:S02]  /*08d0*/  IMAD.MOV R27, RZ, RZ, -R6 ;  /* 0x000000ffff1b7224 */ /* 0x000fe400078e0a06 */
[----:B------:R-:W-:Y:S02]  /*08e0*/  IMAD R11, R11, 0x4, R1 ;  /* 0x000000040b0b7824 */ /* 0x000fe400078e0201 */
[----:B------:R-:W-:Y:S01]  /*08f0*/  IMAD R22, R22, R27, R19 ;  /* 0x0000001b16167224 */ /* 0x000fe200078e0213 */
[----:B------:R-:W-:-:S04]  /*0900*/  LOP3.LUT R19, R20, R9, RZ, 0x3c, !PT ;  /* 0x0000000914137212 */ /* 0x000fc800078e3cff */
[----:B------:R-:W-:Y:S01]  /*0910*/  ISETP.GE.AND P2, PT, R19, RZ, PT ;  /* 0x000000ff1300720c */ /* 0x000fe20003f46270 */
[----:B------:R0:W-:Y:S01]  /*0920*/  STL [R11], R22 ;  /* 0x000000160b007387 */ /* 0x0001e20000100800 */
[----:B------:R-:W-:Y:S01]  /*0930*/  IABS R19, R7 ;  /* 0x0000000700137213 */ /* 0x000fe20000000000 */
[----:B------:R-:W-:Y:S01]  /*0940*/  @!P1 IMAD.IADD R26, R26, 0x1, -R23 ;  /* 0x000000011a1a9824 */ /* 0x000fe200078e0a17 */
[----:B------:R-:W-:Y:S02]  /*0950*/  @!P1 IADD3 R24, PT, PT, R24, 0x1, RZ ;  /* 0x0000000118189810 */ /* 0x000fe40007ffe0ff */
[----:B------:R-:W-:Y:S02]  /*0960*/  ISETP.NE.AND P1, PT, R9, RZ, PT ;  /* 0x000000ff0900720c */ /* 0x000fe40003f25270 */
[----:B------:R-:W-:Y:S01]  /*0970*/  ISETP.GE.U32.AND P0, PT, R26, R23, PT ;  /* 0x000000171a00720c */ /* 0x000fe20003f06070 */
[----:B0-----:R-:W-:-:S12]  /*0980*/  VIADD R11, R2, 0xfffffffd ;  /* 0xfffffffd020b7836 */ /* 0x001fd80000000000 */
[----:B------:R-:W-:-:S05]  /*0990*/  @P0 VIADD R24, R24, 0x1 ;  /* 0x0000000118180836 */ /* 0x000fca0000000000 */
[----:B------:R-:W-:Y:S02]  /*09a0*/  @!P2 IADD3 R24, PT, PT, -R24, RZ, RZ ;  /* 0x000000ff1818a210 */ /* 0x000fe40007ffe1ff */
[----:B------:R-:W-:Y:S02]  /*09b0*/  @!P1 LOP3.LUT R24, RZ, R9, RZ, 0x33, !PT ;  /* 0x00000009ff189212 */ /* 0x000fe400078e33ff */
[----:B--2---:R-:W-:-:S04]  /*09c0*/  IABS R23, R17 ;  /* 0x0000001100177213 */ /* 0x004fc80000000000 */
[----:B------:R-:W0:Y:S08]  /*09d0*/  I2F.RP R26, R23 ;  /* 0x00000017001a7306 */ /* 0x000e300000209400 */
[----:B0-----:R-:W0:Y:S02]  /*09e0*/  MUFU.RCP R26, R26 ;  /* 0x0000001a001a7308 */ /* 0x001e240000001000 */
[----:B0-----:R-:W-:Y:S01]  /*09f0*/  VIADD R14, R26, 0xffffffe ;  /* 0x0ffffffe1a0e7836 */ /* 0x001fe20000000000 */
[----:B------:R-:W-:-:S05]  /*0a00*/  IABS R26, R24 ;  /* 0x00000018001a7213 */ /* 0x000fca0000000000 */
[----:B------:R0:W1:Y:S01]  /*0a10*/  F2I.FTZ.U32.TRUNC.NTZ R15, R14 ;  /* 0x0000000e000f7305 */ /* 0x000062000021f000 */
[----:B------:R-:W-:Y:S01]  /*0a20*/  IMAD.HI.U32 R25, R25, R26, RZ ;  /* 0x0000001a19197227 */ /* 0x000fe200078e00ff */
[----:B0-----:R-:W-:-:S05]  /*0a30*/  IADD3 R14, PT, PT, RZ, -R19, RZ ;  /* 0x80000013ff0e7210 */ /* 0x001fca0007ffe0ff */
[----:B------:R-:W-:Y:S02]  /*0a40*/  IMAD R26, R25, R14, R26 ;  /* 0x0000000e191a7224 */ /* 0x000fe400078e021a */
[----:B-1----:R-:W-:Y:S02]  /*0a50*/  IMAD.MOV R28, RZ, RZ, -R15 ;  /* 0x000000ffff1c7224 */ /* 0x002fe400078e0a0f */
[----:B------:R-:W-:Y:S02]  /*0a60*/  IMAD.MOV.U32 R14, RZ, RZ, RZ ;  /* 0x000000ffff0e7224 */ /* 0x000fe400078e00ff */
[----:B------:R-:W-:-:S04]  /*0a70*/  IMAD R19, R28, R23, RZ ;  /* 0x000000171c137224 */ /* 0x000fc800078e02ff */
[----:B------:R-:W-:-:S04]  /*0a80*/  IMAD.HI.U32 R22, R15, R19, R14 ;  /* 0x000000130f167227 */ /* 0x000fc800078e000e */
[----:B------:R-:W-:-:S05]  /*0a90*/  IMAD.WIDE.U32 R14, R11, 0x4, R12 ;  /* 0x000000040b0e7825 */ /* 0x000fca00078e000c */
[----:B------:R-:W2:Y:S01]  /*0aa0*/  LDG.E R19, desc[UR8][R14.64] ;  /* 0x000000080e137981 */ /* 0x000ea2000c1e1900 */
[----:B------:R-:W-:Y:S01]  /*0ab0*/  ISETP.GT.U32.AND P1, PT, R21, R26, PT ;  /* 0x0000001a1500720c */ /* 0x000fe20003f24070 */
[----:B------:R-:W-:Y:S01]  /*0ac0*/  IMAD.MOV R27, RZ, RZ, -R18 ;  /* 0x000000ffff1b7224 */ /* 0x000fe200078e0a12 */
[----:B------:R-:W-:-:S03]  /*0ad0*/  LEA R8, R8, R1, 0x2 ;  /* 0x0000000108087211 */ /* 0x000fc600078e10ff */
[----:B------:R-:W-:Y:S01]  /*0ae0*/  IMAD R3, R3, R27, R6 ;  /* 0x0000001b03037224 */ /* 0x000fe200078e0206 */
[----:B------:R-:W-:-:S04]  /*0af0*/  LOP3.LUT R6, R24, R7, RZ, 0x3c, !PT ;  /* 0x0000000718067212 */ /* 0x000fc800078e3cff */
[----:B------:R-:W-:Y:S01]  /*0b00*/  ISETP.GE.AND P2, PT, R6, RZ, PT ;  /* 0x000000ff0600720c */ /* 0x000fe20003f46270 */
[----:B------:R0:W-:Y:S01]  /*0b10*/  STL [R8], R3 ;  /* 0x0000000308007387 */ /* 0x0001e20000100800 */
[----:B------:R-:W-:Y:S01]  /*0b20*/  IABS R6, R17 ;  /* 0x0000001100067213 */ /* 0x000fe20000000000 */
[----:B------:R-:W-:Y:S01]  /*0b30*/  @!P1 VIADD R25, R25, 0x1 ;  /* 0x0000000119199836 */ /* 0x000fe20000000000 */
[-C--:B------:R-:W-:Y:S02]  /*0b40*/  @!P1 IADD3 R26, PT, PT, R26, -R21.reuse, RZ ;  /* 0x800000151a1a9210 */ /* 0x080fe40007ffe0ff */
[----:B------:R-:W-:Y:S02]  /*0b50*/  ISETP.NE.AND P1, PT, R7, RZ, PT ;  /* 0x000000ff0700720c */ /* 0x000fe40003f25270 */
[----:B------:R-:W-:Y:S01]  /*0b60*/  ISETP.GE.U32.AND P0, PT, R26, R21, PT ;  /* 0x000000151a00720c */ /* 0x000fe20003f06070 */
[----:B0-----:R-:W-:-:S12]  /*0b70*/  VIADD R3, R2, 0xfffffffc ;  /* 0xfffffffc02037836 */ /* 0x001fd80000000000 */
[----:B------:R-:W-:-:S04]  /*0b80*/  @P0 VIADD R25, R25, 0x1 ;  /* 0x0000000119190836 */ /* 0x000fc80000000000 */
[----:B------:R-:W-:Y:S01]  /*0b90*/  @!P2 IMAD.MOV R25, RZ, RZ, -R25 ;  /* 0x000000ffff19a224 */ /* 0x000fe200078e0a19 */
[----:B------:R-:W-:-:S04]  /*0ba0*/  @!P1 LOP3.LUT R25, RZ, R7, RZ, 0x33, !PT ;  /* 0x00000007ff199212 */ /* 0x000fc800078e33ff */
[----:B------:R-:W-:-:S05]  /*0bb0*/  IABS R27, R25 ;  /* 0x00000019001b7213 */ /* 0x000fca0000000000 */
[----:B------:R-:W-:Y:S01]  /*0bc0*/  IMAD.HI.U32 R22, R22, R27, RZ ;  /* 0x0000001b16167227 */ /* 0x000fe200078e00ff */
[----:B--2---:R-:W-:-:S04]  /*0bd0*/  IABS R21, R19 ;  /* 0x0000001300157213 */ /* 0x004fc80000000000 */
[----:B------:R-:W0:Y:S08]  /*0be0*/  I2F.RP R26, R21 ;  /* 0x00000015001a7306 */ /* 0x000e300000209400 */
[----:B0-----:R-:W0:Y:S02]  /*0bf0*/  MUFU.RCP R26, R26 ;  /* 0x0000001a001a7308 */ /* 0x001e240000001000 */
[----:B0-----:R-:W-:Y:S01]  /*0c00*/  IADD3 R14, PT, PT, R26, 0xffffffe, RZ ;  /* 0x0ffffffe1a0e7810 */ /* 0x001fe20007ffe0ff */
[----:B------:R-:W-:-:S05]  /*0c10*/  IMAD.MOV R26, RZ, RZ, -R6 ;  /* 0x000000ffff1a7224 */ /* 0x000fca00078e0a06 */
[----:B------:R0:W1:Y:S01]  /*0c20*/  F2I.FTZ.U32.TRUNC.NTZ R15, R14 ;  /* 0x0000000e000f7305 */ /* 0x000062000021f000 */
[----:B------:R-:W-:Y:S02]  /*0c30*/  IMAD R26, R22, R26, R27 ;  /* 0x0000001a161a7224 */ /* 0x000fe400078e021b */
[----:B0-----:R-:W-:Y:S02]  /*0c40*/  IMAD.MOV.U32 R14, RZ, RZ, RZ ;  /* 0x000000ffff0e7224 */ /* 0x001fe400078e00ff */
[----:B-1----:R-:W-:-:S05]  /*0c50*/  IMAD.MOV R28, RZ, RZ, -R15 ;  /* 0x000000ffff1c7224 */ /* 0x002fca00078e0a0f */
[----:B------:R-:W-:-:S05]  /*0c60*/  MOV R6, R28 ;  /* 0x0000001c00067202 */ /* 0x000fca0000000f00 */
[----:B------:R-:W-:-:S04]  /*0c70*/  IMAD R29, R6, R21, RZ ;  /* 0x00000015061d7224 */ /* 0x000fc800078e02ff */
[----:B------:R-:W-:-:S04]  /*0c80*/  IMAD.HI.U32 R8, R15, R29, R14 ;  /* 0x0000001d0f087227 */ /* 0x000fc800078e000e */
[----:B------:R-:W-:-:S05]  /*0c90*/  IMAD.WIDE.U32 R14, R3, 0x4, R12 ;  /* 0x00000004030e7825 */ /* 0x000fca00078e000c */
[----:B------:R0:W2:Y:S01]  /*0ca0*/  LDG.E R6, desc[UR8][R14.64] ;  /* 0x000000080e067981 */ /* 0x0000a2000c1e1900 */
[----:B------:R-:W-:Y:S01]  /*0cb0*/  ISETP.GT.U32.AND P1, PT, R23, R26, PT ;  /* 0x0000001a1700720c */ /* 0x000fe20003f24070 */
[--C-:B------:R-:W-:Y:S01]  /*0cc0*/  IMAD R16, R16, 0x4, R1.reuse ;  /* 0x0000000410107824 */ /* 0x100fe200078e0201 */
[-C--:B------:R-:W-:Y:S01]  /*0cd0*/  LEA R10, R10, R1.reuse, 0x2 ;  /* 0x000000010a0a7211 */ /* 0x080fe200078e10ff */
[----:B------:R-:W-:Y:S01]  /*0ce0*/  IMAD R11, R11, 0x4, R1 ;  /* 0x000000040b0b7824 */ /* 0x000fe200078e0201 */
[----:B------:R-:W-:Y:S01]  /*0cf0*/  LEA R4, R4, R1, 0x2 ;  /* 0x0000000104047211 */ /* 0x000fe200078e10ff */
[----:B------:R-:W-:-:S04]  /*0d00*/  UIADD3 UR5, UPT, UPT, UR5, 0x8, URZ ;  /* 0x0000000805057890 */ /* 0x000fc8000fffe0ff */
[----:B------:R-:W-:-:S04]  /*0d10*/  UISETP.NE.AND UP0, UPT, UR5, URZ, UPT ;  /* 0x000000ff0500728c */ /* 0x000fc8000bf05270 */
[-C--:B------:R-:W-:Y:S02]  /*0d20*/  @!P1 IADD3 R26, PT, PT, R26, -R23.reuse, RZ ;  /* 0x800000171a1a9210 */ /* 0x080fe40007ffe0ff */
[----:B------:R-:W-:Y:S02]  /*0d30*/  @!P1 IADD3 R22, PT, PT, R22, 0x1, RZ ;  /* 0x0000000116169810 */ /* 0x000fe40007ffe0ff */
[----:B------:R-:W-:Y:S01]  /*0d40*/  ISETP.GE.U32.AND P0, PT, R26, R23, PT ;  /* 0x000000171a00720c */ /* 0x000fe20003f06070 */
[----:B------:R-:W-:Y:S01]  /*0d50*/  IMAD.MOV R23, RZ, RZ, -R20 ;  /* 0x000000ffff177224 */ /* 0x000fe200078e0a14 */
[----:B------:R-:W-:Y:S02]  /*0d60*/  ISETP.NE.AND P1, PT, R17, RZ, PT ;  /* 0x000000ff1100720c */ /* 0x000fe40003f25270 */
[----:B------:R-:W-:Y:S01]  /*0d70*/  IABS R26, R19 ;  /* 0x00000013001a7213 */ /* 0x000fe20000000000 */
[----:B------:R-:W-:Y:S01]  /*0d80*/  IMAD R5, R5, R23, R18 ;  /* 0x0000001705057224 */ /* 0x000fe200078e0212 */
[----:B------:R-:W-:-:S02]  /*0d90*/  LOP3.LUT R18, R25, R17, RZ, 0x3c, !PT ;  /* 0x0000001119127212 */ /* 0x000fc400078e3cff */
[----:B------:R-:W-:Y:S02]  /*0da0*/  IADD3 R26, PT, PT, RZ, -R26, RZ ;  /* 0x8000001aff1a7210 */ /* 0x000fe40007ffe0ff */
[----:B------:R-:W-:Y:S01]  /*0db0*/  ISETP.GE.AND P2, PT, R18, RZ, PT ;  /* 0x000000ff1200720c */ /* 0x000fe20003f46270 */
[----:B------:R1:W-:Y:S02]  /*0dc0*/  STL [R10], R5 ;  /* 0x000000050a007387 */ /* 0x0003e40000100800 */
[----:B------:R-:W-:Y:S01]  /*0dd0*/  @P0 VIADD R22, R22, 0x1 ;  /* 0x0000000116160836 */ /* 0x000fe20000000000 */
[----:B-1----:R-:W-:-:S09]  /*0de0*/  LEA R10, R3, R1, 0x2 ;  /* 0x00000001030a7211 */ /* 0x002fd200078e10ff */
[----:B------:R-:W-:Y:S01]  /*0df0*/  @!P2 IMAD.MOV R22, RZ, RZ, -R22 ;  /* 0x000000ffff16a224 */ /* 0x000fe200078e0a16 */
[----:B------:R-:W-:-:S04]  /*0e00*/  @!P1 LOP3.LUT R22, RZ, R17, RZ, 0x33, !PT ;  /* 0x00000011ff169212 */ /* 0x000fc800078e33ff */
[----:B0-----:R-:W-:-:S05]  /*0e10*/  IABS R15, R22 ;  /* 0x00000016000f7213 */ /* 0x001fca0000000000 */
[----:B------:R-:W-:-:S04]  /*0e20*/  IMAD.HI.U32 R8, R8, R15, RZ ;  /* 0x0000000f08087227 */ /* 0x000fc800078e00ff */
[----:B------:R-:W-:-:S05]  /*0e30*/  IMAD R26, R8, R26, R15 ;  /* 0x0000001a081a7224 */ /* 0x000fca00078e020f */
[----:B------:R-:W-:-:S13]  /*0e40*/  ISETP.GT.U32.AND P1, PT, R21, R26, PT ;  /* 0x0000001a1500720c */ /* 0x000fda0003f24070 */
[----:B------:R-:W-:Y:S02]  /*0e50*/  @!P1 IMAD.IADD R26, R26, 0x1, -R21 ;  /* 0x000000011a1a9824 */ /* 0x000fe400078e0a15 */
[----:B------:R-:W-:Y:S01]  /*0e60*/  @!P1 VIADD R8, R8, 0x1 ;  /* 0x0000000108089836 */ /* 0x000fe20000000000 */
[----:B------:R-:W-:Y:S02]  /*0e70*/  ISETP.NE.AND P1, PT, R19, RZ, PT ;  /* 0x000000ff1300720c */ /* 0x000fe40003f25270 */
[----:B------:R-:W-:-:S13]  /*0e80*/  ISETP.GE.U32.AND P0, PT, R26, R21, PT ;  /* 0x000000151a00720c */ /* 0x000fda0003f06070 */
[----:B------:R-:W-:Y:S02]  /*0e90*/  @P0 IADD3 R8, PT, PT, R8, 0x1, RZ ;  /* 0x0000000108080810 */ /* 0x000fe40007ffe0ff */
[----:B--2---:R-:W-:-:S05]  /*0ea0*/  IABS R23, R6 ;  /* 0x0000000600177213 */ /* 0x004fca0000000000 */
[----:B------:R-:W-:-:S04]  /*0eb0*/  IMAD.MOV.U32 R18, RZ, RZ, R23 ;  /* 0x000000ffff127224 */ /* 0x000fc800078e0017 */
[----:B------:R-:W0:Y:S08]  /*0ec0*/  I2F.RP R23, R18 ;  /* 0x0000001200177306 */ /* 0x000e300000209400 */
[----:B0-----:R-:W0:Y:S02]  /*0ed0*/  MUFU.RCP R14, R23 ;  /* 0x00000017000e7308 */ /* 0x001e240000001000 */
[----:B0-----:R-:W-:Y:S01]  /*0ee0*/  VIADD R15, R14, 0xffffffe ;  /* 0x0ffffffe0e0f7836 */ /* 0x001fe20000000000 */
[----:B------:R-:W-:-:S04]  /*0ef0*/  LOP3.LUT R14, R22, R19, RZ, 0x3c, !PT ;  /* 0x00000013160e7212 */ /* 0x000fc800078e3cff */
[----:B------:R-:W-:Y:S01]  /*0f00*/  ISETP.GE.AND P2, PT, R14, RZ, PT ;  /* 0x000000ff0e00720c */ /* 0x000fe20003f46270 */
[----:B------:R-:W0:Y:S01]  /*0f10*/  F2I.FTZ.U32.TRUNC.NTZ R15, R15 ;  /* 0x0000000f000f7305 */ /* 0x000e22000021f000 */
[----:B------:R-:W-:Y:S01]  /*0f20*/  IMAD.MOV.U32 R14, RZ, RZ, RZ ;  /* 0x000000ffff0e7224 */ /* 0x000fe200078e00ff */
[----:B0-----:R-:W-:-:S05]  /*0f30*/  IADD3 R21, PT, PT, RZ, -R15, RZ ;  /* 0x8000000fff157210 */ /* 0x001fca0007ffe0ff */
[----:B------:R-:W-:-:S04]  /*0f40*/  IMAD R21, R21, R18, RZ ;  /* 0x0000001215157224 */ /* 0x000fc800078e02ff */
[----:B------:R-:W-:-:S04]  /*0f50*/  IMAD.HI.U32 R14, R15, R21, R14 ;  /* 0x000000150f0e7227 */ /* 0x000fc800078e000e */
[----:B------:R-:W-:Y:S01]  /*0f60*/  IMAD.MOV.U32 R15, RZ, RZ, R8 ;  /* 0x000000ffff0f7224 */ /* 0x000fe200078e0008 */
[----:B------:R-:W-:-:S03]  /*0f70*/  IABS R8, R6 ;  /* 0x0000000600087213 */ /* 0x000fc60000000000 */
[----:B------:R-:W-:Y:S01]  /*0f80*/  @!P2 IMAD.MOV R15, RZ, RZ, -R15 ;  /* 0x000000ffff0fa224 */ /* 0x000fe200078e0a0f */
[----:B------:R-:W-:Y:S02]  /*0f90*/  @!P1 LOP3.LUT R15, RZ, R19, RZ, 0x33, !PT ;  /* 0x00000013ff0f9212 */ /* 0x000fe400078e33ff */
[----:B------:R-:W-:Y:S02]  /*0fa0*/  IADD3 R23, PT, PT, RZ, -R8, RZ ;  /* 0x80000008ff177210 */ /* 0x000fe40007ffe0ff */
[----:B------:R-:W-:-:S05]  /*0fb0*/  IABS R21, R15 ;  /* 0x0000000f00157213 */ /* 0x000fca0000000000 */
[----:B------:R-:W-:Y:S01]  /*0fc0*/  IMAD.HI.U32 R8, R14, R21, RZ ;  /* 0x000000150e087227 */ /* 0x000fe200078e00ff */
[----:B------:R-:W-:-:S03]  /*0fd0*/  LOP3.LUT R14, R15, R6, RZ, 0x3c, !PT ;  /* 0x000000060f0e7212 */ /* 0x000fc600078e3cff */
[----:B------:R-:W-:Y:S01]  /*0fe0*/  IMAD R21, R8, R23, R21 ;  /* 0x0000001708157224 */ /* 0x000fe200078e0215 */
[----:B------:R-:W-:Y:S01]  /*0ff0*/  ISETP.GE.AND P2, PT, R14, RZ, PT ;  /* 0x000000ff0e00720c */ /* 0x000fe20003f46270 */
[----:B------:R-:W-:-:S03]  /*1000*/  IMAD.MOV R14, RZ, RZ, -R24 ;  /* 0x000000ffff0e7224 */ /* 0x000fc600078e0a18 */
[----:B------:R-:W-:Y:S01]  /*1010*/  ISETP.GT.U32.AND P1, PT, R18, R21, PT ;  /* 0x000000151200720c */ /* 0x000fe20003f24070 */
[----:B------:R-:W-:Y:S01]  /*1020*/  IMAD R9, R9, R14, R20 ;  /* 0x0000000e09097224 */ /* 0x000fe200078e0214 */
[----:B------:R-:W-:Y:S01]  /*1030*/  IADD3 R20, PT, PT, -R15, RZ, RZ ;  /* 0x000000ff0f147210 */ /* 0x000fe20007ffe1ff */
[----:B------:R-:W-:-:S04]  /*1040*/  IMAD.MOV R14, RZ, RZ, -R25 ;  /* 0x000000ffff0e7224 */ /* 0x000fc800078e0a19 */
[----:B------:R-:W-:-:S06]  /*1050*/  IMAD R7, R7, R14, R24 ;  /* 0x0000000e07077224 */ /* 0x000fcc00078e0218 */
[----:B------:R-:W-:Y:S02]  /*1060*/  @!P1 IMAD.IADD R21, R21, 0x1, -R18 ;  /* 0x0000000115159824 */ /* 0x000fe400078e0a12 */
[----:B------:R-:W-:Y:S01]  /*1070*/  @!P1 VIADD R8, R8, 0x1 ;  /* 0x0000000108089836 */ /* 0x000fe20000000000 */
[----:B------:R-:W-:Y:S02]  /*1080*/  ISETP.NE.AND P1, PT, R6, RZ, PT ;  /* 0x000000ff0600720c */ /* 0x000fe40003f25270 */
[----:B------:R-:W-:Y:S01]  /*1090*/  ISETP.GE.U32.AND P0, PT, R21, R18, PT ;  /* 0x000000121500720c */ /* 0x000fe20003f06070 */
[--C-:B------:R-:W-:Y:S02]  /*10a0*/  IMAD.MOV R18, RZ, RZ, -R22.reuse ;  /* 0x000000ffff127224 */ /* 0x100fe400078e0a16 */
[----:B------:R-:W-:Y:S02]  /*10b0*/  IMAD R22, R19, R20, R22 ;  /* 0x0000001413167224 */ /* 0x000fe400078e0216 */
[----:B------:R-:W-:-:S08]  /*10c0*/  IMAD R17, R17, R18, R25 ;  /* 0x0000001211117224 */ /* 0x000fd000078e0219 */
[----:B------:R-:W-:-:S05]  /*10d0*/  @P0 VIADD R8, R8, 0x1 ;  /* 0x0000000108080836 */ /* 0x000fca0000000000 */
[----:B------:R-:W-:Y:S02]  /*10e0*/  @!P2 IADD3 R8, PT, PT, -R8, RZ, RZ ;  /* 0x000000ff0808a210 */ /* 0x000fe40007ffe1ff */
[----:B------:R-:W-:-:S05]  /*10f0*/  @!P1 LOP3.LUT R8, RZ, R6, RZ, 0x33, !PT ;  /* 0x00000006ff089212 */ /* 0x000fca00078e33ff */
[--C-:B------:R-:W-:Y:S02]  /*1100*/  IMAD.MOV R21, RZ, RZ, -R8.reuse ;  /* 0x000000ffff157224 */ /* 0x100fe400078e0a08 */
[----:B------:R-:W-:Y:S02]  /*1110*/  IMAD.MOV.U32 R19, RZ, RZ, R8 ;  /* 0x000000ffff137224 */ /* 0x000fe400078e0008 */
[----:B------:R-:W-:Y:S02]  /*1120*/  IMAD R15, R6, R21, R15 ;  /* 0x00000015060f7224 */ /* 0x000fe400078e020f */
[C---:B------:R-:W-:Y:S02]  /*1130*/  IMAD R6, R2.reuse, 0x4, R1 ;  /* 0x0000000402067824 */ /* 0x040fe400078e0201 */
[----:B------:R-:W-:-:S03]  /*1140*/  VIADD R2, R2, 0xfffffff8 ;  /* 0xfffffff802027836 */ /* 0x000fc60000000000 */
[----:B------:R1:W-:Y:S04]  /*1150*/  STL [R6], R9 ;  /* 0x0000000906007387 */ /* 0x0003e80000100800 */
[----:B------:R1:W-:Y:S04]  /*1160*/  STL [R4], R7 ;  /* 0x0000000704007387 */ /* 0x0003e80000100800 */
[----:B------:R1:W-:Y:S04]  /*1170*/  STL [R16], R17 ;  /* 0x0000001110007387 */ /* 0x0003e80000100800 */
[----:B------:R1:W-:Y:S04]  /*1180*/  STL [R11], R22 ;  /* 0x000000160b007387 */ /* 0x0003e80000100800 */
[----:B------:R1:W-:Y:S01]  /*1190*/  STL [R10], R15 ;  /* 0x0000000f0a007387 */ /* 0x0003e20000100800 */
[----:B------:R-:W-:Y:S05]  /*11a0*/  BRA.U UP0, `(.L_x_2) ;  /* 0xffffffed00f47547 */ /* 0x000fea000b83ffff */
[----:B------:R-:W-:-:S07]  /*11b0*/  IADD3 R12, PT, PT, R2, 0x4, RZ ;  /* 0x00000004020c7810 */ /* 0x000fce0007ffe0ff */
.L_x_1:
[----:B------:R-:W0:Y:S02]  /*11c0*/  LDCU UR4, c[0x0][0x39c] ;  /* 0x00007380ff0477ac */ /* 0x000e240008000800 */
[----:B0-----:R-:W-:-:S09]  /*11d0*/  ULOP3.LUT UP0, UR5, UR4, 0x7, URZ, 0xc0, !UPT ;  /* 0x0000000704057892 */ /* 0x001fd2000f80c0ff */
[----:B------:R-:W-:Y:S05]  /*11e0*/  BRA.U !UP0, `(.L_x_0) ;  /* 0x0000000d08b47547 */ /* 0x000fea000b800000 */
[----:B------:R-:W-:Y:S02]  /*11f0*/  UISETP.GE.U32.AND UP0, UPT, UR5, 0x4, UPT ;  /* 0x000000040500788c */ /* 0x000fe4000bf06070 */
[----:B------:R-:W-:-:S07]  /*1200*/  ULOP3.LUT UP1, UR6, UR4, 0x3, URZ, 0xc0, !UPT ;  /* 0x0000000304067892 */ /* 0x000fce000f82c0ff */
[----:B------:R-:W-:Y:S05]  /*1210*/  BRA.U !UP0, `(.L_x_3) ;  /* 0x00000009080c7547 */ /* 0x000fea000b800000 */
[----:B------:R-:W0:Y:S01]  /*1220*/  LDC.64 R2, c[0x0][0x388] ;  /* 0x0000e200ff027b82 */ /* 0x000e220000000a00 */
[----:B-1----:R-:W-:-:S04]  /*1230*/  VIADD R4, R12, 0xffffffff ;  /* 0xffffffff0c047836 */ /* 0x002fc80000000000 */
[----:B0-----:R-:W-:-:S05]  /*1240*/  IMAD.WIDE.U32 R14, R4, 0x4, R2 ;  /* 0x00000004040e7825 */ /* 0x001fca00078e0002 */
[----:B------:R-:W2:Y:S01]  /*1250*/  LDG.E R8, desc[UR8][R14.64] ;  /* 0x000000080e087981 */ /* 0x000ea2000c1e1900 */
[----:B------:R-:W-:-:S04]  /*1260*/  VIADD R6, R12, 0xfffffffe ;  /* 0xfffffffe0c067836 */ /* 0x000fc80000000000 */
[----:B------:R-:W-:-:S05]  /*1270*/  IMAD.WIDE.U32 R16, R6, 0x4, R2 ;  /* 0x0000000406107825 */ /* 0x000fca00078e0002 */
[----:B------:R0:W3:Y:S01]  /*1280*/  LDG.E R5, desc[UR8][R16.64] ;  /* 0x0000000810057981 */ /* 0x0000e2000c1e1900 */
[----:B------:R-:W-:-:S05]  /*1290*/  IADD3 R10, PT, PT, R12, -0x3, RZ ;  /* 0xfffffffd0c0a7810 */ /* 0x000fca0007ffe0ff */
[----:B------:R-:W-:-:S05]  /*12a0*/  IMAD.WIDE.U32 R20, R10, 0x4, R2 ;  /* 0x000000040a147825 */ /* 0x000fca00078e0002 */
[----:B------:R-:W4:Y:S01]  /*12b0*/  LDG.E R7, desc[UR8][R20.64] ;  /* 0x0000000814077981 */ /* 0x000f22000c1e1900 */
[----:B------:R-:W-:-:S04]  /*12c0*/  VIADD R12, R12, 0xfffffffc ;  /* 0xfffffffc0c0c7836 */ /* 0x000fc80000000000 */
[----:B------:R-:W-:-:S05]  /*12d0*/  IMAD.WIDE.U32 R22, R12, 0x4, R2 ;  /* 0x000000040c167825 */ /* 0x000fca00078e0002 */
[----:B------:R-:W5:Y:S01]  /*12e0*/  LDG.E R9, desc[UR8][R22.64] ;  /* 0x0000000816097981 */ /* 0x000f62000c1e1900 */
[----:B0-----:R-:W-:Y:S01]  /*12f0*/  IABS R17, R19 ;  /* 0x0000001300117213 */ /* 0x001fe20000000000 */
[----:B------:R-:W-:Y:S01]  /*1300*/  IMAD R6, R6, 0x4, R1 ;  /* 0x0000000406067824 */ /* 0x000fe200078e0201 */
[----:B------:R-:W-:Y:S02]  /*1310*/  LEA R10, R10, R1, 0x2 ;  /* 0x000000010a0a7211 */ /* 0x000fe400078e10ff */
[----:B--2---:R-:W-:-:S04]  /*1320*/  IABS R13, R8 ;  /* 0x00000008000d7213 */ /* 0x004fc80000000000 */
[----:B------:R-:W0:Y:S01]  /*1330*/  I2F.RP R14, R13 ;  /* 0x0000000d000e7306 */ /* 0x000e220000209400 */
[-C--:B---3--:R-:W-:Y:S02]  /*1340*/  IABS R11, R5.reuse ;  /* 0x00000005000b7213 */ /* 0x088fe40000000000 */
[----:B------:R-:W-:-:S05]  /*1350*/  IABS R18, R5 ;  /* 0x0000000500127213 */ /* 0x000fca0000000000 */
[----:B0-----:R-:W0:Y:S02]  /*1360*/  MUFU.RCP R14, R14 ;  /* 0x0000000e000e7308 */ /* 0x001e240000001000 */
[----:B0-----:R-:W-:-:S06]  /*1370*/  VIADD R2, R14, 0xffffffe ;  /* 0x0ffffffe0e027836 */ /* 0x001fcc0000000000 */
[----:B------:R0:W1:Y:S02]  /*1380*/  F2I.FTZ.U32.TRUNC.NTZ R3, R2 ;  /* 0x0000000200037305 */ /* 0x000064000021f000 */
[----:B0-----:R-:W-:Y:S01]  /*1390*/  IMAD.MOV.U32 R2, RZ, RZ, RZ ;  /* 0x000000ffff027224 */ /* 0x001fe200078e00ff */
[----:B-1----:R-:W-:-:S05]  /*13a0*/  IADD3 R16, PT, PT, RZ, -R3, RZ ;  /* 0x80000003ff107210 */ /* 0x002fca0007ffe0ff */
[----:B------:R-:W-:Y:S01]  /*13b0*/  IMAD R15, R16, R13, RZ ;  /* 0x0000000d100f7224 */ /* 0x000fe200078e02ff */
[----:B------:R-:W-:-:S03]  /*13c0*/  IABS R16, R8 ;  /* 0x0000000800107213 */ /* 0x000fc60000000000 */
[----:B------:R-:W-:Y:S02]  /*13d0*/  IMAD.HI.U32 R3, R3, R15, R2 ;  /* 0x0000000f03037227 */ /* 0x000fe400078e0002 */
[----:B------:R-:W0:Y:S02]  /*13e0*/  I2F.RP R15, R11 ;  /* 0x0000000b000f7306 */ /* 0x000e240000209400 */
[----:B------:R-:W-:Y:S01]  /*13f0*/  IMAD.MOV.U32 R2, RZ, RZ, R17 ;  /* 0x000000ffff027224 */ /* 0x000fe200078e0011 */
[----:B------:R-:W-:-:S03]  /*1400*/  IADD3 R17, PT, PT, RZ, -R16, RZ ;  /* 0x80000010ff117210 */ /* 0x000fc60007ffe0ff */
[----:B------:R-:W-:-:S04]  /*1410*/  IMAD.HI.U32 R14, R3, R2, RZ ;  /* 0x00000002030e7227 */ /* 0x000fc800078e00ff */
[----:B------:R-:W-:Y:S01]  /*1420*/  IMAD R2, R14, R17, R2 ;  /* 0x000000110e027224 */ /* 0x000fe200078e0202 */
[----:B0-----:R-:W0:Y:S04]  /*1430*/  MUFU.RCP R15, R15 ;  /* 0x0000000f000f7308 */ /* 0x001e280000001000 */
[----:B------:R-:W-:-:S13]  /*1440*/  ISETP.GT.U32.AND P1, PT, R13, R2, PT ;  /* 0x000000020d00720c */ /* 0x000fda0003f24070 */
[----:B------:R-:W-:Y:S01]  /*1450*/  @!P1 IMAD.IADD R2, R2, 0x1, -R13 ;  /* 0x0000000102029824 */ /* 0x000fe200078e0a0d */
[----:B------:R-:W-:Y:S01]  /*1460*/  @!P1 IADD3 R14, PT, PT, R14, 0x1, RZ ;  /* 0x000000010e0e9810 */ /* 0x000fe20007ffe0ff */
[----:B0-----:R-:W-:Y:S01]  /*1470*/  VIADD R3, R15, 0xffffffe ;  /* 0x0ffffffe0f037836 */ /* 0x001fe20000000000 */
[----:B------:R-:W-:Y:S02]  /*1480*/  ISETP.NE.AND P1, PT, R8, RZ, PT ;  /* 0x000000ff0800720c */ /* 0x000fe40003f25270 */
[----:B------:R-:W-:Y:S02]  /*1490*/  ISETP.GE.U32.AND P0, PT, R2, R13, PT ;  /* 0x0000000d0200720c */ /* 0x000fe40003f06070 */
[----:B------:R-:W-:Y:S01]  /*14a0*/  LOP3.LUT R2, R19, R8, RZ, 0x3c, !PT ;  /* 0x0000000813027212 */ /* 0x000fe200078e3cff */
[----:B------:R-:W0:Y:S01]  /*14b0*/  F2I.FTZ.U32.TRUNC.NTZ R3, R3 ;  /* 0x0000000300037305 */ /* 0x000e22000021f000 */
[----:B----4-:R-:W-:Y:S02]  /*14c0*/  IABS R13, R7 ;  /* 0x00000007000d7213 */ /* 0x010fe40000000000 */
[----:B------:R-:W-:-:S05]  /*14d0*/  ISETP.GE.AND P2, PT, R2, RZ, PT ;  /* 0x000000ff0200720c */ /* 0x000fca0003f46270 */
[----:B------:R-:W1:Y:S02]  /*14e0*/  I2F.RP R15, R13 ;  /* 0x0000000d000f7306 */ /* 0x000e640000209400 */
[----:B------:R-:W-:Y:S02]  /*14f0*/  @P0 VIADD R14, R14, 0x1 ;  /* 0x000000010e0e0836 */ /* 0x000fe40000000000 */
[----:B0-----:R-:W-:-:S04]  /*1500*/  IMAD.MOV R2, RZ, RZ, -R3 ;  /* 0x000000ffff027224 */ /* 0x001fc800078e0a03 */
[----:B------:R-:W-:Y:S02]  /*1510*/  @!P2 IADD3 R14, PT, PT, -R14, RZ, RZ ;  /* 0x000000ff0e0ea210 */ /* 0x000fe40007ffe1ff */
[----:B------:R-:W-:Y:S01]  /*1520*/  @!P1 LOP3.LUT R14, RZ, R8, RZ, 0x33, !PT ;  /* 0x00000008ff0e9212 */ /* 0x000fe200078e33ff */
[----:B------:R-:W-:Y:S02]  /*1530*/  IMAD R17, R2, R11, RZ ;  /* 0x0000000b02117224 */ /* 0x000fe400078e02ff */
[----:B------:R-:W-:Y:S01]  /*1540*/  IMAD.MOV.U32 R2, RZ, RZ, RZ ;  /* 0x000000ffff027224 */ /* 0x000fe200078e00ff */
[----:B------:R-:W-:Y:S01]  /*1550*/  IABS R16, R14 ;  /* 0x0000000e00107213 */ /* 0x000fe20000000000 */
[----:B-1----:R-:W0:Y:S02]  /*1560*/  MUFU.RCP R15, R15 ;  /* 0x0000000f000f7308 */ /* 0x002e240000001000 */
[----:B------:R-:W-:Y:S01]  /*1570*/  IMAD.HI.U32 R2, R3, R17, R2 ;  /* 0x0000001103027227 */ /* 0x000fe200078e0002 */
[----:B------:R-:W-:-:S03]  /*1580*/  MOV R3, R16 ;  /* 0x0000001000037202 */ /* 0x000fc60000000f00 */
[----:B------:R-:W-:Y:S01]  /*1590*/  IMAD.MOV R17, RZ, RZ, -R18 ;  /* 0x000000ffff117224 */ /* 0x000fe200078e0a12 */
[----:B------:R-:W-:Y:S01]  /*15a0*/  IABS R18, R7 ;  /* 0x0000000700127213 */ /* 0x000fe20000000000 */
[----:B------:R-:W-:-:S04]  /*15b0*/  IMAD.HI.U32 R16, R2, R3, RZ ;  /* 0x0000000302107227 */ /* 0x000fc800078e00ff */
[----:B------:R-:W-:Y:S02]  /*15c0*/  IMAD R2, R16, R17, R3 ;  /* 0x0000001110027224 */ /* 0x000fe400078e0203 */
[----:B------:R-:W-:-:S03]  /*15d0*/  IMAD.MOV R18, RZ, RZ, -R18 ;  /* 0x000000ffff127224 */ /* 0x000fc600078e0a12 */
[----:B------:R-:W-:Y:S01]  /*15e0*/  ISETP.GT.U32.AND P1, PT, R11, R2, PT ;  /* 0x000000020b00720c */ /* 0x000fe20003f24070 */
[----:B0-----:R-:W-:-:S06]  /*15f0*/  VIADD R3, R15, 0xffffffe ;  /* 0x0ffffffe0f037836 */ /* 0x001fcc0000000000 */
[----:B------:R-:W0:Y:S06]  /*1600*/  F2I.FTZ.U32.TRUNC.NTZ R3, R3 ;  /* 0x0000000300037305 */ /* 0x000e2c000021f000 */
[----:B------:R-:W-:Y:S01]  /*1610*/  @!P1 IMAD.IADD R2, R2, 0x1, -R11 ;  /* 0x0000000102029824 */ /* 0x000fe200078e0a0b */
[----:B------:R-:W-:Y:S02]  /*1620*/  @!P1 IADD3 R16, PT, PT, R16, 0x1, RZ ;  /* 0x0000000110109810 */ /* 0x000fe40007ffe0ff */
[----:B------:R-:W-:Y:S02]  /*1630*/  ISETP.NE.AND P1, PT, R5, RZ, PT ;  /* 0x000000ff0500720c */ /* 0x000fe40003f25270 */
[----:B------:R-:W-:-:S02]  /*1640*/  ISETP.GE.U32.AND P0, PT, R2, R11, PT ;  /* 0x0000000b0200720c */ /* 0x000fc40003f06070 */
[----:B------:R-:W-:Y:S02]  /*1650*/  LOP3.LUT R2, R14, R5, RZ, 0x3c, !PT ;  /* 0x000000050e027212 */ /* 0x000fe400078e3cff */
[----:B-----5:R-:W-:Y:S02]  /*1660*/  IABS R11, R9 ;  /* 0x00000009000b7213 */ /* 0x020fe40000000000 */
[----:B------:R-:W-:Y:S01]  /*1670*/  ISETP.GE.AND P2, PT, R2, RZ, PT ;  /* 0x000000ff0200720c */ /* 0x000fe20003f46270 */
[----:B0-----:R-:W-:-:S04]  /*1680*/  IMAD.MOV R2, RZ, RZ, -R3 ;  /* 0x000000ffff027224 */ /* 0x001fc800078e0a03 */
[----:B------:R-:W-:Y:S02]  /*1690*/  IMAD R15, R2, R13, RZ ;  /* 0x0000000d020f7224 */ /* 0x000fe400078e02ff */
[----:B------:R-:W-:Y:S02]  /*16a0*/  IMAD.MOV.U32 R2, RZ, RZ, RZ ;  /* 0x000000ffff027224 */ /* 0x000fe400078e00ff */
[----:B------:R-:W-:Y:S02]  /*16b0*/  @P0 VIADD R16, R16, 0x1 ;  /* 0x0000000110100836 */ /* 0x000fe40000000000 */
[----:B------:R-:W-:Y:S02]  /*16c0*/  IMAD.HI.U32 R2, R3, R15, R2 ;  /* 0x0000000f03027227 */ /* 0x000fe400078e0002 */
[----:B------:R-:W0:Y:S01]  /*16d0*/  I2F.RP R15, R11 ;  /* 0x0000000b000f7306 */ /* 0x000e220000209400 */
[----:B------:R-:W-:Y:S02]  /*16e0*/  @!P2 IADD3 R16, PT, PT, -R16, RZ, RZ ;  /* 0x000000ff1010a210 */ /* 0x000fe40007ffe1ff */
[----:B------:R-:W-:-:S04]  /*16f0*/  @!P1 LOP3.LUT R16, RZ, R5, RZ, 0x33, !PT ;  /* 0x00000005ff109212 */ /* 0x000fc800078e33ff */
[----:B------:R-:W-:-:S04]  /*1700*/  IABS R17, R16 ;  /* 0x0000001000117213 */ /* 0x000fc80000000000 */
[----:B------:R-:W-:Y:S01]  /*1710*/  MOV R3, R17 ;  /* 0x0000001100037202 */ /* 0x000fe20000000f00 */
[----:B------:R-:W-:Y:S01]  /*1720*/  IMAD.MOV.U32 R17, RZ, RZ, R18 ;  /* 0x000000ffff117224 */ /* 0x000fe200078e0012 */
[----:B0-----:R-:W0:Y:S03]  /*1730*/  MUFU.RCP R15, R15 ;  /* 0x0000000f000f7308 */ /* 0x001e260000001000 */
[----:B------:R-:W-:-:S04]  /*1740*/  IMAD.HI.U32 R18, R2, R3, RZ ;  /* 0x0000000302127227 */ /* 0x000fc800078e00ff */
[----:B------:R-:W-:Y:S01]  /*1750*/  IMAD R2, R18, R17, R3 ;  /* 0x0000001112027224 */ /* 0x000fe200078e0203 */
[----:B------:R-:W-:-:S04]  /*1760*/  IABS R17, R9 ;  /* 0x0000000900117213 */ /* 0x000fc80000000000 */
[----:B------:R-:W-:Y:S01]  /*1770*/  ISETP.GT.U32.AND P1, PT, R13, R2, PT ;  /* 0x000000020d00720c */ /* 0x000fe20003f24070 */
[----:B------:R-:W-:Y:S01]  /*1780*/  IMAD.MOV R20, RZ, RZ, -R17 ;  /* 0x000000ffff147224 */ /* 0x000fe200078e0a11 */
[----:B0-----:R-:W-:-:S11]  /*1790*/  IADD3 R3, PT, PT, R15, 0xffffffe, RZ ;  /* 0x0ffffffe0f037810 */ /* 0x001fd60007ffe0ff */
[----:B------:R-:W-:Y:S01]  /*17a0*/  @!P1 IMAD.IADD R2, R2, 0x1, -R13 ;  /* 0x0000000102029824 */ /* 0x000fe200078e0a0d */
[----:B------:R-:W0:Y:S01]  /*17b0*/  F2I.FTZ.U32.TRUNC.NTZ R3, R3 ;  /* 0x0000000300037305 */ /* 0x000e22000021f000 */
[----:B------:R-:W-:Y:S01]  /*17c0*/  @!P1 VIADD R18, R18, 0x1 ;  /* 0x0000000112129836 */ /* 0x000fe20000000000 */
[----:B------:R-:W-:Y:S02]  /*17d0*/  ISETP.NE.AND P1, PT, R7, RZ, PT ;  /* 0x000000ff0700720c */ /* 0x000fe40003f25270 */
[----:B------:R-:W-:Y:S02]  /*17e0*/  ISETP.GE.U32.AND P0, PT, R2, R13, PT ;  /* 0x0000000d0200720c */ /* 0x000fe40003f06070 */
[----:B------:R-:W-:-:S04]  /*17f0*/  LOP3.LUT R2, R16, R7, RZ, 0x3c, !PT ;  /* 0x0000000710027212 */ /* 0x000fc800078e3cff */
[----:B------:R-:W-:Y:S02]  /*1800*/  ISETP.GE.AND P2, PT, R2, RZ, PT ;  /* 0x000000ff0200720c */ /* 0x000fe40003f46270 */
[----:B0-----:R-:W-:-:S05]  /*1810*/  IADD3 R2, PT, PT, RZ, -R3, RZ ;  /* 0x80000003ff027210 */ /* 0x001fca0007ffe0ff */
[----:B------:R-:W-:Y:S02]  /*1820*/  @P0 VIADD R18, R18, 0x1 ;  /* 0x0000000112120836 */ /* 0x000fe40000000000 */
[----:B------:R-:W-:Y:S02]  /*1830*/  IMAD R13, R2, R11, RZ ;  /* 0x0000000b020d7224 */ /* 0x000fe400078e02ff */
[----:B------:R-:W-:Y:S02]  /*1840*/  HFMA2 R2, -RZ, RZ, 0, 0 ;  /* 0x00000000ff027431 */ /* 0x000fe400000001ff */
[----:B------:R-:W-:Y:S01]  /*1850*/  @!P2 IMAD.MOV R18, RZ, RZ, -R18 ;  /* 0x000000ffff12a224 */ /* 0x000fe200078e0a12 */
[----:B------:R-:W-:-:S04]  /*1860*/  @!P1 LOP3.LUT R18, RZ, R7, RZ, 0x33, !PT ;  /* 0x00000007ff129212 */ /* 0x000fc800078e33ff */
[----:B------:R-:W-:Y:S01]  /*1870*/  IABS R15, R18 ;  /* 0x00000012000f7213 */ /* 0x000fe20000000000 */
[----:B------:R-:W-:-:S04]  /*1880*/  IMAD.HI.U32 R2, R3, R13, R2 ;  /* 0x0000000d03027227 */ /* 0x000fc800078e0002 */
[----:B------:R-:W-:Y:S02]  /*1890*/  IMAD.MOV.U32 R3, RZ, RZ, R15 ;  /* 0x000000ffff037224 */ /* 0x000fe400078e000f */
[----:B------:R-:W-:Y:S02]  /*18a0*/  IMAD.MOV R13, RZ, RZ, -R18 ;  /* 0x000000ffff0d7224 */ /* 0x000fe400078e0a12 */
[----:B------:R-:W-:-:S04]  /*18b0*/  IMAD.HI.U32 R2, R2, R3, RZ ;  /* 0x0000000302027227 */ /* 0x000fc800078e00ff */
[----:B------:R-:W-:Y:S01]  /*18c0*/  IMAD R20, R2, R20, R3 ;  /* 0x0000001402147224 */ /* 0x000fe200078e0203 */
[----:B------:R-:W-:Y:S01]  /*18d0*/  LOP3.LUT R3, R18, R9, RZ, 0x3c, !PT ;  /* 0x0000000912037212 */ /* 0x000fe200078e3cff */
[----:B------:R-:W-:-:S03]  /*18e0*/  IMAD R7, R7, R13, R16 ;  /* 0x0000000d07077224 */ /* 0x000fc600078e0210 */
[----:B------:R-:W-:Y:S02]  /*18f0*/  ISETP.GT.U32.AND P1, PT, R11, R20, PT ;  /* 0x000000140b00720c */ /* 0x000fe40003f24070 */
[----:B------:R-:W-:Y:S02]  /*1900*/  ISETP.GE.AND P2, PT, R3, RZ, PT ;  /* 0x000000ff0300720c */ /* 0x000fe40003f46270 */
[----:B------:R-:W-:-:S05]  /*1910*/  IADD3 R3, PT, PT, -R14, RZ, RZ ;  /* 0x000000ff0e037210 */ /* 0x000fca0007ffe1ff */
[----:B------:R-:W-:Y:S02]  /*1920*/  IMAD R8, R8, R3, R19 ;  /* 0x0000000308087224 */ /* 0x000fe400078e0213 */
[----:B------:R-:W-:Y:S02]  /*1930*/  IMAD R3, R4, 0x4, R1 ;  /* 0x0000000404037824 */ /* 0x000fe400078e0201 */
[----:B------:R-:W-:Y:S01]  /*1940*/  @!P1 IMAD.IADD R20, R20, 0x1, -R11 ;  /* 0x0000000114149824 */ /* 0x000fe200078e0a0b */
[----:B------:R-:W-:Y:S01]  /*1950*/  @!P1 IADD3 R2, PT, PT, R2, 0x1, RZ ;  /* 0x0000000102029810 */ /* 0x000fe20007ffe0ff */
[----:B------:R-:W-:Y:S01]  /*1960*/  IMAD R4, R12, 0x4, R1 ;  /* 0x000000040c047824 */ /* 0x000fe200078e0201 */
[----:B------:R-:W-:Y:S01]  /*1970*/  ISETP.NE.AND P1, PT, R9, RZ, PT ;  /* 0x000000ff0900720c */ /* 0x000fe20003f25270 */
[----:B------:R0:W-:Y:S01]  /*1980*/  STL [R3], R8 ;  /* 0x0000000803007387 */ /* 0x0001e20000100800 */
[----:B------:R-:W-:Y:S01]  /*1990*/  ISETP.GE.U32.AND P0, PT, R20, R11, PT ;  /* 0x0000000b1400720c */ /* 0x000fe20003f06070 */
[----:B------:R-:W-:-:S04]  /*19a0*/  IMAD.MOV R11, RZ, RZ, -R16 ;  /* 0x000000ffff0b7224 */ /* 0x000fc800078e0a10 */
[----:B------:R-:W-:-:S05]  /*19b0*/  IMAD R5, R5, R11, R14 ;  /* 0x0000000b05057224 */ /* 0x000fca00078e020e */
[----:B------:R0:W-:Y:S03]  /*19c0*/  STL [R6], R5 ;  /* 0x0000000506007387 */ /* 0x0001e60000100800 */
[----:B------:R-:W-:Y:S01]  /*19d0*/  @P0 VIADD R2, R2, 0x1 ;  /* 0x0000000102020836 */ /* 0x000fe20000000000 */
[----:B------:R0:W-:Y:S03]  /*19e0*/  STL [R10], R7 ;  /* 0x000000070a007387 */ /* 0x0001e60000100800 */
[----:B------:R-:W-:Y:S01]  /*19f0*/  @!P2 IMAD.MOV R2, RZ, RZ, -R2 ;  /* 0x000000ffff02a224 */ /* 0x000fe200078e0a02 */
[----:B------:R-:W-:-:S04]  /*1a00*/  @!P1 LOP3.LUT R2, RZ, R9, RZ, 0x33, !PT ;  /* 0x00000009ff029212 */ /* 0x000fc800078e33ff */
[----:B------:R-:W-:Y:S01]  /*1a10*/  IADD3 R15, PT, PT, -R2, RZ, RZ ;  /* 0x000000ff020f7210 */ /* 0x000fe20007ffe1ff */
[----:B------:R-:W-:-:S04]  /*1a20*/  IMAD.MOV.U32 R19, RZ, RZ, R2 ;  /* 0x000000ffff137224 */ /* 0x000fc800078e0002 */
[----:B------:R-:W-:-:S05]  /*1a30*/  IMAD R9, R9, R15, R18 ;  /* 0x0000000f09097224 */ /* 0x000fca00078e0212 */
[----:B------:R0:W-:Y:S02]  /*1a40*/  STL [R4], R9 ;  /* 0x0000000904007387 */ /* 0x0001e40000100800 */
.L_x_3:
[----:B------:R-:W-:Y:S05]  /*1a50*/  BRA.U !UP1, `(.L_x_0) ;  /* 0x0000000509987547 */ /* 0x000fea000b800000 */
[----:B------:R-:W-:Y:S02]  /*1a60*/  UISETP.NE.AND UP0, UPT, UR6, 0x1, UPT ;  /* 0x000000010600788c */ /* 0x000fe4000bf05270 */
[----:B------:R-:W-:-:S04]  /*1a70*/  ULOP3.LUT UR5, UR4, 0x1, URZ, 0xc0, !UPT ;  /* 0x0000000104057892 */ /* 0x000fc8000f8ec0ff */
[----:B------:R-:W-:-:S03]  /*1a80*/  UISETP.NE.U32.AND UP1, UPT, UR5, 0x1, UPT ;  /* 0x000000010500788c */ /* 0x000fc6000bf25070 */
[----:B------:R-:W-:Y:S08]  /*1a90*/  BRA.U !UP0, `(.L_x_4) ;  /* 0x0000000508147547 */ /* 0x000ff0000b800000 */
[----:B01----:R-:W0:Y:S01]  /*1aa0*/  LDC.64 R10, c[0x0][0x388] ;  /* 0x0000e200ff0a7b82 */ /* 0x003e220000000a00 */
[----:B------:R-:W-:-:S05]  /*1ab0*/  IADD3 R2, PT, PT, R12, -0x1, RZ ;  /* 0xffffffff0c027810 */ /* 0x000fca0007ffe0ff */
[----:B0-----:R-:W-:-:S06]  /*1ac0*/  IMAD.WIDE.U32 R4, R2, 0x4, R10 ;  /* 0x0000000402047825 */ /* 0x001fcc00078e000a */
[----:B------:R-:W2:Y:S01]  /*1ad0*/  LDG.E R4, desc[UR8][R4.64] ;  /* 0x0000000804047981 */ /* 0x000ea2000c1e1900 */
[----:B------:R-:W-:-:S04]  /*1ae0*/  VIADD R6, R12, 0xfffffffe ;  /* 0xfffffffe0c067836 */ /* 0x000fc80000000000 */
[----:B------:R-:W-:-:S05]  /*1af0*/  IMAD.WIDE.U32 R10, R6, 0x4, R10 ;  /* 0x00000004060a7825 */ /* 0x000fca00078e000a */
[----:B------:R-:W3:Y:S01]  /*1b00*/  LDG.E R3, desc[UR8][R10.64] ;  /* 0x000000080a037981 */ /* 0x000ee2000c1e1900 */
[----:B------:R-:W-:Y:S02]  /*1b10*/  IABS R14, R19 ;  /* 0x00000013000e7213 */ /* 0x000fe40000000000 */
[-C--:B--2---:R-:W-:Y:S02]  /*1b20*/  IABS R13, R4.reuse ;  /* 0x00000004000d7213 */ /* 0x084fe40000000000 */
[----:B------:R-:W-:Y:S02]  /*1b30*/  IABS R15, R4 ;  /* 0x00000004000f7213 */ /* 0x000fe40000000000 */
[----:B------:R-:W0:Y:S01]  /*1b40*/  I2F.RP R7, R13 ;  /* 0x0000000d00077306 */ /* 0x000e220000209400 */
[----:B---3--:R-:W-:-:S07]  /*1b50*/  IABS R5, R3 ;  /* 0x0000000300057213 */ /* 0x008fce0000000000 */
[----:B------:R-:W1:Y:S08]  /*1b60*/  I2F.RP R10, R5 ;  /* 0x00000005000a7306 */ /* 0x000e700000209400 */
[----:B0-----:R-:W0:Y:S08]  /*1b70*/  MUFU.RCP R7, R7 ;  /* 0x0000000700077308 */ /* 0x001e300000001000 */
[----:B-1----:R-:W-:Y:S01]  /*1b80*/  MUFU.RCP R10, R10 ;  /* 0x0000000a000a7308 */ /* 0x002fe20000001000 */
[----:B0-----:R-:W-:-:S07]  /*1b90*/  VIADD R8, R7, 0xffffffe ;  /* 0x0ffffffe07087836 */ /* 0x001fce0000000000 */
[----:B------:R0:W1:Y:S02]  /*1ba0*/  F2I.FTZ.U32.TRUNC.NTZ R9, R8 ;  /* 0x0000000800097305 */ /* 0x000064000021f000 */
[----:B0-----:R-:W-:Y:S01]  /*1bb0*/  IMAD.MOV.U32 R8, RZ, RZ, RZ ;  /* 0x000000ffff087224 */ /* 0x001fe200078e00ff */
[----:B-1----:R-:W-:-:S05]  /*1bc0*/  IADD3 R12, PT, PT, RZ, -R9, RZ ;  /* 0x80000009ff0c7210 */ /* 0x002fca0007ffe0ff */
[----:B------:R-:W-:Y:S02]  /*1bd0*/  IMAD R11, R12, R13, RZ ;  /* 0x0000000d0c0b7224 */ /* 0x000fe400078e02ff */
[----:B------:R-:W-:Y:S02]  /*1be0*/  IMAD.MOV.U32 R12, RZ, RZ, R14 ;  /* 0x000000ffff0c7224 */ /* 0x000fe400078e000e */
[----:B------:R-:W-:Y:S01]  /*1bf0*/  IMAD.HI.U32 R9, R9, R11, R8 ;  /* 0x0000000b09097227 */ /* 0x000fe200078e0008 */
[----:B------:R-:W-:Y:S02]  /*1c00*/  IADD3 R8, PT, PT, RZ, -R15, RZ ;  /* 0x8000000fff087210 */ /* 0x000fe40007ffe0ff */
[----:B------:R-:W-:-:S03]  /*1c10*/  IABS R11, R3 ;  /* 0x00000003000b7213 */ /* 0x000fc60000000000 */
[----:B------:R-:W-:-:S04]  /*1c20*/  IMAD.HI.U32 R7, R9, R12, RZ ;  /* 0x0000000c09077227 */ /* 0x000fc800078e00ff */
[----:B------:R-:W-:Y:S02]  /*1c30*/  IMAD R8, R7, R8, R12 ;  /* 0x0000000807087224 */ /* 0x000fe400078e020c */
[----:B------:R-:W-:Y:S02]  /*1c40*/  VIADD R9, R10, 0xffffffe ;  /* 0x0ffffffe0a097836 */ /* 0x000fe40000000000 */
[----:B------:R-:W-:Y:S01]  /*1c50*/  IMAD.MOV R11, RZ, RZ, -R11 ;  /* 0x000000ffff0b7224 */ /* 0x000fe200078e0a0b */
[----:B------:R-:W-:-:S03]  /*1c60*/  ISETP.GT.U32.AND P1, PT, R13, R8, PT ;  /* 0x000000080d00720c */ /* 0x000fc60003f24070 */
[----:B------:R-:W0:Y:S10]  /*1c70*/  F2I.FTZ.U32.TRUNC.NTZ R9, R9 ;  /* 0x0000000900097305 */ /* 0x000e34000021f000 */
[----:B------:R-:W-:Y:S01]  /*1c80*/  @!P1 IMAD.IADD R8, R8, 0x1, -R13 ;  /* 0x0000000108089824 */ /* 0x000fe200078e0a0d */
[----:B------:R-:W-:-:S02]  /*1c90*/  @!P1 IADD3 R7, PT, PT, R7, 0x1, RZ ;  /* 0x0000000107079810 */ /* 0x000fc40007ffe0ff */
[----:B------:R-:W-:Y:S02]  /*1ca0*/  ISETP.NE.AND P1, PT, R4, RZ, PT ;  /* 0x000000ff0400720c */ /* 0x000fe40003f25270 */
[----:B------:R-:W-:Y:S02]  /*1cb0*/  ISETP.GE.U32.AND P0, PT, R8, R13, PT ;  /* 0x0000000d0800720c */ /* 0x000fe40003f06070 */
[----:B------:R-:W-:-:S04]  /*1cc0*/  LOP3.LUT R8, R19, R4, RZ, 0x3c, !PT ;  /* 0x0000000413087212 */ /* 0x000fc800078e3cff */
[----:B------:R-:W-:Y:S02]  /*1cd0*/  ISETP.GE.AND P2, PT, R8, RZ, PT ;  /* 0x000000ff0800720c */ /* 0x000fe40003f46270 */
[----:B0-----:R-:W-:-:S05]  /*1ce0*/  IADD3 R8, PT, PT, RZ, -R9, RZ ;  /* 0x80000009ff087210 */ /* 0x001fca0007ffe0ff */
[----:B------:R-:W-:-:S04]  /*1cf0*/  @P0 VIADD R7, R7, 0x1 ;  /* 0x0000000107070836 */ /* 0x000fc80000000000 */
[----:B------:R-:W-:Y:S02]  /*1d00*/  IMAD.MOV.U32 R12, RZ, RZ, R7 ;  /* 0x000000ffff0c7224 */ /* 0x000fe400078e0007 */
[----:B------:R-:W-:Y:S01]  /*1d10*/  IMAD R7, R8, R5, RZ ;  /* 0x0000000508077224 */ /* 0x000fe200078e02ff */
[----:B------:R-:W-:Y:S01]  /*1d20*/  MOV R8, RZ ;  /* 0x000000ff00087202 */ /* 0x000fe20000000f00 */
[----:B------:R-:W-:Y:S01]  /*1d30*/  @!P2 IMAD.MOV R12, RZ, RZ, -R12 ;  /* 0x000000ffff0ca224 */ /* 0x000fe200078e0a0c */
[----:B------:R-:W-:-:S03]  /*1d40*/  @!P1 LOP3.LUT R12, RZ, R4, RZ, 0x33, !PT ;  /* 0x00000004ff0c9212 */ /* 0x000fc600078e33ff */
[----:B------:R-:W-:Y:S01]  /*1d50*/  IMAD.HI.U32 R8, R9, R7, R8 ;  /* 0x0000000709087227 */ /* 0x000fe200078e0008 */
[----:B------:R-:W-:-:S05]  /*1d60*/  IABS R10, R12 ;  /* 0x0000000c000a7213 */ /* 0x000fca0000000000 */
[----:B------:R-:W-:Y:S02]  /*1d70*/  IMAD.MOV.U32 R7, RZ, RZ, R10 ;  /* 0x000000ffff077224 */ /* 0x000fe400078e000a */
[----:B------:R-:W-:Y:S02]  /*1d80*/  IMAD.MOV.U32 R10, RZ, RZ, R11 ;  /* 0x000000ffff0a7224 */ /* 0x000fe400078e000b */
[----:B------:R-:W-:-:S04]  /*1d90*/  IMAD.HI.U32 R8, R8, R7, RZ ;  /* 0x0000000708087227 */ /* 0x000fc800078e00ff */
[----:B------:R-:W-:Y:S02]  /*1da0*/  IMAD R10, R8, R10, R7 ;  /* 0x0000000a080a7224 */ /* 0x000fe400078e0207 */
[----:B------:R-:W-:-:S03]  /*1db0*/  IMAD.MOV R7, RZ, RZ, -R12 ;  /* 0x000000ffff077224 */ /* 0x000fc600078e0a0c */
[----:B------:R-:W-:Y:S01]  /*1dc0*/  ISETP.GT.U32.AND P1, PT, R5, R10, PT ;  /* 0x0000000a0500720c */ /* 0x000fe20003f24070 */
[----:B------:R-:W-:-:S12]  /*1dd0*/  IMAD R4, R4, R7, R19 ;  /* 0x0000000704047224 */ /* 0x000fd800078e0213 */
[-C--:B------:R-:W-:Y:S01]  /*1de0*/  @!P1 IADD3 R10, PT, PT, R10, -R5.reuse, RZ ;  /* 0x800000050a0a9210 */ /* 0x080fe20007ffe0ff */
[----:B------:R-:W-:Y:S01]  /*1df0*/  @!P1 VIADD R8, R8, 0x1 ;  /* 0x0000000108089836 */ /* 0x000fe20000000000 */
[----:B------:R-:W-:Y:S02]  /*1e00*/  ISETP.NE.AND P1, PT, R3, RZ, PT ;  /* 0x000000ff0300720c */ /* 0x000fe40003f25270 */
[----:B------:R-:W-:Y:S02]  /*1e10*/  ISETP.GE.U32.AND P0, PT, R10, R5, PT ;  /* 0x000000050a00720c */ /* 0x000fe40003f06070 */
[----:B------:R-:W-:-:S04]  /*1e20*/  LOP3.LUT R5, R12, R3, RZ, 0x3c, !PT ;  /* 0x000000030c057212 */ /* 0x000fc800078e3cff */
[----:B------:R-:W-:Y:S02]  /*1e30*/  ISETP.GE.AND P2, PT, R5, RZ, PT ;  /* 0x000000ff0500720c */ /* 0x000fe40003f46270 */
[----:B------:R-:W-:Y:S01]  /*1e40*/  LEA R5, R2, R1, 0x2 ;  /* 0x0000000102057211 */ /* 0x000fe200078e10ff */
[----:B------:R-:W-:-:S04]  /*1e50*/  IMAD R2, R6, 0x4, R1 ;  /* 0x0000000406027824 */ /* 0x000fc800078e0201 */
[----:B------:R-:W-:Y:S01]  /*1e60*/  @P0 VIADD R8, R8, 0x1 ;  /* 0x0000000108080836 */ /* 0x000fe20000000000 */
[----:B------:R2:W-:Y:S05]  /*1e70*/  STL [R5], R4 ;  /* 0x0000000405007387 */ /* 0x0005ea0000100800 */
[----:B------:R-:W-:Y:S02]  /*1e80*/  @!P2 IADD3 R8, PT, PT, -R8, RZ, RZ ;  /* 0x000000ff0808a210 */ /* 0x000fe40007ffe1ff */
[----:B------:R-:W-:-:S04]  /*1e90*/  @!P1 LOP3.LUT R8, RZ, R3, RZ, 0x33, !PT ;  /* 0x00000003ff089212 */ /* 0x000fc800078e33ff */
[----:B------:R-:W-:Y:S01]  /*1ea0*/  MOV R19, R8 ;  /* 0x0000000800137202 */ /* 0x000fe20000000f00 */
[----:B------:R-:W-:-:S04]  /*1eb0*/  IMAD.MOV R10, RZ, RZ, -R8 ;  /* 0x000000ffff0a7224 */ /* 0x000fc800078e0a08 */
[----:B------:R-:W-:Y:S02]  /*1ec0*/  IMAD R3, R3, R10, R12 ;  /* 0x0000000a03037224 */ /* 0x000fe400078e020c */
[----:B------:R-:W-:-:S03]  /*1ed0*/  IMAD.MOV.U32 R12, RZ, RZ, R6 ;  /* 0x000000ffff0c7224 */ /* 0x000fc600078e0006 */
[----:B------:R2:W-:Y:S04]  /*1ee0*/  STL [R2], R3 ;  /* 0x0000000302007387 */ /* 0x0005e80000100800 */
.L_x_4:
[----:B------:R-:W-:Y:S05]  /*1ef0*/  BRA.U UP1, `(.L_x_0) ;  /* 0x0000000101707547 */ /* 0x000fea000b800000 */
[----:B0-2---:R-:W0:Y:S01]  /*1f00*/  LDC.64 R2, c[0x0][0x388] ;  /* 0x0000e200ff027b82 */ /* 0x005e220000000a00 */
[----:B------:R-:W-:-:S04]  /*1f10*/  VIADD R12, R12, 0xffffffff ;  /* 0xffffffff0c0c7836 */ /* 0x000fc80000000000 */
[----:B0-----:R-:W-:-:S05]  /*1f20*/  IMAD.WIDE.U32 R2, R12, 0x4, R2 ;  /* 0x000000040c027825 */ /* 0x001fca00078e0002 */
[----:B-1----:R0:W2:Y:S01]  /*1f30*/  LDG.E R9, desc[UR8][R2.64] ;  /* 0x0000000802097981 */ /* 0x0020a2000c1e1900 */
[----:B------:R-:W-:Y:S02]  /*1f40*/  ISETP.GE.AND P2, PT, R19, RZ, PT ;  /* 0x000000ff1300720c */ /* 0x000fe40003f46270 */
[----:B0-----:R-:W-:Y:S02]  /*1f50*/  IABS R2, R19 ;  /* 0x0000001300027213 */ /* 0x001fe40000000000 */
[-C--:B--2---:R-:W-:Y:S02]  /*1f60*/  IABS R8, R9.reuse ;  /* 0x0000000900087213 */ /* 0x084fe40000000000 */
[----:B------:R-:W-:Y:S02]  /*1f70*/  IABS R3, R9 ;  /* 0x0000000900037213 */ /* 0x000fe40000000000 */
[----:B------:R-:W0:Y:S03]  /*1f80*/  I2F.RP R6, R8 ;  /* 0x0000000800067306 */ /* 0x000e260000209400 */
[----:B------:R-:W-:-:S05]  /*1f90*/  IMAD.MOV R3, RZ, RZ, -R3 ;  /* 0x000000ffff037224 */ /* 0x000fca00078e0a03 */
[----:B0-----:R-:W0:Y:S02]  /*1fa0*/  MUFU.RCP R6, R6 ;  /* 0x0000000600067308 */ /* 0x001e240000001000 */
[----:B0-----:R-:W-:-:S06]  /*1fb0*/  VIADD R4, R6, 0xffffffe ;  /* 0x0ffffffe06047836 */ /* 0x001fcc0000000000 */
[----:B------:R0:W1:Y:S02]  /*1fc0*/  F2I.FTZ.U32.TRUNC.NTZ R5, R4 ;  /* 0x0000000400057305 */ /* 0x000064000021f000 */
[----:B0-----:R-:W-:Y:S01]  /*1fd0*/  IMAD.MOV.U32 R4, RZ, RZ, RZ ;  /* 0x000000ffff047224 */ /* 0x001fe200078e00ff */
[----:B-1----:R-:W-:-:S05]  /*1fe0*/  IADD3 R7, PT, PT, RZ, -R5, RZ ;  /* 0x80000005ff077210 */ /* 0x002fca0007ffe0ff */
[----:B------:R-:W-:-:S04]  /*1ff0*/  IMAD R7, R7, R8, RZ ;  /* 0x0000000807077224 */ /* 0x000fc800078e02ff */
[----:B------:R-:W-:-:S06]  /*2000*/  IMAD.HI.U32 R5, R5, R7, R4 ;  /* 0x0000000705057227 */ /* 0x000fcc00078e0004 */
[----:B------:R-:W-:-:S04]  /*2010*/  IMAD.HI.U32 R5, R5, R2, RZ ;  /* 0x0000000205057227 */ /* 0x000fc800078e00ff */
[----:B------:R-:W-:Y:S01]  /*2020*/  IMAD R5, R5, R3, R2 ;  /* 0x0000000305057224 */ /* 0x000fe200078e0202 */
[----:B------:R-:W-:-:S04]  /*2030*/  LEA R2, R12, R1, 0x2 ;  /* 0x000000010c027211 */ /* 0x000fc800078e10ff */
[----:B------:R-:W-:-:S13]  /*2040*/  ISETP.GT.U32.AND P0, PT, R8, R5, PT ;  /* 0x000000050800720c */ /* 0x000fda0003f04070 */
[----:B------:R-:W-:Y:S02]  /*2050*/  @!P0 IADD3 R5, PT, PT, R5, -R8, RZ ;  /* 0x8000000805058210 */ /* 0x000fe40007ffe0ff */
[----:B------:R-:W-:Y:S02]  /*2060*/  ISETP.NE.AND P0, PT, R9, RZ, PT ;  /* 0x000000ff0900720c */ /* 0x000fe40003f05270 */
[----:B------:R-:W-:-:S13]  /*2070*/  ISETP.GT.U32.AND P1, PT, R8, R5, PT ;  /* 0x000000050800720c */ /* 0x000fda0003f24070 */
[----:B------:R-:W-:-:S04]  /*2080*/  @!P1 IMAD.IADD R5, R5, 0x1, -R8 ;  /* 0x0000000105059824 */ /* 0x000fc800078e0a08 */
[----:B------:R-:W-:Y:S01]  /*2090*/  @!P2 IMAD.MOV R5, RZ, RZ, -R5 ;  /* 0x000000ffff05a224 */ /* 0x000fe200078e0a05 */
[----:B------:R-:W-:-:S05]  /*20a0*/  @!P0 LOP3.LUT R5, RZ, R9, RZ, 0x33, !PT ;  /* 0x00000009ff058212 */ /* 0x000fca00078e33ff */
[----:B------:R3:W-:Y:S02]  /*20b0*/  STL [R2], R5 ;  /* 0x0000000502007387 */ /* 0x0007e40000100800 */
.L_x_0:
[----:B--23--:R-:W2:Y:S01]  /*20c0*/  LDC R2, c[0x0][0x3b8] ;  /* 0x0000ee00ff027b82 */ /* 0x00cea20000000800 */
[----:B01----:R-:W-:Y:S02]  /*20d0*/  CS2R R4, SRZ ;  /* 0x0000000000047805 */ /* 0x003fe4000001ff00 */
[----:B--2---:R-:W-:-:S13]  /*20e0*/  ISETP.GE.AND P0, PT, R2, 0x1, PT ;  /* 0x000000010200780c */ /* 0x004fda0003f06270 */
[----:B------:R-:W-:Y:S05]  /*20f0*/  @!P0 BRA `(.L_x_5) ;  /* 0x0000001000308947 */ /* 0x000fea0003800000 */
[C---:B------:R-:W-:Y:S01]  /*2100*/  ISETP.GE.U32.AND P1, PT, R2.reuse, 0x8, PT ;  /* 0x000000080200780c */ /* 0x040fe20003f26070 */
[----:B------:R-:W-:Y:S01]  /*2110*/  IMAD.MOV.U32 R3, RZ, RZ, RZ ;  /* 0x000000ffff037224 */ /* 0x000fe200078e00ff */
[C---:B------:R-:W-:Y:S02]  /*2120*/  LOP3.LUT R16, R2.reuse, 0x7, RZ, 0xc0, !PT ;  /* 0x0000000702107812 */ /* 0x040fe400078ec0ff */
[----:B------:R-:W-:Y:S02]  /*2130*/  IADD3 R4, PT, PT, -R2, UR4, RZ ;  /* 0x0000000402047c10 */ /* 0x000fe4000fffe1ff */
[----:B------:R-:W-:-:S07]  /*2140*/  ISETP.NE.AND P0, PT, R16, RZ, PT ;  /* 0x000000ff1000720c */ /* 0x000fce0003f05270 */
[----:B------:R-:W-:Y:S06]  /*2150*/  @!P1 BRA `(.L_x_6) ;  /* 0x0000000000f09947 */ /* 0x000fec0003800000 */
[----:B------:R-:W0:Y:S01]  /*2160*/  LDCU.64 UR4, c[0x0][0x3a8] ;  /* 0x00007500ff0477ac */ /* 0x000e220008000a00 */
[----:B------:R-:W-:Y:S01]  /*2170*/  LOP3.LUT R3, R2, 0x7ffffff8, RZ, 0xc0, !PT ;  /* 0x7ffffff802037812 */ /* 0x000fe200078ec0ff */
[----:B------:R-:W-:Y:S01]  /*2180*/  IMAD R8, R4, 0x4, R1 ;  /* 0x0000000404087824 */ /* 0x000fe200078e0201 */
[----:B------:R-:W-:Y:S01]  /*2190*/  MOV R2, R4 ;  /* 0x0000000400027202 */ /* 0x000fe20000000f00 */
[----:B------:R-:W-:Y:S02]  /*21a0*/  VIADD R5, R1, 0x38 ;  /* 0x0000003801057836 */ /* 0x000fe40000000000 */
[----:B------:R-:W-:Y:S02]  /*21b0*/  VIADD R8, R8, 0x10 ;  /* 0x0000001008087836 */ /* 0x000fe40000000000 */
[----:B------:R-:W-:Y:S01]  /*21c0*/  IMAD.MOV R9, RZ, RZ, -R3 ;  /* 0x000000ffff097224 */ /* 0x000fe200078e0a03 */
[----:B0-----:R-:W-:-:S04]  /*21d0*/  UIADD3 UR4, UP0, UPT, UR4, 0x10, URZ ;  /* 0x0000001004047890 */ /* 0x001fc8000ff1e0ff */
[----:B------:R-:W-:Y:S02]  /*21e0*/  UIADD3.X UR5, UPT, UPT, URZ, UR5, URZ, UP0, !UPT ;  /* 0x00000005ff057290 */ /* 0x000fe400087fe4ff */
[----:B------:R-:W-:-:S04]  /*21f0*/  MOV R6, UR4 ;  /* 0x0000000400067c02 */ /* 0x000fc80008000f00 */
[----:B------:R-:W-:-:S07]  /*2200*/  IMAD.U32 R7, RZ, RZ, UR5 ;  /* 0x00000005ff077e24 */ /* 0x000fce000f8e00ff */
.L_x_7:
[----:B------:R-:W2:Y:S04]  /*2210*/  LDG.E R10, desc[UR8][R6.64+-0x10] ;  /* 0xfffff008060a7981 */ /* 0x000ea8000c1e1900 */
[----:B------:R-:W3:Y:S01]  /*2220*/  LDG.E R11, desc[UR8][R6.64+-0xc] ;  /* 0xfffff408060b7981 */ /* 0x000ee2000c1e1900 */
[----:B--2---:R-:W-:-:S13]  /*2230*/  ISETP.GE.AND P1, PT, R10, 0x2, PT ;  /* 0x000000020a00780c */ /* 0x004fda0003f26270 */
[----:B------:R-:W-:-:S06]  /*2240*/  @P1 IMAD R10, R2, 0x4, R1 ;  /* 0x00000004020a1824 */ /* 0x000fcc00078e0201 */
[----:B------:R-:W2:Y:S01]  /*2250*/  @P1 LDL R10, [R10] ;  /* 0x000000000a0a1983 */ /* 0x000ea20000100800 */
[----:B---3--:R-:W-:-:S03]  /*2260*/  ISETP.GT.AND P2, PT, R11, 0x1, PT ;  /* 0x000000010b00780c */ /* 0x008fc60003f44270 */
[----:B------:R-:W3:Y:S10]  /*2270*/  LDG.E R11, desc[UR8][R6.64+-0x8] ;  /* 0xfffff808060b7981 */ /* 0x000ef4000c1e1900 */
[----:B------:R-:W-:Y:S04]  /*2280*/  @!P2 STL [R5+-0xc], RZ ;  /* 0xfffff4ff0500a387 */ /* 0x000fe80000100800 */
[----:B--2---:R0:W-:Y:S04]  /*2290*/  @P1 STL [R5+-0x10], R10 ;  /* 0xfffff00a05001387 */ /* 0x0041e80000100800 */
[----:B------:R-:W-:Y:S04]  /*22a0*/  @!P1 STL [R5+-0x10], RZ ;  /* 0xfffff0ff05009387 */ /* 0x000fe80000100800 */
[----:B------:R-:W2:Y:S01]  /*22b0*/  @P2 LDL R12, [R8+-0xc] ;  /* 0xfffff400080c2983 */ /* 0x000ea20000100800 */
[----:B---3--:R-:W-:-:S03]  /*22c0*/  ISETP.GT.AND P1, PT, R11, 0x1, PT ;  /* 0x000000010b00780c */ /* 0x008fc60003f24270 */
[----:B------:R-:W3:Y:S10]  /*22d0*/  LDG.E R11, desc[UR8][R6.64+-0x4] ;  /* 0xfffffc08060b7981 */ /* 0x000ef4000c1e1900 */
[----:B------:R-:W-:Y:S04]  /*22e0*/  @!P1 STL [R5+-0x8], RZ ;  /* 0xfffff8ff05009387 */ /* 0x000fe80000100800 */
[----:B--2---:R1:W-:Y:S04]  /*22f0*/  @P2 STL [R5+-0xc], R12 ;  /* 0xfffff40c05002387 */ /* 0x0043e80000100800 */
[----:B------:R-:W2:Y:S01]  /*2300*/  @P1 LDL R14, [R8+-0x8] ;  /* 0xfffff800080e1983 */ /* 0x000ea20000100800 */
[----:B---3--:R-:W-:-:S03]  /*2310*/  ISETP.GT.AND P2, PT, R11, 0x1, PT ;  /* 0x000000010b00780c */ /* 0x008fc60003f44270 */
[----:B------:R-:W3:Y:S10]  /*2320*/  LDG.E R11, desc[UR8][R6.64] ;  /* 0x00000008060b7981 */ /* 0x000ef4000c1e1900 */
[----:B------:R-:W-:Y:S04]  /*2330*/  @!P2 STL [R5+-0x4], RZ ;  /* 0xfffffcff0500a387 */ /* 0x000fe80000100800 */
[----:B--2---:R2:W-:Y:S04]  /*2340*/  @P1 STL [R5+-0x8], R14 ;  /* 0xfffff80e05001387 */ /* 0x0045e80000100800 */
[----:B0-----:R-:W4:Y:S01]  /*2350*/  @P2 LDL R10, [R8+-0x4] ;  /* 0xfffffc00080a2983 */ /* 0x001f220000100800 */
[----:B---3--:R-:W-:-:S03]  /*2360*/  ISETP.GT.AND P1, PT, R11, 0x1, PT ;  /* 0x000000010b00780c */ /* 0x008fc60003f24270 */
[----:B------:R-:W3:Y:S10]  /*2370*/  LDG.E R11, desc[UR8][R6.64+0x4] ;  /* 0x00000408060b7981 */ /* 0x000ef4000c1e1900 */
[----:B------:R-:W-:Y:S04]  /*2380*/  @!P1 STL [R5], RZ ;  /* 0x000000ff05009387 */ /* 0x000fe80000100800 */
[----:B----4-:R0:W-:Y:S04]  /*2390*/  @P2 STL [R5+-0x4], R10 ;  /* 0xfffffc0a05002387 */ /* 0x0101e80000100800 */
[----:B-1----:R-:W4:Y:S01]  /*23a0*/  @P1 LDL R12, [R8] ;  /* 0x00000000080c1983 */ /* 0x002f220000100800 */
[----:B---3--:R-:W-:-:S03]  /*23b0*/  ISETP.GT.AND P2, PT, R11, 0x1, PT ;  /* 0x000000010b00780c */ /* 0x008fc60003f44270 */
[----:B------:R-:W3:Y:S10]  /*23c0*/  LDG.E R11, desc[UR8][R6.64+0x8] ;  /* 0x00000808060b7981 */ /* 0x000ef4000c1e1900 */
[----:B------:R-:W-:Y:S04]  /*23d0*/  @!P2 STL [R5+0x4], RZ ;  /* 0x000004ff0500a387 */ /* 0x000fe80000100800 */
[----:B----4-:R1:W-:Y:S04]  /*23e0*/  @P1 STL [R5], R12 ;  /* 0x0000000c05001387 */ /* 0x0103e80000100800 */
[----:B--2---:R-:W2:Y:S01]  /*23f0*/  @P2 LDL R14, [R8+0x4] ;  /* 0x00000400080e2983 */ /* 0x004ea20000100800 */
[----:B---3--:R-:W-:-:S03]  /*2400*/  ISETP.GT.AND P1, PT, R11, 0x1, PT ;  /* 0x000000010b00780c */ /* 0x008fc60003f24270 */
[----:B------:R-:W3:Y:S10]  /*2410*/  LDG.E R11, desc[UR8][R6.64+0xc] ;  /* 0x00000c08060b7981 */ /* 0x000ef4000c1e1900 */
[----:B------:R-:W-:Y:S04]  /*2420*/  @!P1 STL [R5+0x8], RZ ;  /* 0x000008ff05009387 */ /* 0x000fe80000100800 */
[----:B--2---:R-:W-:Y:S04]  /*2430*/  @P2 STL [R5+0x4], R14 ;  /* 0x0000040e05002387 */ /* 0x004fe80000100800 */
[----:B0-----:R-:W2:Y:S01]  /*2440*/  @P1 LDL R10, [R8+0x8] ;  /* 0x00000800080a1983 */ /* 0x001ea20000100800 */
[----:B---3--:R-:W-:-:S13]  /*2450*/  ISETP.GT.AND P2, PT, R11, 0x1, PT ;  /* 0x000000010b00780c */ /* 0x008fda0003f44270 */
[----:B------:R-:W-:Y:S04]  /*2460*/  @!P2 STL [R5+0xc], RZ ;  /* 0x00000cff0500a387 */ /* 0x000fe80000100800 */
[----:B--2---:R-:W-:Y:S04]  /*2470*/  @P1 STL [R5+0x8], R10 ;  /* 0x0000080a05001387 */ /* 0x004fe80000100800 */
[----:B-1----:R0:W2:Y:S01]  /*2480*/  @P2 LDL R12, [R8+0xc] ;  /* 0x00000c00080c2983 */ /* 0x0020a20000100800 */
[----:B------:R-:W-:Y:S02]  /*2490*/  IADD3 R9, PT, PT, R9, 0x8, RZ ;  /* 0x0000000809097810 */ /* 0x000fe40007ffe0ff */
[----:B------:R-:W-:Y:S01]  /*24a0*/  IADD3 R6, P1, PT, R6, 0x20, RZ ;  /* 0x0000002006067810 */ /* 0x000fe20007f3e0ff */
[----:B------:R-:W-:-:S04]  /*24b0*/  VIADD R2, R2, 0x8 ;  /* 0x0000000802027836 */ /* 0x000fc80000000000 */
[----:B------:R-:W-:Y:S01]  /*24c0*/  IMAD.X R7, RZ, RZ, R7, P1 ;  /* 0x000000ffff077224 */ /* 0x000fe200008e0607 */
[----:B0-----:R-:W-:Y:S01]  /*24d0*/  IADD3 R8, PT, PT, R8, 0x20, RZ ;  /* 0x0000002008087810 */ /* 0x001fe20007ffe0ff */
[----:B--2---:R0:W-:Y:S01]  /*24e0*/  @P2 STL [R5+0xc], R12 ;  /* 0x00000c0c05002387 */ /* 0x0041e20000100800 */
[----:B------:R-:W-:Y:S01]  /*24f0*/  ISETP.NE.AND P2, PT, R9, RZ, PT ;  /* 0x000000ff0900720c */ /* 0x000fe20003f45270 */
[----:B0-----:R-:W-:-:S12]  /*2500*/  VIADD R5, R5, 0x20 ;  /* 0x0000002005057836 */ /* 0x001fd80000000000 */
[----:B------:R-:W-:Y:S05]  /*2510*/  @P2 BRA `(.L_x_7) ;  /* 0xfffffffc003c2947 */ /* 0x000fea000383ffff */
.L_x_6:
[----:B------:R-:W-:Y:S01]  /*2520*/  VIADD R8, R1, 0x28 ;  /* 0x0000002801087836 */ /* 0x000fe20000000000 */
[----:B------:R-:W-:Y:S06]  /*2530*/  @!P0 BRA `(.L_x_8) ;  /* 0x0000000400288947 */ /* 0x000fec0003800000 */
[----:B------:R-:W-:-:S13]  /*2540*/  ISETP.GE.U32.AND P1, PT, R16, 0x4, PT ;  /* 0x000000041000780c */ /* 0x000fda0003f26070 */
[----:B------:R-:W-:Y:S05]  /*2550*/  @!P1 BRA `(.L_x_9) ;  /* 0x0000000000849947 */ /* 0x000fea0003800000 */
[----:B------:R-:W0:Y:S02]  /*2560*/  LDC.64 R6, c[0x0][0x3a8] ;  /* 0x0000ea00ff067b82 */ /* 0x000e240000000a00 */
[----:B0-----:R-:W-:-:S05]  /*2570*/  IMAD.WIDE.U32 R6, R3, 0x4, R6 ;  /* 0x0000000403067825 */ /* 0x001fca00078e0006 */
[----:B------:R-:W2:Y:S04]  /*2580*/  LDG.E R2, desc[UR8][R6.64] ;  /* 0x0000000806027981 */ /* 0x000ea8000c1e1900 */
[----:B------:R-:W3:Y:S01]  /*2590*/  LDG.E R9, desc[UR8][R6.64+0x4] ;  /* 0x0000040806097981 */ /* 0x000ee2000c1e1900 */
[----:B------:R-:W-:-:S03]  /*25a0*/  IMAD R11, R3, 0x4, R1 ;  /* 0x00000004030b7824 */ /* 0x000fc600078e0201 */
[----:B------:R-:W4:Y:S01]  /*25b0*/  LDG.E R10, desc[UR8][R6.64+0x8] ;  /* 0x00000808060a7981 */ /* 0x000f22000c1e1900 */
[----:B--2---:R-:W-:-:S13]  /*25c0*/  ISETP.GT.AND P1, PT, R2, 0x1, PT ;  /* 0x000000010200780c */ /* 0x004fda0003f24270 */
[----:B------:R-:W-:-:S05]  /*25d0*/  @P1 IADD3 R2, PT, PT, R4, R3, RZ ;  /* 0x0000000304021210 */ /* 0x000fca0007ffe0ff */
[----:B------:R-:W-:Y:S01]  /*25e0*/  @P1 IMAD R5, R2, 0x4, R1 ;  /* 0x0000000402051824 */ /* 0x000fe200078e0201 */
[----:B------:R0:W-:Y:S05]  /*25f0*/  @!P1 STL [R11+0x28], RZ ;  /* 0x000028ff0b009387 */ /* 0x0001ea0000100800 */
[----:B------:R-:W2:Y:S01]  /*2600*/  @P1 LDL R5, [R5] ;  /* 0x0000000005051983 */ /* 0x000ea20000100800 */
[----:B---3--:R-:W-:-:S13]  /*2610*/  ISETP.GT.AND P2, PT, R9, 0x1, PT ;  /* 0x000000010900780c */ /* 0x008fda0003f44270 */
[----:B------:R-:W-:-:S05]  /*2620*/  @P2 IADD3 R2, PT, PT, R4, R3, RZ ;  /* 0x0000000304022210 */ /* 0x000fca0007ffe0ff */
[----:B------:R-:W-:Y:S01]  /*2630*/  @P2 IMAD.U32 R9, R2, 0x4, R1 ;  /* 0x0000000402092824 */ /* 0x000fe200078e0001 */
[----:B------:R0:W-:Y:S04]  /*2640*/  @!P2 STL [R11+0x2c], RZ ;  /* 0x00002cff0b00a387 */ /* 0x0001e80000100800 */
[----:B--2---:R0:W-:Y:S04]  /*2650*/  @P1 STL [R11+0x28], R5 ;  /* 0x000028050b001387 */ /* 0x0041e80000100800 */
[----:B------:R-:W2:Y:S01]  /*2660*/  @P2 LDL R9, [R9+0x4] ;  /* 0x0000040009092983 */ /* 0x000ea20000100800 */
[----:B----4-:R-:W-:-:S03]  /*2670*/  ISETP.GT.AND P1, PT, R10, 0x1, PT ;  /* 0x000000010a00780c */ /* 0x010fc60003f24270 */
[----:B------:R-:W3:Y:S10]  /*2680*/  LDG.E R10, desc[UR8][R6.64+0xc] ;  /* 0x00000c08060a7981 */ /* 0x000ef4000c1e1900 */
[----:B------:R-:W-:-:S05]  /*2690*/  @P1 IMAD.IADD R2, R4, 0x1, R3 ;  /* 0x0000000104021824 */ /* 0x000fca00078e0203 */
[----:B------:R-:W-:Y:S01]  /*26a0*/  @P1 LEA R2, R2, R1, 0x2 ;  /* 0x0000000102021211 */ /* 0x000fe200078e10ff */
[----:B------:R0:W-:Y:S04]  /*26b0*/  @!P1 STL [R11+0x30], RZ ;  /* 0x000030ff0b009387 */ /* 0x0001e80000100800 */
[----:B--2---:R0:W-:Y:S04]  /*26c0*/  @P2 STL [R11+0x2c], R9 ;  /* 0x00002c090b002387 */ /* 0x0041e80000100800 */
[----:B------:R-:W2:Y:S01]  /*26d0*/  @P1 LDL R2, [R2+0x8] ;  /* 0x0000080002021983 */ /* 0x000ea20000100800 */
[----:B---3--:R-:W-:-:S13]  /*26e0*/  ISETP.GT.AND P2, PT, R10, 0x1, PT ;  /* 0x000000010a00780c */ /* 0x008fda0003f44270 */
[----:B------:R0:W-:Y:S04]  /*26f0*/  @!P2 STL [R11+0x34], RZ ;  /* 0x000034ff0b00a387 */ /* 0x0001e80000100800 */
[----:B--2---:R0:W-:Y:S01]  /*2700*/  @P1 STL [R11+0x30], R2 ;  /* 0x000030020b001387 */ /* 0x0041e20000100800 */
[----:B------:R-:W-:Y:S05]  /*2710*/  @!P2 BRA `(.L_x_10) ;  /* 0x000000000010a947 */ /* 0x000fea0003800000 */
[----:B0-----:R-:W-:-:S04]  /*2720*/  IMAD.IADD R2, R4, 0x1, R3 ;  /* 0x0000000104027824 */ /* 0x001fc800078e0203 */
[----:B------:R-:W-:-:S06]  /*2730*/  IMAD.U32 R2, R2, 0x4, R1 ;  /* 0x0000000402027824 */ /* 0x000fcc00078e0001 */
[----:B------:R-:W2:Y:S04]  /*2740*/  LDL R2, [R2+0xc] ;  /* 0x00000c0002027983 */ /* 0x000ea80000100800 */
[----:B--2---:R1:W-:Y:S02]  /*2750*/  STL [R11+0x34], R2 ;  /* 0x000034020b007387 */ /* 0x0043e40000100800 */
.L_x_10:
[----:B------:R-:W-:-:S07]  /*2760*/  IADD3 R3, PT, PT, R3, 0x4, RZ ;  /* 0x0000000403037810 */ /* 0x000fce0007ffe0ff */
.L_x_9:
[----:B------:R-:W2:Y:S02]  /*2770*/  LDCU UR4, c[0x0][0x3b8] ;  /* 0x00007700ff0477ac */ /* 0x000ea40008000800 */
[----:B--2---:R-:W-:-:S09]  /*2780*/  ULOP3.LUT UP0, UR5, UR4, 0x3, URZ, 0xc0, !UPT ;  /* 0x0000000304057892 */ /* 0x004fd2000f80c0ff */
[----:B------:R-:W-:Y:S05]  /*2790*/  BRA.U !UP0, `(.L_x_8) ;  /* 0x0000000108907547 */ /* 0x000fea000b800000 */
[----:B------:R-:W-:-:S09]  /*27a0*/  UISETP.NE.AND UP0, UPT, UR5, 0x1, UPT ;  /* 0x000000010500788c */ /* 0x000fd2000bf05270 */
[----:B------:R-:W-:Y:S05]  /*27b0*/  BRA.U !UP0, `(.L_x_11) ;  /* 0x00000001084c7547 */ /* 0x000fea000b800000 */
[----:B------:R-:W2:Y:S02]  /*27c0*/  LDC.64 R6, c[0x0][0x3a8] ;  /* 0x0000ea00ff067b82 */ /* 0x000ea40000000a00 */
[----:B--2---:R-:W-:-:S05]  /*27d0*/  IMAD.WIDE.U32 R6, R3, 0x4, R6 ;  /* 0x0000000403067825 */ /* 0x004fca00078e0006 */
[----:B01----:R-:W2:Y:S04]  /*27e0*/  LDG.E R2, desc[UR8][R6.64] ;  /* 0x0000000806027981 */ /* 0x003ea8000c1e1900 */
[----:B------:R-:W3:Y:S01]  /*27f0*/  LDG.E R5, desc[UR8][R6.64+0x4] ;  /* 0x0000040806057981 */ /* 0x000ee2000c1e1900 */
[----:B------:R-:W-:Y:S01]  /*2800*/  IMAD R9, R3, 0x4, R1 ;  /* 0x0000000403097824 */ /* 0x000fe200078e0201 */
[----:B--2---:R-:W-:-:S13]  /*2810*/  ISETP.GT.AND P1, PT, R2, 0x1, PT ;  /* 0x000000010200780c */ /* 0x004fda0003f24270 */
[----:B------:R-:W-:-:S05]  /*2820*/  @P1 IMAD.IADD R2, R4, 0x1, R3 ;  /* 0x0000000104021824 */ /* 0x000fca00078e0203 */
[----:B------:R-:W-:Y:S01]  /*2830*/  @P1 LEA R2, R2, R1, 0x2 ;  /* 0x0000000102021211 */ /* 0x000fe200078e10ff */
[----:B------:R0:W-:Y:S05]  /*2840*/  @!P1 STL [R9+0x28], RZ ;  /* 0x000028ff09009387 */ /* 0x0001ea0000100800 */
[----:B------:R-:W2:Y:S01]  /*2850*/  @P1 LDL R2, [R2] ;  /* 0x0000000002021983 */ /* 0x000ea20000100800 */
        /* <DEDUP_REMOVED lines=8> */
.L_x_12:
[----:B------:R-:W-:-:S07]  /*28e0*/  IADD3 R3, PT, PT, R3, 0x2, RZ ;  /* 0x0000000203037810 */ /* 0x000fce0007ffe0ff */
.L_x_11:
[----:B------:R-:W-:-:S04]  /*28f0*/  ULOP3.LUT UR4, UR4, 0x1, URZ, 0xc0, !UPT ;  /* 0x0000000104047892 */ /* 0x000fc8000f8ec0ff */
[----:B------:R-:W-:-:S09]  /*2900*/  UISETP.NE.U32.AND UP0, UPT, UR4, 0x1, UPT ;  /* 0x000000010400788c */ /* 0x000fd2000bf05070 */
[----:B------:R-:W-:Y:S05]  /*2910*/  BRA.U UP0, `(.L_x_8) ;  /* 0x0000000100307547 */ /* 0x000fea000b800000 */
[----:B------:R-:W2:Y:S02]  /*2920*/  LDC.64 R6, c[0x0][0x3a8] ;  /* 0x0000ea00ff067b82 */ /* 0x000ea40000000a00 */
[----:B--2---:R-:W-:-:S06]  /*2930*/  IMAD.WIDE.U32 R6, R3, 0x4, R6 ;  /* 0x0000000403067825 */ /* 0x004fcc00078e0006 */
[----:B------:R-:W2:Y:S02]  /*2940*/  LDG.E R6, desc[UR8][R6.64] ;  /* 0x0000000806067981 */ /* 0x000ea4000c1e1900 */
[----:B--2---:R-:W-:-:S13]  /*2950*/  ISETP.GT.AND P1, PT, R6, 0x1, PT ;  /* 0x000000010600780c */ /* 0x004fda0003f24270 */
[----:B01----:R-:W-:-:S05]  /*2960*/  @!P1 IMAD R2, R3, 0x4, R1 ;  /* 0x0000000403029824 */ /* 0x003fca00078e0201 */
[----:B------:R2:W-:Y:S01]  /*2970*/  @!P1 STL [R2+0x28], RZ ;  /* 0x000028ff02009387 */ /* 0x0005e20000100800 */
[----:B------:R-:W-:Y:S05]  /*2980*/  @!P1 BRA `(.L_x_8) ;  /* 0x0000000000149947 */ /* 0x000fea0003800000 */
[----:B------:R-:W-:-:S05]  /*2990*/  IMAD.IADD R4, R4, 0x1, R3 ;  /* 0x0000000104047824 */ /* 0x000fca00078e0203 */
[----:B------:R-:W-:-:S06]  /*29a0*/  LEA R4, R4, R1, 0x2 ;  /* 0x0000000104047211 */ /* 0x000fcc00078e10ff */
[----:B------:R-:W3:Y:S01]  /*29b0*/  LDL R4, [R4] ;  /* 0x0000000004047983 */ /* 0x000ee20000100800 */
[----:B------:R-:W-:-:S05]  /*29c0*/  IMAD R3, R3, 0x4, R1 ;  /* 0x0000000403037824 */ /* 0x000fca00078e0201 */
[----:B---3--:R3:W-:Y:S02]  /*29d0*/  STL [R3+0x28], R4 ;  /* 0x0000280403007387 */ /* 0x0087e40000100800 */
.L_x_8:
[----:B01----:R-:W0:Y:S01]  /*29e0*/  LDC R9, c[0x0][0x3b8] ;  /* 0x0000ee00ff097b82 */ /* 0x003e220000000800 */
[----:B---3--:R-:W-:Y:S02]  /*29f0*/  HFMA2 R4, -RZ, RZ, 0, 0 ;  /* 0x00000000ff047431 */ /* 0x008fe400000001ff */
[----:B------:R-:W-:Y:S01]  /*2a00*/  IMAD.MOV.U32 R14, RZ, RZ, RZ ;  /* 0x000000ffff0e7224 */ /* 0x000fe200078e00ff */
[C---:B0-----:R-:W-:Y:S02]  /*2a10*/  ISETP.GE.U32.AND P2, PT, R9.reuse, 0x10, PT ;  /* 0x000000100900780c */ /* 0x041fe40003f46070 */
[----:B------:R-:W-:-:S11]  /*2a20*/  LOP3.LUT P1, R19, R9, 0xf, RZ, 0xc0, !PT ;  /* 0x0000000f09137812 */ /* 0x000fd6000782c0ff */
[----:B------:R-:W-:Y:S05]  /*2a30*/  @!P2 BRA `(.L_x_13) ;  /* 0x0000000000e4a947 */ /* 0x000fea0003800000 */
[----:B------:R-:W0:Y:S01]  /*2a40*/  LDCU.64 UR4, c[0x0][0x3b0] ;  /* 0x00007600ff0477ac */ /* 0x000e220008000a00 */
[----:B------:R-:W-:Y:S01]  /*2a50*/  LOP3.LUT R14, R9, 0x7ffffff0, RZ, 0xc0, !PT ;  /* 0x7ffffff0090e7812 */ /* 0x000fe200078ec0ff */
[----:B------:R-:W-:Y:S02]  /*2a60*/  VIADD R15, R1, 0x48 ;  /* 0x00000048010f7836 */ /* 0x000fe40000000000 */
[----:B------:R-:W-:Y:S01]  /*2a70*/  IMAD.MOV.U32 R4, RZ, RZ, RZ ;  /* 0x000000ffff047224 */ /* 0x000fe200078e00ff */
[----:B------:R-:W-:Y:S01]  /*2a80*/  IADD3 R17, PT, PT, -R14, RZ, RZ ;  /* 0x000000ff0e117210 */ /* 0x000fe20007ffe1ff */
[----:B0-----:R-:W-:-:S04]  /*2a90*/  UIADD3 UR4, UP0, UPT, UR4, 0x20, URZ ;  /* 0x0000002004047890 */ /* 0x001fc8000ff1e0ff */
[----:B------:R-:W-:Y:S02]  /*2aa0*/  UIADD3.X UR5, UPT, UPT, URZ, UR5, URZ, UP0, !UPT ;  /* 0x00000005ff057290 */ /* 0x000fe400087fe4ff */
[----:B------:R-:W-:-:S04]  /*2ab0*/  IMAD.U32 R10, RZ, RZ, UR4 ;  /* 0x00000004ff0a7e24 */ /* 0x000fc8000f8e00ff */
[----:B------:R-:W-:-:S07]  /*2ac0*/  IMAD.U32 R11, RZ, RZ, UR5 ;  /* 0x00000005ff0b7e24 */ /* 0x000fce000f8e00ff */
.L_x_14:
[----:B--2---:R-:W-:Y:S01]  /*2ad0*/  MOV R2, R10 ;  /* 0x0000000a00027202 */ /* 0x004fe20000000f00 */
[----:B------:R-:W-:Y:S01]  /*2ae0*/  IMAD.MOV.U32 R3, RZ, RZ, R11 ;  /* 0x000000ffff037224 */ /* 0x000fe200078e000b */
[----:B------:R-:W2:Y:S04]  /*2af0*/  LDL.64 R6, [R15+-0x20] ;  /* 0xffffe0000f067983 */ /* 0x000ea80000100a00 */
[----:B------:R-:W2:Y:S04]  /*2b00*/  LDG.E R5, desc[UR8][R2.64+-0x20] ;  /* 0xffffe00802057981 */ /* 0x000ea8000c1e1900 */
[----:B------:R-:W3:Y:S04]  /*2b10*/  LDG.E R22, desc[UR8][R2.64+-0x1c] ;  /* 0xffffe40802167981 */ /* 0x000ee8000c1e1900 */
[----:B------:R-:W4:Y:S04]  /*2b20*/  LDL.64 R12, [R15+-0x18] ;  /* 0xffffe8000f0c7983 */ /* 0x000f280000100a00 */
[----:B------:R-:W4:Y:S04]  /*2b30*/  LDG.E R21, desc[UR8][R2.64+-0x18] ;  /* 0xffffe80802157981 */ /* 0x000f28000c1e1900 */
[----:B------:R-:W5:Y:S04]  /*2b40*/  LDG.E R20, desc[UR8][R2.64+-0x14] ;  /* 0xffffec0802147981 */ /* 0x000f68000c1e1900 */
[----:B------:R-:W5:Y:S04]  /*2b50*/  LDL.64 R10, [R15+-0x10] ;  /* 0xfffff0000f0a7983 */ /* 0x000f680000100a00 */
[----:B------:R-:W5:Y:S04]  /*2b60*/  LDG.E R25, desc[UR8][R2.64+-0x10] ;  /* 0xfffff00802197981 */ /* 0x000f68000c1e1900 */
[----:B------:R-:W5:Y:S04]  /*2b70*/  LDG.E R18, desc[UR8][R2.64+-0xc] ;  /* 0xfffff40802127981 */ /* 0x000f68000c1e1900 */
[----:B------:R-:W5:Y:S01]  /*2b80*/  LDG.E R23, desc[UR8][R2.64+-0x8] ;  /* 0xfffff80802177981 */ /* 0x000f62000c1e1900 */
[----:B--2---:R-:W-:-:S03]  /*2b90*/  IMAD R6, R6, R5, R4 ;  /* 0x0000000506067224 */ /* 0x004fc600078e0204 */
[----:B------:R-:W2:Y:S01]  /*2ba0*/  LDL.64 R4, [R15+-0x8] ;  /* 0xfffff8000f047983 */ /* 0x000ea20000100a00 */
[----:B---3--:R-:W-:-:S03]  /*2bb0*/  IMAD R6, R7, R22, R6 ;  /* 0x0000001607067224 */ /* 0x008fc600078e0206 */
[----:B------:R-:W3:Y:S01]  /*2bc0*/  LDG.E R22, desc[UR8][R2.64+-0x4] ;  /* 0xfffffc0802167981 */ /* 0x000ee2000c1e1900 */
[----:B----4-:R-:W-:-:S03]  /*2bd0*/  IMAD R12, R12, R21, R6 ;  /* 0x000000150c0c7224 */ /* 0x010fc600078e0206 */
[----:B------:R-:W4:Y:S04]  /*2be0*/  LDL.64 R6, [R15] ;  /* 0x000000000f067983 */ /* 0x000f280000100a00 */
[----:B------:R-:W4:Y:S01]  /*2bf0*/  LDG.E R21, desc[UR8][R2.64] ;  /* 0x0000000802157981 */ /* 0x000f22000c1e1900 */
[----:B-----5:R-:W-:-:S03]  /*2c00*/  IMAD R12, R13, R20, R12 ;  /* 0x000000140d0c7224 */ /* 0x020fc600078e020c */
[----:B------:R-:W5:Y:S01]  /*2c10*/  LDG.E R20, desc[UR8][R2.64+0x4] ;  /* 0x0000040802147981 */ /* 0x000f62000c1e1900 */
[----:B------:R-:W-:-:S03]  /*2c20*/  IMAD R10, R10, R25, R12 ;  /* 0x000000190a0a7224 */ /* 0x000fc600078e020c */
[----:B------:R-:W5:Y:S01]  /*2c30*/  LDL.64 R12, [R15+0x8] ;  /* 0x000008000f0c7983 */ /* 0x000f620000100a00 */
[----:B------:R-:W-:-:S03]  /*2c40*/  IMAD R10, R11, R18, R10 ;  /* 0x000000120b0a7224 */ /* 0x000fc600078e020a */
[----:B------:R-:W5:Y:S04]  /*2c50*/  LDG.E R25, desc[UR8][R2.64+0x8] ;  /* 0x0000080802197981 */ /* 0x000f68000c1e1900 */
[----:B------:R-:W5:Y:S01]  /*2c60*/  LDG.E R18, desc[UR8][R2.64+0xc] ;  /* 0x00000c0802127981 */ /* 0x000f62000c1e1900 */
[----:B--2---:R-:W-:-:S03]  /*2c70*/  IMAD R4, R4, R23, R10 ;  /* 0x0000001704047224 */ /* 0x004fc600078e020a */
[----:B------:R-:W2:Y:S01]  /*2c80*/  LDL.64 R10, [R15+0x10] ;  /* 0x000010000f0a7983 */ /* 0x000ea20000100a00 */
[----:B---3--:R-:W-:-:S03]  /*2c90*/  IMAD R4, R5, R22, R4 ;  /* 0x0000001605047224 */ /* 0x008fc600078e0204 */
[----:B------:R-:W2:Y:S04]  /*2ca0*/  LDG.E R23, desc[UR8][R2.64+0x10] ;  /* 0x0000100802177981 */ /* 0x000ea8000c1e1900 */
[----:B------:R-:W3:Y:S01]  /*2cb0*/  LDG.E R22, desc[UR8][R2.64+0x14] ;  /* 0x0000140802167981 */ /* 0x000ee2000c1e1900 */
[----:B----4-:R-:W-:-:S03]  /*2cc0*/  IMAD R24, R6, R21, R4 ;  /* 0x0000001506187224 */ /* 0x010fc600078e0204 */
[----:B------:R0:W4:Y:S04]  /*2cd0*/  LDL.64 R4, [R15+0x18] ;  /* 0x000018000f047983 */ /* 0x0001280000100a00 */
[----:B------:R-:W4:Y:S04]  /*2ce0*/  LDG.E R21, desc[UR8][R2.64+0x18] ;  /* 0x0000180802157981 */ /* 0x000f28000c1e1900 */
[----:B------:R-:W4:Y:S01]  /*2cf0*/  LDG.E R6, desc[UR8][R2.64+0x1c] ;  /* 0x00001c0802067981 */ /* 0x000f22000c1e1900 */
[----:B-----5:R-:W-:Y:S02]  /*2d00*/  IMAD R7, R7, R20, R24 ;  /* 0x0000001407077224 */ /* 0x020fe400078e0218 */
[----:B------:R-:W-:-:S02]  /*2d10*/  VIADD R17, R17, 0x10 ;  /* 0x0000001011117836 */ /* 0x000fc40000000000 */
[----:B------:R-:W-:-:S03]  /*2d20*/  IMAD R7, R12, R25, R7 ;  /* 0x000000190c077224 */ /* 0x000fc600078e0207 */
[----:B------:R-:W-:Y:S01]  /*2d30*/  ISETP.NE.AND P2, PT, R17, RZ, PT ;  /* 0x000000ff1100720c */ /* 0x000fe20003f45270 */
[----:B------:R-:W-:Y:S02]  /*2d40*/  IMAD R7, R13, R18, R7 ;  /* 0x000000120d077224 */ /* 0x000fe400078e0207 */
[----:B0-----:R-:W-:Y:S02]  /*2d50*/  VIADD R15, R15, 0x40 ;  /* 0x000000400f0f7836 */ /* 0x001fe40000000000 */
[----:B--2---:R-:W-:-:S04]  /*2d60*/  IMAD R7, R10, R23, R7 ;  /* 0x000000170a077224 */ /* 0x004fc800078e0207 */
[----:B---3--:R-:W-:Y:S01]  /*2d70*/  IMAD R7, R11, R22, R7 ;  /* 0x000000160b077224 */ /* 0x008fe200078e0207 */
[----:B------:R-:W-:-:S04]  /*2d80*/  IADD3 R10, P3, PT, R2, 0x40, RZ ;  /* 0x00000040020a7810 */ /* 0x000fc80007f7e0ff */
[----:B------:R-:W-:Y:S01]  /*2d90*/  IADD3.X R11, PT, PT, RZ, R3, RZ, P3, !PT ;  /* 0x00000003ff0b7210 */ /* 0x000fe20001ffe4ff */
[----:B----4-:R-:W-:-:S04]  /*2da0*/  IMAD R4, R4, R21, R7 ;  /* 0x0000001504047224 */ /* 0x010fc800078e0207 */
[----:B------:R-:W-:Y:S01]  /*2db0*/  IMAD R4, R5, R6, R4 ;  /* 0x0000000605047224 */ /* 0x000fe200078e0204 */
[----:B------:R-:W-:Y:S06]  /*2dc0*/  @P2 BRA `(.L_x_14) ;  /* 0xfffffffc00402947 */ /* 0x000fec000383ffff */
.L_x_13:
[----:B------:R-:W-:Y:S05]  /*2dd0*/  @!P1 BRA `(.L_x_15) ;  /* 0x0000000000f49947 */ /* 0x000fea0003800000 */
[----:B------:R-:W-:-:S13]  /*2de0*/  ISETP.GE.U32.AND P1, PT, R19, 0x8, PT ;  /* 0x000000081300780c */ /* 0x000fda0003f26070 */
[----:B------:R-:W-:Y:S05]  /*2df0*/  @!P1 BRA `(.L_x_16) ;  /* 0x0000000000609947 */ /* 0x000fea0003800000 */
[----:B------:R-:W0:Y:S01]  /*2e00*/  LDC.64 R18, c[0x0][0x3b0] ;  /* 0x0000ec00ff127b82 */ /* 0x000e220000000a00 */
[----:B------:R-:W-:-:S05]  /*2e10*/  LEA R25, R14, R1, 0x2 ;  /* 0x000000010e197211 */ /* 0x000fca00078e10ff */
[----:B------:R-:W3:Y:S04]  /*2e20*/  LDL.64 R12, [R25+0x28] ;  /* 0x00002800190c7983 */ /* 0x000ee80000100a00 */
[----:B------:R-:W4:Y:S04]  /*2e30*/  LDL.64 R10, [R25+0x30] ;  /* 0x00003000190a7983 */ /* 0x000f280000100a00 */
[----:B------:R-:W5:Y:S04]  /*2e40*/  LDL.64 R6, [R25+0x38] ;  /* 0x0000380019067983 */ /* 0x000f680000100a00 */
[----:B--2---:R-:W2:Y:S01]  /*2e50*/  LDL.64 R2, [R25+0x40] ;  /* 0x0000400019027983 */ /* 0x004ea20000100a00 */
[----:B0-----:R-:W-:-:S05]  /*2e60*/  IMAD.WIDE.U32 R18, R14, 0x4, R18 ;  /* 0x000000040e127825 */ /* 0x001fca00078e0012 */
[----:B------:R-:W3:Y:S04]  /*2e70*/  LDG.E R17, desc[UR8][R18.64] ;  /* 0x0000000812117981 */ /* 0x000ee8000c1e1900 */
[----:B------:R-:W4:Y:S04]  /*2e80*/  LDG.E R21, desc[UR8][R18.64+0x4] ;  /* 0x0000040812157981 */ /* 0x000f28000c1e1900 */
[----:B------:R-:W5:Y:S04]  /*2e90*/  LDG.E R23, desc[UR8][R18.64+0x8] ;  /* 0x0000080812177981 */ /* 0x000f68000c1e1900 */
[----:B------:R-:W2:Y:S04]  /*2ea0*/  LDG.E R24, desc[UR8][R18.64+0xc] ;  /* 0x00000c0812187981 */ /* 0x000ea8000c1e1900 */
[----:B------:R-:W2:Y:S04]  /*2eb0*/  LDG.E R15, desc[UR8][R18.64+0x10] ;  /* 0x00001008120f7981 */ /* 0x000ea8000c1e1900 */
[----:B------:R-:W2:Y:S04]  /*2ec0*/  LDG.E R20, desc[UR8][R18.64+0x14] ;  /* 0x0000140812147981 */ /* 0x000ea8000c1e1900 */
[----:B------:R-:W2:Y:S04]  /*2ed0*/  LDG.E R5, desc[UR8][R18.64+0x18] ;  /* 0x0000180812057981 */ /* 0x000ea8000c1e1900 */
[----:B------:R-:W2:Y:S01]  /*2ee0*/  LDG.E R22, desc[UR8][R18.64+0x1c] ;  /* 0x00001c0812167981 */ /* 0x000ea2000c1e1900 */
[----:B------:R-:W-:-:S02]  /*2ef0*/  VIADD R14, R14, 0x8 ;  /* 0x000000080e0e7836 */ /* 0x000fc40000000000 */
[----:B---3--:R-:W-:-:S04]  /*2f00*/  IMAD R12, R12, R17, R4 ;  /* 0x000000110c0c7224 */ /* 0x008fc800078e0204 */
[----:B----4-:R-:W-:-:S04]  /*2f10*/  IMAD R13, R21, R13, R12 ;  /* 0x0000000d150d7224 */ /* 0x010fc800078e020c */
[----:B-----5:R-:W-:-:S04]  /*2f20*/  IMAD R10, R10, R23, R13 ;  /* 0x000000170a0a7224 */ /* 0x020fc800078e020d */
[----:B--2---:R-:W-:-:S04]  /*2f30*/  IMAD R10, R24, R11, R10 ;  /* 0x0000000b180a7224 */ /* 0x004fc800078e020a */
[----:B------:R-:W-:-:S04]  /*2f40*/  IMAD R6, R6, R15, R10 ;  /* 0x0000000f06067224 */ /* 0x000fc800078e020a */
[----:B------:R-:W-:-:S04]  /*2f50*/  IMAD R6, R20, R7, R6 ;  /* 0x0000000714067224 */ /* 0x000fc800078e0206 */
[----:B------:R-:W-:-:S04]  /*2f60*/  IMAD R2, R2, R5, R6 ;  /* 0x0000000502027224 */ /* 0x000fc800078e0206 */
[----:B------:R-:W-:-:S07]  /*2f70*/  IMAD R4, R22, R3, R2 ;  /* 0x0000000316047224 */ /* 0x000fce00078e0202 */
.L_x_16:
[----:B------:R-:W-:Y:S05]  /*2f80*/  @!P0 BRA `(.L_x_15) ;  /* 0x0000000000888947 */ /* 0x000fea0003800000 */
[----:B------:R-:W-:Y:S02]  /*2f90*/  ISETP.GE.U32.AND P1, PT, R16, 0x4, PT ;  /* 0x000000041000780c */ /* 0x000fe40003f26070 */
[----:B------:R-:W-:-:S04]  /*2fa0*/  LOP3.LUT R9, R9, 0x3, RZ, 0xc0, !PT ;  /* 0x0000000309097812 */ /* 0x000fc800078ec0ff */
[----:B------:R-:W-:-:S07]  /*2fb0*/  ISETP.NE.AND P0, PT, R9, RZ, PT ;  /* 0x000000ff0900720c */ /* 0x000fce0003f05270 */
[----:B------:R-:W-:Y:S06]  /*2fc0*/  @!P1 BRA `(.L_x_17) ;  /* 0x0000000000389947 */ /* 0x000fec0003800000 */
[----:B--2---:R-:W0:Y:S01]  /*2fd0*/  LDC.64 R2, c[0x0][0x3b0] ;  /* 0x0000ec00ff027b82 */ /* 0x004e220000000a00 */
[----:B------:R-:W-:-:S05]  /*2fe0*/  LEA R5, R14, R1, 0x2 ;  /* 0x000000010e057211 */ /* 0x000fca00078e10ff */
[----:B------:R-:W2:Y:S01]  /*2ff0*/  LDL.64 R10, [R5+0x28] ;  /* 0x00002800050a7983 */ /* 0x000ea20000100a00 */
[----:B0-----:R-:W-:-:S03]  /*3000*/  IMAD.WIDE.U32 R6, R14, 0x4, R2 ;  /* 0x000000040e067825 */ /* 0x001fc600078e0002 */
[----:B------:R-:W3:Y:S04]  /*3010*/  LDL.64 R2, [R5+0x30] ;  /* 0x0000300005027983 */ /* 0x000ee80000100a00 */
[----:B------:R-:W2:Y:S04]  /*3020*/  LDG.E R13, desc[UR8][R6.64] ;  /* 0x00000008060d7981 */ /* 0x000ea8000c1e1900 */
[----:B------:R-:W4:Y:S04]  /*3030*/  LDG.E R12, desc[UR8][R6.64+0x4] ;  /* 0x00000408060c7981 */ /* 0x000f28000c1e1900 */
[----:B------:R-:W3:Y:S04]  /*3040*/  LDG.E R15, desc[UR8][R6.64+0x8] ;  /* 0x00000808060f7981 */ /* 0x000ee8000c1e1900 */
[----:B------:R-:W5:Y:S01]  /*3050*/  LDG.E R16, desc[UR8][R6.64+0xc] ;  /* 0x00000c0806107981 */ /* 0x000f62000c1e1900 */
[----:B------:R-:W-:-:S02]  /*3060*/  VIADD R14, R14, 0x4 ;  /* 0x000000040e0e7836 */ /* 0x000fc40000000000 */
[----:B--2---:R-:W-:-:S04]  /*3070*/  IMAD R10, R10, R13, R4 ;  /* 0x0000000d0a0a7224 */ /* 0x004fc800078e0204 */
[----:B----4-:R-:W-:-:S04]  /*3080*/  IMAD R11, R12, R11, R10 ;  /* 0x0000000b0c0b7224 */ /* 0x010fc800078e020a */
[----:B---3--:R-:W-:-:S04]  /*3090*/  IMAD R2, R2, R15, R11 ;  /* 0x0000000f02027224 */ /* 0x008fc800078e020b */
[----:B-----5:R-:W-:-:S07]  /*30a0*/  IMAD R4, R16, R3, R2 ;  /* 0x0000000310047224 */ /* 0x020fce00078e0202 */
.L_x_17:
[----:B------:R-:W-:Y:S05]  /*30b0*/  @!P0 BRA `(.L_x_15) ;  /* 0x00000000003c8947 */ /* 0x000fea0003800000 */
[----:B--2---:R-:W0:Y:S01]  /*30c0*/  LDC.64 R2, c[0x0][0x3b0] ;  /* 0x0000ec00ff027b82 */ /* 0x004e220000000a00 */
[C---:B------:R-:W-:Y:S02]  /*30d0*/  IMAD R8, R14.reuse, 0x4, R8 ;  /* 0x000000040e087824 */ /* 0x040fe400078e0208 */
[----:B------:R-:W-:Y:S02]  /*30e0*/  IMAD.MOV R9, RZ, RZ, -R9 ;  /* 0x000000ffff097224 */ /* 0x000fe400078e0a09 */
[----:B0-----:R-:W-:-:S03]  /*30f0*/  IMAD.WIDE.U32 R2, R14, 0x4, R2 ;  /* 0x000000040e027825 */ /* 0x001fc600078e0002 */
[----:B------:R-:W-:-:S07]  /*3100*/  MOV R6, R2 ;  /* 0x0000000200067202 */ /* 0x000fce0000000f00 */
.L_x_18:
[----:B------:R-:W-:Y:S01]  /*3110*/  MOV R2, R6 ;  /* 0x0000000600027202 */ /* 0x000fe20000000f00 */
[----:B------:R0:W2:Y:S05]  /*3120*/  LDL R5, [R8] ;  /* 0x0000000008057983 */ /* 0x0000aa0000100800 */
[----:B------:R1:W2:Y:S01]  /*3130*/  LDG.E R2, desc[UR8][R2.64] ;  /* 0x0000000802027981 */ /* 0x0002a2000c1e1900 */
[----:B------:R-:W-:Y:S01]  /*3140*/  VIADD R9, R9, 0x1 ;  /* 0x0000000109097836 */ /* 0x000fe20000000000 */
[----:B------:R-:W-:Y:S02]  /*3150*/  IADD3 R6, P1, PT, R6, 0x4, RZ ;  /* 0x0000000406067810 */ /* 0x000fe40007f3e0ff */
[----:B0-----:R-:W-:-:S02]  /*3160*/  IADD3 R8, PT, PT, R8, 0x4, RZ ;  /* 0x0000000408087810 */ /* 0x001fc40007ffe0ff */
[----:B------:R-:W-:Y:S01]  /*3170*/  ISETP.NE.AND P0, PT, R9, RZ, PT ;  /* 0x000000ff0900720c */ /* 0x000fe20003f05270 */
[----:B-1----:R-:W-:Y:S02]  /*3180*/  IMAD.X R3, RZ, RZ, R3, P1 ;  /* 0x000000ffff037224 */ /* 0x002fe400008e0603 */
[----:B--2---:R-:W-:-:S10]  /*3190*/  IMAD R4, R5, R2, R4 ;  /* 0x0000000205047224 */ /* 0x004fd400078e0204 */
[----:B------:R-:W-:Y:S05]  /*31a0*/  @P0 BRA `(.L_x_18) ;  /* 0xfffffffc00d80947 */ /* 0x000fea000383ffff */
.L_x_15:
[----:B------:R-:W-:-:S07]  /*31b0*/  SHF.R.S32.HI R5, RZ, 0x1f, R4 ;  /* 0x0000001fff057819 */ /* 0x000fce0000011404 */
.L_x_5:
[----:B------:R-:W0:Y:S01]  /*31c0*/  LDCU UR4, c[0x0][0x3d8] ;  /* 0x00007b00ff0477ac */ /* 0x000e220008000800 */
[----:B--2---:R-:W-:Y:S01]  /*31d0*/  CS2R R2, SRZ ;  /* 0x0000000000027805 */ /* 0x004fe2000001ff00 */
[----:B0-----:R-:W-:-:S09]  /*31e0*/  UISETP.GE.AND UP0, UPT, UR4, 0x1, UPT ;  /* 0x000000010400788c */ /* 0x001fd2000bf06270 */
[----:B------:R-:W-:Y:S05]  /*31f0*/  BRA.U !UP0, `(.L_x_19) ;  /* 0x0000001108307547 */ /* 0x000fea000b800000 */
[----:B------:R-:W0:Y:S01]  /*3200*/  LDC R6, c[0x0][0x39c] ;  /* 0x0000e700ff067b82 */ /* 0x000e220000000800 */
[----:B------:R-:W-:Y:S01]  /*3210*/  UISETP.GE.U32.AND UP1, UPT, UR4, 0x8, UPT ;  /* 0x000000080400788c */ /* 0x000fe2000bf26070 */
[----:B------:R-:W-:Y:S01]  /*3220*/  HFMA2 R3, -RZ, RZ, 0, 0 ;  /* 0x00000000ff037431 */ /* 0x000fe200000001ff */
[----:B------:R-:W-:-:S04]  /*3230*/  ULOP3.LUT UR10, UR4, 0x7, URZ, 0xc0, !UPT ;  /* 0x00000007040a7892 */ /* 0x000fc8000f8ec0ff */
[----:B------:R-:W-:Y:S01]  /*3240*/  UISETP.NE.AND UP0, UPT, UR10, URZ, UPT ;  /* 0x000000ff0a00728c */ /* 0x000fe2000bf05270 */
[----:B0-----:R-:W-:Y:S02]  /*3250*/  VIADD R6, R6, -UR4 ;  /* 0x8000000406067c36 */ /* 0x001fe40008000000 */
[----:B------:R-:W-:Y:S08]  /*3260*/  BRA.U !UP1, `(.L_x_20) ;  /* 0x0000000109f47547 */ /* 0x000ff0000b800000 */
[----:B------:R-:W0:Y:S01]  /*3270*/  LDCU.64 UR6, c[0x0][0x3c8] ;  /* 0x00007900ff0677ac */ /* 0x000e220008000a00 */
[----:B------:R-:W-:Y:S01]  /*3280*/  IMAD R10, R6, 0x4, R1 ;  /* 0x00000004060a7824 */ /* 0x000fe200078e0201 */
[----:B------:R-:W-:Y:S01]  /*3290*/  IADD3 R7, PT, PT, R1, 0x60, RZ ;  /* 0x0000006001077810 */ /* 0x000fe20007ffe0ff */
[----:B------:R-:W-:Y:S01]  /*32a0*/  IMAD.MOV.U32 R2, RZ, RZ, R6 ;  /* 0x000000ffff027224 */ /* 0x000fe200078e0006 */
[----:B------:R-:W-:Y:S02]  /*32b0*/  ULOP3.LUT UR4, UR4, 0x7ffffff8, URZ, 0xc0, !UPT ;  /* 0x7ffffff804047892 */ /* 0x000fe4000f8ec0ff */
[----:B------:R-:W-:-:S04]  /*32c0*/  IADD3 R10, PT, PT, R10, 0x10, RZ ;  /* 0x000000100a0a7810 */ /* 0x000fc80007ffe0ff */
[----:B------:R-:W-:Y:S01]  /*32d0*/  IMAD.U32 R3, RZ, RZ, UR4 ;  /* 0x00000004ff037e24 */ /* 0x000fe2000f8e00ff */
[----:B0-----:R-:W-:-:S04]  /*32e0*/  UIADD3 UR5, UP1, UPT, UR6, 0x10, URZ ;  /* 0x0000001006057890 */ /* 0x001fc8000ff3e0ff */
[----:B------:R-:W-:Y:S02]  /*32f0*/  UIADD3.X UR6, UPT, UPT, URZ, UR7, URZ, UP1, !UPT ;  /* 0x00000007ff067290 */ /* 0x000fe40008ffe4ff */
[----:B------:R-:W-:Y:S01]  /*3300*/  MOV R8, UR5 ;  /* 0x0000000500087c02 */ /* 0x000fe20008000f00 */
[----:B------:R-:W-:-:S03]  /*3310*/  UIADD3 UR7, UPT, UPT, -UR4, URZ, URZ ;  /* 0x000000ff04077290 */ /* 0x000fc6000fffe1ff */
[----:B------:R-:W-:-:S09]  /*3320*/  IMAD.U32 R9, RZ, RZ, UR6 ;  /* 0x00000006ff097e24 */ /* 0x000fd2000f8e00ff */
.L_x_21:
[----:B------:R-:W2:Y:S04]  /*3330*/  LDG.E R11, desc[UR8][R8.64+-0x10] ;  /* 0xfffff008080b7981 */ /* 0x000ea8000c1e1900 */
[----:B------:R-:W3:Y:S01]  /*3340*/  LDG.E R13, desc[UR8][R8.64+-0xc] ;  /* 0xfffff408080d7981 */ /* 0x000ee2000c1e1900 */
[----:B--2---:R-:W-:-:S13]  /*3350*/  ISETP.GE.AND P0, PT, R11, 0x2, PT ;  /* 0x000000020b00780c */ /* 0x004fda0003f06270 */
[----:B------:R-:W-:-:S05]  /*3360*/  @P0 LEA R11, R2, R1, 0x2 ;  /* 0x00000001020b0211 */ /* 0x000fca00078e10ff */
[----:B------:R-:W2:Y:S01]  /*3370*/  @P0 LDL R12, [R11] ;  /* 0x000000000b0c0983 */ /* 0x000ea20000100800 */
[----:B---3--:R-:W-:-:S03]  /*3380*/  ISETP.GT.AND P1, PT, R13, 0x1, PT ;  /* 0x000000010d00780c */ /* 0x008fc60003f24270 */
[----:B------:R-:W3:Y:S04]  /*3390*/  LDG.E R13, desc[UR8][R8.64+-0x8] ;  /* 0xfffff808080d7981 */ /* 0x000ee8000c1e1900 */
[----:B------:R-:W4:Y:S06]  /*33a0*/  LDG.E R11, desc[UR8][R8.64] ;  /* 0x00000008080b7981 */ /* 0x000f2c000c1e1900 */
        /* <DEDUP_REMOVED lines=9> */
[----:B---3--:R-:W-:-:S13]  /*3440*/  ISETP.GT.AND P1, PT, R13, 0x1, PT ;  /* 0x000000010d00780c */ /* 0x008fda0003f24270 */
[----:B------:R-:W-:Y:S04]  /*3450*/  @!P1 STL [R7+-0x4], RZ ;  /* 0xfffffcff07009387 */ /* 0x000fe80000100800 */
[----:B--2---:R2:W-:Y:S04]  /*3460*/  @P0 STL [R7+-0x8], R16 ;  /* 0xfffff81007000387 */ /* 0x0045e80000100800 */
[----:B0-----:R-:W3:Y:S01]  /*3470*/  @P1 LDL R12, [R10+-0x4] ;  /* 0xfffffc000a0c1983 */ /* 0x001ee20000100800 */
[----:B----4-:R-:W-:-:S03]  /*3480*/  ISETP.GT.AND P0, PT, R11, 0x1, PT ;  /* 0x000000010b00780c */ /* 0x010fc60003f04270 */
[----:B------:R-:W4:Y:S10]  /*3490*/  LDG.E R11, desc[UR8][R8.64+0x4] ;  /* 0x00000408080b7981 */ /* 0x000f34000c1e1900 */
[----:B------:R-:W-:Y:S04]  /*34a0*/  @!P0 STL [R7], RZ ;  /* 0x000000ff07008387 */ /* 0x000fe80000100800 */
[----:B---3--:R0:W-:Y:S04]  /*34b0*/  @P1 STL [R7+-0x4], R12 ;  /* 0xfffffc0c07001387 */ /* 0x0081e80000100800 */
[----:B-1----:R-:W3:Y:S01]  /*34c0*/  @P0 LDL R14, [R10] ;  /* 0x000000000a0e0983 */ /* 0x002ee20000100800 */
[----:B----4-:R-:W-:-:S03]  /*34d0*/  ISETP.GT.AND P1, PT, R11, 0x1, PT ;  /* 0x000000010b00780c */ /* 0x010fc60003f24270 */
[----:B------:R-:W4:Y:S10]  /*34e0*/  LDG.E R11, desc[UR8][R8.64+0x8] ;  /* 0x00000808080b7981 */ /* 0x000f34000c1e1900 */
[----:B------:R-:W-:Y:S04]  /*34f0*/  @!P1 STL [R7+0x4], RZ ;  /* 0x000004ff07009387 */ /* 0x000fe80000100800 */
[----:B---3--:R1:W-:Y:S04]  /*3500*/  @P0 STL [R7], R14 ;  /* 0x0000000e07000387 */ /* 0x0083e80000100800 */
[----:B--2---:R-:W2:Y:S01]  /*3510*/  @P1 LDL R16, [R10+0x4] ;  /* 0x000004000a101983 */ /* 0x004ea20000100800 */
[----:B----4-:R-:W-:-:S03]  /*3520*/  ISETP.GT.AND P0, PT, R11, 0x1, PT ;  /* 0x000000010b00780c */ /* 0x010fc60003f04270 */
        /* <DEDUP_REMOVED lines=8> */
[----:B------:R-:W-:-:S04]  /*35b0*/  UIADD3 UR7, UPT, UPT, UR7, 0x8, URZ ;  /* 0x0000000807077890 */ /* 0x000fc8000fffe0ff */
[----:B------:R-:W-:Y:S01]  /*35c0*/  UISETP.NE.AND UP1, UPT, UR7, URZ, UPT ;  /* 0x000000ff0700728c */ /* 0x000fe2000bf25270 */
[----:B------:R-:W-:Y:S02]  /*35d0*/  IADD3 R8, P0, PT, R8, 0x20, RZ ;  /* 0x0000002008087810 */ /* 0x000fe40007f1e0ff */
[----:B------:R-:W-:Y:S01]  /*35e0*/  IADD3 R2, PT, PT, R2, 0x8, RZ ;  /* 0x0000000802027810 */ /* 0x000fe20007ffe0ff */
[----:B0-----:R-:W-:Y:S02]  /*35f0*/  VIADD R10, R10, 0x20 ;  /* 0x000000200a0a7836 */ /* 0x001fe40000000000 */
[----:B------:R-:W-:Y:S01]  /*3600*/  IMAD.X R9, RZ, RZ, R9, P0 ;  /* 0x000000ffff097224 */ /* 0x000fe200000e0609 */
[----:B--2---:R0:W-:Y:S02]  /*3610*/  @P1 STL [R7+0xc], R14 ;  /* 0x00000c0e07001387 */ /* 0x0041e40000100800 */
[----:B0-----:R-:W-:Y:S01]  /*3620*/  IADD3 R7, PT, PT, R7, 0x20, RZ ;  /* 0x0000002007077810 */ /* 0x001fe20007ffe0ff */
[----:B------:R-:W-:Y:S06]  /*3630*/  BRA.U UP1, `(.L_x_21) ;  /* 0xfffffffd013c7547 */ /* 0x000fec000b83ffff */
.L_x_20:
[----:B------:R-:W-:Y:S01]  /*3640*/  VIADD R8, R1, 0x50 ;  /* 0x0000005001087836 */ /* 0x000fe20000000000 */
[----:B------:R-:W-:Y:S06]  /*3650*/  BRA.U !UP0, `(.L_x_22) ;  /* 0x0000000508187547 */ /* 0x000fec000b800000 */
[----:B------:R-:W0:Y:S01]  /*3660*/  LDCU UR4, c[0x0][0x3d8] ;  /* 0x00007b00ff0477ac */ /* 0x000e220008000800 */
[----:B------:R-:W-:Y:S02]  /*3670*/  UISETP.GE.U32.AND UP1, UPT, UR10, 0x4, UPT ;  /* 0x000000040a00788c */ /* 0x000fe4000bf26070 */
[----:B0-----:R-:W-:-:S07]  /*3680*/  ULOP3.LUT UR5, UR4, 0x3, URZ, 0xc0, !UPT ;  /* 0x0000000304057892 */ /* 0x001fce000f8ec0ff */
[----:B------:R-:W-:Y:S05]  /*3690*/  BRA.U !UP1, `(.L_x_23) ;  /* 0x0000000109707547 */ /* 0x000fea000b800000 */
[----:B------:R-:W0:Y:S02]  /*36a0*/  LDC.64 R10, c[0x0][0x3c8] ;  /* 0x0000f200ff0a7b82 */ /* 0x000e240000000a00 */
[----:B0-----:R-:W-:-:S05]  /*36b0*/  IMAD.WIDE.U32 R10, R3, 0x4, R10 ;  /* 0x00000004030a7825 */ /* 0x001fca00078e000a */
[----:B------:R-:W2:Y:S04]  /*36c0*/  LDG.E R2, desc[UR8][R10.64] ;  /* 0x000000080a027981 */ /* 0x000ea8000c1e1900 */
[----:B------:R-:W3:Y:S01]  /*36d0*/  LDG.E R9, desc[UR8][R10.64+0x4] ;  /* 0x000004080a097981 */ /* 0x000ee2000c1e1900 */
[----:B------:R-:W-:-:S03]  /*36e0*/  IMAD R13, R3, 0x4, R1 ;  /* 0x00000004030d7824 */ /* 0x000fc600078e0201 */
[----:B------:R-:W4:Y:S01]  /*36f0*/  LDG.E R12, desc[UR8][R10.64+0xc] ;  /* 0x00000c080a0c7981 */ /* 0x000f22000c1e1900 */
[----:B--2---:R-:W-:Y:S02]  /*3700*/  ISETP.GT.AND P0, PT, R2, 0x1, PT ;  /* 0x000000010200780c */ /* 0x004fe40003f04270 */
[----:B------:R-:W-:-:S11]  /*3710*/  IADD3 R2, PT, PT, R6, R3, RZ ;  /* 0x0000000306027210 */ /* 0x000fd60007ffe0ff */
[----:B------:R-:W-:Y:S01]  /*3720*/  @P0 LEA R7, R2, R1, 0x2 ;  /* 0x0000000102070211 */ /* 0x000fe200078e10ff */
[----:B------:R0:W-:Y:S05]  /*3730*/  @!P0 STL [R13+0x50], RZ ;  /* 0x000050ff0d008387 */ /* 0x0001ea0000100800 */
[----:B------:R-:W2:Y:S01]  /*3740*/  @P0 LDL R7, [R7] ;  /* 0x0000000007070983 */ /* 0x000ea20000100800 */
[----:B---3--:R-:W-:-:S03]  /*3750*/  ISETP.GT.AND P1, PT, R9, 0x1, PT ;  /* 0x000000010900780c */ /* 0x008fc60003f24270 */
[----:B------:R-:W3:Y:S01]  /*3760*/  LDG.E R9, desc[UR8][R10.64+0x8] ;  /* 0x000008080a097981 */ /* 0x000ee2000c1e1900 */
[----:B------:R-:W-:-:S09]  /*3770*/  IMAD.U32 R14, R2, 0x4, R1 ;  /* 0x00000004020e7824 */ /* 0x000fd200078e0001 */
[----:B------:R0:W-:Y:S04]  /*3780*/  @!P1 STL [R13+0x54], RZ ;  /* 0x000054ff0d009387 */ /* 0x0001e80000100800 */
[----:B--2---:R0:W-:Y:S04]  /*3790*/  @P0 STL [R13+0x50], R7 ;  /* 0x000050070d000387 */ /* 0x0041e80000100800 */
[----:B------:R-:W2:Y:S01]  /*37a0*/  @P1 LDL R2, [R14+0x4] ;  /* 0x000004000e021983 */ /* 0x000ea20000100800 */
[----:B---3--:R-:W-:-:S13]  /*37b0*/  ISETP.GT.AND P0, PT, R9, 0x1, PT ;  /* 0x000000010900780c */ /* 0x008fda0003f04270 */
[----:B------:R0:W-:Y:S04]  /*37c0*/  @!P0 STL [R13+0x58], RZ ;  /* 0x000058ff0d008387 */ /* 0x0001e80000100800 */
[----:B--2---:R0:W-:Y:S04]  /*37d0*/  @P1 STL [R13+0x54], R2 ;  /* 0x000054020d001387 */ /* 0x0041e80000100800 */
[----:B------:R-:W2:Y:S01]  /*37e0*/  @P0 LDL R9, [R14+0x8] ;  /* 0x000008000e090983 */ /* 0x000ea20000100800 */
[----:B----4-:R-:W-:-:S13]  /*37f0*/  ISETP.GT.AND P1, PT, R12, 0x1, PT ;  /* 0x000000010c00780c */ /* 0x010fda0003f24270 */
[----:B------:R0:W-:Y:S04]  /*3800*/  @!P1 STL [R13+0x5c], RZ ;  /* 0x00005cff0d009387 */ /* 0x0001e80000100800 */
[----:B--2---:R0:W-:Y:S01]  /*3810*/  @P0 STL [R13+0x58], R9 ;  /* 0x000058090d000387 */ /* 0x0041e20000100800 */
[----:B------:R-:W-:Y:S05]  /*3820*/  @!P1 BRA `(.L_x_24) ;  /* 0x0000000000089947 */ /* 0x000fea0003800000 */
[----:B0-----:R-:W2:Y:S04]  /*3830*/  LDL R2, [R14+0xc] ;  /* 0x00000c000e027983 */ /* 0x001ea80000100800 */
[----:B--2---:R1:W-:Y:S02]  /*3840*/  STL [R13+0x5c], R2 ;  /* 0x00005c020d007387 */ /* 0x0043e40000100800 */
.L_x_24:
[----:B------:R-:W-:-:S07]  /*3850*/  IADD3 R3, PT, PT, R3, 0x4, RZ ;  /* 0x0000000403037810 */ /* 0x000fce0007ffe0ff */
.L_x_23:
[----:B------:R-:W-:-:S09]  /*3860*/  UISETP.NE.AND UP1, UPT, UR5, URZ, UPT ;  /* 0x000000ff0500728c */ /* 0x000fd2000bf25270 */
[----:B------:R-:W-:Y:S05]  /*3870*/  BRA.U !UP1, `(.L_x_22) ;  /* 0x0000000109907547 */ /* 0x000fea000b800000 */
[----:B------:R-:W-:-:S09]  /*3880*/  UISETP.NE.AND UP1, UPT, UR5, 0x1, UPT ;  /* 0x000000010500788c */ /* 0x000fd2000bf25270 */
[----:B------:R-:W-:Y:S05]  /*3890*/  BRA.U !UP1, `(.L_x_25) ;  /* 0x00000001094c7547 */ /* 0x000fea000b800000 */
[----:B------:R-:W2:Y:S02]  /*38a0*/  LDC.64 R10, c[0x0][0x3c8] ;  /* 0x0000f200ff0a7b82 */ /* 0x000ea40000000a00 */
[----:B--2---:R-:W-:-:S05]  /*38b0*/  IMAD.WIDE.U32 R10, R3, 0x4, R10 ;  /* 0x00000004030a7825 */ /* 0x004fca00078e000a */
[----:B01----:R-:W2:Y:S04]  /*38c0*/  LDG.E R2, desc[UR8][R10.64] ;  /* 0x000000080a027981 */ /* 0x003ea8000c1e1900 */
[----:B------:R-:W3:Y:S01]  /*38d0*/  LDG.E R7, desc[UR8][R10.64+0x4] ;  /* 0x000004080a077981 */ /* 0x000ee2000c1e1900 */
[----:B------:R-:W-:Y:S02]  /*38e0*/  LEA R9, R3, R1, 0x2 ;  /* 0x0000000103097211 */ /* 0x000fe400078e10ff */
[----:B--2---:R-:W-:-:S13]  /*38f0*/  ISETP.GT.AND P0, PT, R2, 0x1, PT ;  /* 0x000000010200780c */ /* 0x004fda0003f04270 */
[----:B------:R-:W-:-:S04]  /*3900*/  @P0 IMAD.IADD R2, R6, 0x1, R3 ;  /* 0x0000000106020824 */ /* 0x000fc800078e0203 */
[----:B------:R-:W-:Y:S01]  /*3910*/  @P0 IMAD R2, R2, 0x4, R1 ;  /* 0x0000000402020824 */ /* 0x000fe200078e0201 */
[----:B------:R0:W-:Y:S05]  /*3920*/  @!P0 STL [R9+0x50], RZ ;  /* 0x000050ff09008387 */ /* 0x0001ea0000100800 */
[----:B------:R-:W2:Y:S01]  /*3930*/  @P0 LDL R2, [R2] ;  /* 0x0000000002020983 */ /* 0x000ea20000100800 */
[----:B---3--:R-:W-:-:S13]  /*3940*/  ISETP.GT.AND P1, PT, R7, 0x1, PT ;  /* 0x000000010700780c */ /* 0x008fda0003f24270 */
[----:B------:R0:W-:Y:S04]  /*3950*/  @!P1 STL [R9+0x54], RZ ;  /* 0x000054ff09009387 */ /* 0x0001e80000100800 */
[----:B--2---:R0:W-:Y:S01]  /*3960*/  @P0 STL [R9+0x50], R2 ;  /* 0x0000500209000387 */ /* 0x0041e20000100800 */
[----:B------:R-:W-:Y:S05]  /*3970*/  @!P1 BRA `(.L_x_26) ;  /* 0x0000000000109947 */ /* 0x000fea0003800000 */
[----:B0-----:R-:W-:-:S05]  /*3980*/  IADD3 R2, PT, PT, R6, R3, RZ ;  /* 0x0000000306027210 */ /* 0x001fca0007ffe0ff */
[----:B------:R-:W-:-:S06]  /*3990*/  IMAD.U32 R2, R2, 0x4, R1 ;  /* 0x0000000402027824 */ /* 0x000fcc00078e0001 */
[----:B------:R-:W2:Y:S04]  /*39a0*/  LDL R2, [R2+0x4] ;  /* 0x0000040002027983 */ /* 0x000ea80000100800 */
[----:B--2---:R1:W-:Y:S02]  /*39b0*/  STL [R9+0x54], R2 ;  /* 0x0000540209007387 */ /* 0x0043e40000100800 */
.L_x_26:
[----:B------:R-:W-:-:S07]  /*39c0*/  IADD3 R3, PT, PT, R3, 0x2, RZ ;  /* 0x0000000203037810 */ /* 0x000fce0007ffe0ff */
.L_x_25:
        /* <DEDUP_REMOVED lines=10> */
[----:B------:R-:W-:-:S05]  /*3a70*/  IADD3 R6, PT, PT, R6, R3, RZ ;  /* 0x0000000306067210 */ /* 0x000fca0007ffe0ff */
[----:B------:R-:W-:-:S06]  /*3a80*/  IMAD R6, R6, 0x4, R1 ;  /* 0x0000000406067824 */ /* 0x000fcc00078e0201 */
[----:B------:R-:W3:Y:S01]  /*3a90*/  LDL R6, [R6] ;  /* 0x0000000006067983 */ /* 0x000ee20000100800 */
[----:B------:R-:W-:-:S05]  /*3aa0*/  LEA R3, R3, R1, 0x2 ;  /* 0x0000000103037211 */ /* 0x000fca00078e10ff */
[----:B---3--:R3:W-:Y:S02]  /*3ab0*/  STL [R3+0x50], R6 ;  /* 0x0000500603007387 */ /* 0x0087e40000100800 */
.L_x_22:
[----:B01----:R-:W0:Y:S01]  /*3ac0*/  LDC R9, c[0x0][0x3d8] ;  /* 0x0000f600ff097b82 */ /* 0x003e220000000800 */
[----:B------:R-:W-:Y:S01]  /*3ad0*/  IMAD.MOV.U32 R14, RZ, RZ, RZ ;  /* 0x000000ffff0e7224 */ /* 0x000fe200078e00ff */
[----:B------:R-:W-:Y:S02]  /*3ae0*/  MOV R17, RZ ;  /* 0x000000ff00117202 */ /* 0x000fe40000000f00 */
[C---:B0-----:R-:W-:Y:S02]  /*3af0*/  ISETP.GE.U32.AND P0, PT, R9.reuse, 0x10, PT ;  /* 0x000000100900780c */ /* 0x041fe40003f06070 */
[----:B------:R-:W-:-:S04]  /*3b00*/  LOP3.LUT R18, R9, 0xf, RZ, 0xc0, !PT ;  /* 0x0000000f09127812 */ /* 0x000fc800078ec0ff */
[----:B------:R-:W-:-:S07]  /*3b10*/  ISETP.NE.AND P1, PT, R18, RZ, PT ;  /* 0x000000ff1200720c */ /* 0x000fce0003f25270 */
[----:B------:R-:W-:Y:S06]  /*3b20*/  @!P0 BRA `(.L_x_27) ;  /* 0x0000000000e48947 */ /* 0x000fec0003800000 */
[----:B------:R-:W0:Y:S01]  /*3b30*/  LDCU.64 UR4, c[0x0][0x3d0] ;  /* 0x00007a00ff0477ac */ /* 0x000e220008000a00 */
[----:B------:R-:W-:Y:S01]  /*3b40*/  LOP3.LUT R14, R9, 0x7ffffff0, RZ, 0xc0, !PT ;  /* 0x7ffffff0090e7812 */ /* 0x000fe200078ec0ff */
[----:B------:R-:W-:Y:S02]  /*3b50*/  HFMA2 R17, -RZ, RZ, 0, 0 ;  /* 0x00000000ff117431 */ /* 0x000fe400000001ff */
[----:B------:R-:W-:Y:S02]  /*3b60*/  VIADD R15, R1, 0x70 ;  /* 0x00000070010f7836 */ /* 0x000fe40000000000 */
[----:B------:R-:W-:Y:S01]  /*3b70*/  IMAD.MOV R16, RZ, RZ, -R14 ;  /* 0x000000ffff107224 */ /* 0x000fe200078e0a0e */
[----:B0-----:R-:W-:-:S04]  /*3b80*/  UIADD3 UR4, UP1, UPT, UR4, 0x20, URZ ;  /* 0x0000002004047890 */ /* 0x001fc8000ff3e0ff */
[----:B------:R-:W-:Y:S02]  /*3b90*/  UIADD3.X UR5, UPT, UPT, URZ, UR5, URZ, UP1, !UPT ;  /* 0x00000005ff057290 */ /* 0x000fe40008ffe4ff */
[----:B------:R-:W-:-:S04]  /*3ba0*/  MOV R7, UR4 ;  /* 0x0000000400077c02 */ /* 0x000fc80008000f00 */
[----:B---3--:R-:W-:-:S07]  /*3bb0*/  IMAD.U32 R6, RZ, RZ, UR5 ;  /* 0x00000005ff067e24 */ /* 0x008fce000f8e00ff */
.L_x_28:
        /* <DEDUP_REMOVED lines=10> */
[----:B------:R-:W5:Y:S01]  /*3c60*/  LDG.E R24, desc[UR8][R2.64+-0xc] ;  /* 0xfffff40802187981 */ /* 0x000f62000c1e1900 */
[----:B--2---:R-:W-:-:S03]  /*3c70*/  IMAD R12, R12, R21, R17 ;  /* 0x000000150c0c7224 */ /* 0x004fc600078e0211 */
[----:B------:R-:W2:Y:S01]  /*3c80*/  LDG.E R21, desc[UR8][R2.64+-0x8] ;  /* 0xfffff80802157981 */ /* 0x000ea2000c1e1900 */
[----:B---3--:R-:W-:-:S03]  /*3c90*/  IMAD R22, R13, R22, R12 ;  /* 0x000000160d167224 */ /* 0x008fc600078e020c */
[----:B------:R-:W2:Y:S04]  /*3ca0*/  LDL.64 R12, [R15+-0x8] ;  /* 0xfffff8000f0c7983 */ /* 0x000ea80000100a00 */
[----:B------:R-:W3:Y:S01]  /*3cb0*/  LDG.E R17, desc[UR8][R2.64] ;  /* 0x0000000802117981 */ /* 0x000ee2000c1e1900 */
[----:B----4-:R-:W-:-:S03]  /*3cc0*/  IMAD R10, R10, R23, R22 ;  /* 0x000000170a0a7224 */ /* 0x010fc600078e0216 */
[----:B------:R-:W4:Y:S01]  /*3cd0*/  LDG.E R22, desc[UR8][R2.64+-0x4] ;  /* 0xfffffc0802167981 */ /* 0x000f22000c1e1900 */
[----:B-----5:R-:W-:-:S03]  /*3ce0*/  IMAD R23, R11, R20, R10 ;  /* 0x000000140b177224 */ /* 0x020fc600078e020a */
[----:B------:R-:W3:Y:S04]  /*3cf0*/  LDL.64 R10, [R15] ;  /* 0x000000000f0a7983 */ /* 0x000ee80000100a00 */
[----:B------:R-:W5:Y:S01]  /*3d00*/  LDG.E R20, desc[UR8][R2.64+0x4] ;  /* 0x0000040802147981 */ /* 0x000f62000c1e1900 */
[----:B------:R-:W-:-:S03]  /*3d10*/  IMAD R6, R6, R19, R23 ;  /* 0x0000001306067224 */ /* 0x000fc600078e0217 */
[----:B------:R-:W5:Y:S01]  /*3d20*/  LDG.E R19, desc[UR8][R2.64+0x8] ;  /* 0x0000080802137981 */ /* 0x000f62000c1e1900 */
[----:B------:R-:W-:-:S03]  /*3d30*/  IMAD R24, R7, R24, R6 ;  /* 0x0000001807187224 */ /* 0x000fc600078e0206 */
[----:B------:R-:W5:Y:S01]  /*3d40*/  LDL.64 R6, [R15+0x8] ;  /* 0x000008000f067983 */ /* 0x000f620000100a00 */
[----:B--2---:R-:W-:-:S03]  /*3d50*/  IMAD R12, R12, R21, R24 ;  /* 0x000000150c0c7224 */ /* 0x004fc600078e0218 */
[----:B------:R-:W2:Y:S04]  /*3d60*/  LDG.E R24, desc[UR8][R2.64+0xc] ;  /* 0x00000c0802187981 */ /* 0x000ea8000c1e1900 */
[----:B------:R-:W2:Y:S01]  /*3d70*/  LDG.E R21, desc[UR8][R2.64+0x10] ;  /* 0x0000100802157981 */ /* 0x000ea2000c1e1900 */
[----:B----4-:R-:W-:-:S03]  /*3d80*/  IMAD R22, R13, R22, R12 ;  /* 0x000000160d167224 */ /* 0x010fc600078e020c */
[----:B------:R-:W4:Y:S01]  /*3d90*/  LDL.64 R12, [R15+0x10] ;  /* 0x000010000f0c7983 */ /* 0x000f220000100a00 */
[----:B---3--:R-:W-:-:S03]  /*3da0*/  IMAD R10, R10, R17, R22 ;  /* 0x000000110a0a7224 */ /* 0x008fc600078e0216 */
[----:B------:R-:W3:Y:S01]  /*3db0*/  LDG.E R22, desc[UR8][R2.64+0x14] ;  /* 0x0000140802167981 */ /* 0x000ee2000c1e1900 */
[----:B-----5:R-:W-:-:S03]  /*3dc0*/  IMAD R23, R11, R20, R10 ;  /* 0x000000140b177224 */ /* 0x020fc600078e020a */
[----:B------:R0:W5:Y:S04]  /*3dd0*/  LDL.64 R10, [R15+0x18] ;  /* 0x000018000f0a7983 */ /* 0x0001680000100a00 */
[----:B------:R-:W5:Y:S04]  /*3de0*/  LDG.E R17, desc[UR8][R2.64+0x18] ;  /* 0x0000180802117981 */ /* 0x000f68000c1e1900 */
[----:B------:R-:W5:Y:S01]  /*3df0*/  LDG.E R20, desc[UR8][R2.64+0x1c] ;  /* 0x00001c0802147981 */ /* 0x000f62000c1e1900 */
[----:B------:R-:W-:Y:S01]  /*3e00*/  IMAD R6, R6, R19, R23 ;  /* 0x0000001306067224 */ /* 0x000fe200078e0217 */
[----:B------:R-:W-:-:S04]  /*3e10*/  IADD3 R16, PT, PT, R16, 0x10, RZ ;  /* 0x0000001010107810 */ /* 0x000fc80007ffe0ff */
[----:B------:R-:W-:Y:S02]  /*3e20*/  ISETP.NE.AND P0, PT, R16, RZ, PT ;  /* 0x000000ff1000720c */ /* 0x000fe40003f05270 */
[----:B0-----:R-:W-:Y:S01]  /*3e30*/  IADD3 R15, PT, PT, R15, 0x40, RZ ;  /* 0x000000400f0f7810 */ /* 0x001fe20007ffe0ff */
[----:B--2---:R-:W-:Y:S01]  /*3e40*/  IMAD R6, R7, R24, R6 ;  /* 0x0000001807067224 */ /* 0x004fe200078e0206 */
[----:B------:R-:W-:-:S03]  /*3e50*/  IADD3 R7, P2, PT, R2, 0x40, RZ ;  /* 0x0000004002077810 */ /* 0x000fc60007f5e0ff */
[----:B----4-:R-:W-:-:S04]  /*3e60*/  IMAD R6, R12, R21, R6 ;  /* 0x000000150c067224 */ /* 0x010fc800078e0206 */
[----:B---3--:R-:W-:-:S04]  /*3e70*/  IMAD R6, R13, R22, R6 ;  /* 0x000000160d067224 */ /* 0x008fc800078e0206 */
[----:B-----5:R-:W-:Y:S02]  /*3e80*/  IMAD R17, R10, R17, R6 ;  /* 0x000000110a117224 */ /* 0x020fe400078e0206 */
[----:B------:R-:W-:Y:S02]  /*3e90*/  IMAD.X R6, RZ, RZ, R3, P2 ;  /* 0x000000ffff067224 */ /* 0x000fe400010e0603 */
[----:B------:R-:W-:Y:S01]  /*3ea0*/  IMAD R17, R11, R20, R17 ;  /* 0x000000140b117224 */ /* 0x000fe200078e0211 */
[----:B------:R-:W-:Y:S06]  /*3eb0*/  @P0 BRA `(.L_x_28) ;  /* 0xfffffffc00400947 */ /* 0x000fec000383ffff */
.L_x_27:
[----:B------:R-:W-:Y:S05]  /*3ec0*/  @!P1 BRA `(.L_x_29) ;  /* 0x0000000000f49947 */ /* 0x000fea0003800000 */
[----:B------:R-:W-:-:S13]  /*3ed0*/  ISETP.GE.U32.AND P0, PT, R18, 0x8, PT ;  /* 0x000000081200780c */ /* 0x000fda0003f06070 */
[----:B------:R-:W-:Y:S05]  /*3ee0*/  @!P0 BRA `(.L_x_30) ;  /* 0x0000000000608947 */ /* 0x000fea0003800000 */
[----:B--23--:R-:W0:Y:S01]  /*3ef0*/  LDC.64 R2, c[0x0][0x3d0] ;  /* 0x0000f400ff027b82 */ /* 0x00ce220000000a00 */
[----:B------:R-:W-:-:S05]  /*3f00*/  IMAD R26, R14, 0x4, R1 ;  /* 0x000000040e1a7824 */ /* 0x000fca00078e0201 */
[----:B------:R-:W2:Y:S04]  /*3f10*/  LDL.64 R12, [R26+0x50] ;  /* 0x000050001a0c7983 */ /* 0x000ea80000100a00 */
[----:B------:R-:W3:Y:S04]  /*3f20*/  LDL.64 R10, [R26+0x58] ;  /* 0x000058001a0a7983 */ /* 0x000ee80000100a00 */
[----:B------:R-:W4:Y:S04]  /*3f30*/  LDL.64 R6, [R26+0x60] ;  /* 0x000060001a067983 */ /* 0x000f280000100a00 */
[----:B------:R-:W5:Y:S01]  /*3f40*/  LDL.64 R18, [R26+0x68] ;  /* 0x000068001a127983 */ /* 0x000f620000100a00 */
[----:B0-----:R-:W-:-:S05]  /*3f50*/  IMAD.WIDE.U32 R2, R14, 0x4, R2 ;  /* 0x000000040e027825 */ /* 0x001fca00078e0002 */
[----:B------:R-:W2:Y:S04]  /*3f60*/  LDG.E R23, desc[UR8][R2.64] ;  /* 0x0000000802177981 */ /* 0x000ea8000c1e1900 */
[----:B------:R-:W3:Y:S04]  /*3f70*/  LDG.E R24, desc[UR8][R2.64+0x4] ;  /* 0x0000040802187981 */ /* 0x000ee8000c1e1900 */
[----:B------:R-:W4:Y:S04]  /*3f80*/  LDG.E R25, desc[UR8][R2.64+0x8] ;  /* 0x0000080802197981 */ /* 0x000f28000c1e1900 */
[----:B------:R-:W5:Y:S04]  /*3f90*/  LDG.E R22, desc[UR8][R2.64+0xc] ;  /* 0x00000c0802167981 */ /* 0x000f68000c1e1900 */
[----:B------:R-:W5:Y:S04]  /*3fa0*/  LDG.E R21, desc[UR8][R2.64+0x10] ;  /* 0x0000100802157981 */ /* 0x000f68000c1e1900 */
[----:B------:R-:W5:Y:S04]  /*3fb0*/  LDG.E R16, desc[UR8][R2.64+0x14] ;  /* 0x0000140802107981 */ /* 0x000f68000c1e1900 */
[----:B------:R-:W5:Y:S04]  /*3fc0*/  LDG.E R15, desc[UR8][R2.64+0x18] ;  /* 0x00001808020f7981 */ /* 0x000f68000c1e1900 */
[----:B------:R-:W5:Y:S01]  /*3fd0*/  LDG.E R20, desc[UR8][R2.64+0x1c] ;  /* 0x00001c0802147981 */ /* 0x000f62000c1e1900 */
[----:B------:R-:W-:Y:S01]  /*3fe0*/  IADD3 R14, PT, PT, R14, 0x8, RZ ;  /* 0x000000080e0e7810 */ /* 0x000fe20007ffe0ff */
[----:B--2---:R-:W-:-:S04]  /*3ff0*/  IMAD R12, R12, R23, R17 ;  /* 0x000000170c0c7224 */ /* 0x004fc800078e0211 */
[----:B---3--:R-:W-:-:S04]  /*4000*/  IMAD R13, R24, R13, R12 ;  /* 0x0000000d180d7224 */ /* 0x008fc800078e020c */
[----:B----4-:R-:W-:-:S04]  /*4010*/  IMAD R10, R10, R25, R13 ;  /* 0x000000190a0a7224 */ /* 0x010fc800078e020d */
[----:B-----5:R-:W-:-:S04]  /*4020*/  IMAD R10, R22, R11, R10 ;  /* 0x0000000b160a7224 */ /* 0x020fc800078e020a */
[----:B------:R-:W-:-:S04]  /*4030*/  IMAD R6, R6, R21, R10 ;  /* 0x0000001506067224 */ /* 0x000fc800078e020a */
[----:B------:R-:W-:-:S04]  /*4040*/  IMAD R6, R16, R7, R6 ;  /* 0x0000000710067224 */ /* 0x000fc800078e0206 */
[----:B------:R-:W-:-:S04]  /*4050*/  IMAD R6, R18, R15, R6 ;  /* 0x0000000f12067224 */ /* 0x000fc800078e0206 */
[----:B------:R-:W-:-:S07]  /*4060*/  IMAD R17, R20, R19, R6 ;  /* 0x0000001314117224 */ /* 0x000fce00078e0206 */
.L_x_30:
[----:B------:R-:W-:Y:S05]  /*4070*/  BRA.U !UP0, `(.L_x_29) ;  /* 0x0000000108887547 */ /* 0x000fea000b800000 */
[----:B------:R-:W-:Y:S01]  /*4080*/  UISETP.GE.U32.AND UP0, UPT, UR10, 0x4, UPT ;  /* 0x000000040a00788c */ /* 0x000fe2000bf06070 */
[----:B------:R-:W-:-:S04]  /*4090*/  LOP3.LUT R9, R9, 0x3, RZ, 0xc0, !PT ;  /* 0x0000000309097812 */ /* 0x000fc800078ec0ff */
[----:B------:R-:W-:-:S04]  /*40a0*/  ISETP.NE.AND P0, PT, R9, RZ, PT ;  /* 0x000000ff0900720c */ /* 0x000fc80003f05270 */
[----:B------:R-:W-:Y:S09]  /*40b0*/  BRA.U !UP0, `(.L_x_31) ;  /* 0x0000000108387547 */ /* 0x000ff2000b800000 */
[----:B--23--:R-:W0:Y:S01]  /*40c0*/  LDC.64 R2, c[0x0][0x3d0] ;  /* 0x0000f400ff027b82 */ /* 0x00ce220000000a00 */
[----:B------:R-:W-:-:S05]  /*40d0*/  IMAD R12, R14, 0x4, R1 ;  /* 0x000000040e0c7824 */ /* 0x000fca00078e0201 */
[----:B------:R-:W2:Y:S01]  /*40e0*/  LDL.64 R6, [R12+0x50] ;  /* 0x000050000c067983 */ /* 0x000ea20000100a00 */
[----:B0-----:R-:W-:-:S03]  /*40f0*/  IMAD.WIDE.U32 R10, R14, 0x4, R2 ;  /* 0x000000040e0a7825 */ /* 0x001fc600078e0002 */
[----:B------:R-:W3:Y:S04]  /*4100*/  LDL.64 R2, [R12+0x58] ;  /* 0x000058000c027983 */ /* 0x000ee80000100a00 */
[----:B------:R-:W2:Y:S04]  /*4110*/  LDG.E R13, desc[UR8][R10.64] ;  /* 0x000000080a0d7981 */ /* 0x000ea8000c1e1900 */
[----:B------:R-:W4:Y:S04]  /*4120*/  LDG.E R15, desc[UR8][R10.64+0x4] ;  /* 0x000004080a0f7981 */ /* 0x000f28000c1e1900 */
[----:B------:R-:W3:Y:S04]  /*4130*/  LDG.E R16, desc[UR8][R10.64+0x8] ;  /* 0x000008080a107981 */ /* 0x000ee8000c1e1900 */
[----:B------:R-:W5:Y:S01]  /*4140*/  LDG.E R18, desc[UR8][R10.64+0xc] ;  /* 0x00000c080a127981 */ /* 0x000f62000c1e1900 */
[----:B------:R-:W-:Y:S01]  /*4150*/  IADD3 R14, PT, PT, R14, 0x4, RZ ;  /* 0x000000040e0e7810 */ /* 0x000fe20007ffe0ff */
[----:B--2---:R-:W-:-:S04]  /*4160*/  IMAD R6, R6, R13, R17 ;  /* 0x0000000d06067224 */ /* 0x004fc800078e0211 */
[----:B----4-:R-:W-:-:S04]  /*4170*/  IMAD R7, R15, R7, R6 ;  /* 0x000000070f077224 */ /* 0x010fc800078e0206 */
[----:B---3--:R-:W-:-:S04]  /*4180*/  IMAD R2, R2, R16, R7 ;  /* 0x0000001002027224 */ /* 0x008fc800078e0207 */
[----:B-----5:R-:W-:-:S07]  /*4190*/  IMAD R17, R18, R3, R2 ;  /* 0x0000000312117224 */ /* 0x020fce00078e0202 */
.L_x_31:
[----:B------:R-:W-:Y:S05]  /*41a0*/  @!P0 BRA `(.L_x_29) ;  /* 0x00000000003c8947 */ /* 0x000fea0003800000 */
[----:B--23--:R-:W0:Y:S01]  /*41b0*/  LDC.64 R2, c[0x0][0x3d0] ;  /* 0x0000f400ff027b82 */ /* 0x00ce220000000a00 */
[C---:B------:R-:W-:Y:S01]  /*41c0*/  IMAD R8, R14.reuse, 0x4, R8 ;  /* 0x000000040e087824 */ /* 0x040fe200078e0208 */
[----:B------:R-:W-:Y:S01]  /*41d0*/  IADD3 R9, PT, PT, -R9, RZ, RZ ;  /* 0x000000ff09097210 */ /* 0x000fe20007ffe1ff */
[----:B0-----:R-:W-:-:S04]  /*41e0*/  IMAD.WIDE.U32 R2, R14, 0x4, R2 ;  /* 0x000000040e027825 */ /* 0x001fc800078e0002 */
[----:B------:R-:W-:-:S07]  /*41f0*/  IMAD.MOV.U32 R7, RZ, RZ, R2 ;  /* 0x000000ffff077224 */ /* 0x000fce00078e0002 */
.L_x_32:
[----:B------:R-:W-:Y:S01]  /*4200*/  IMAD.MOV.U32 R2, RZ, RZ, R7 ;  /* 0x000000ffff027224 */ /* 0x000fe200078e0007 */
[----:B------:R0:W2:Y:S05]  /*4210*/  LDL R6, [R8] ;  /* 0x0000000008067983 */ /* 0x0000aa0000100800 */
[----:B------:R1:W2:Y:S01]  /*4220*/  LDG.E R2, desc[UR8][R2.64] ;  /* 0x0000000802027981 */ /* 0x0002a2000c1e1900 */
[----:B------:R-:W-:Y:S02]  /*4230*/  IADD3 R9, PT, PT, R9, 0x1, RZ ;  /* 0x0000000109097810 */ /* 0x000fe40007ffe0ff */
[----:B------:R-:W-:Y:S01]  /*4240*/  IADD3 R7, P1, PT, R7, 0x4, RZ ;  /* 0x0000000407077810 */ /* 0x000fe20007f3e0ff */
[----:B0-----:R-:W-:Y:S01]  /*4250*/  VIADD R8, R8, 0x4 ;  /* 0x0000000408087836 */ /* 0x001fe20000000000 */
[----:B------:R-:W-:-:S02]  /*4260*/  ISETP.NE.AND P0, PT, R9, RZ, PT ;  /* 0x000000ff0900720c */ /* 0x000fc40003f05270 */
[----:B-1----:R-:W-:Y:S01]  /*4270*/  IADD3.X R3, PT, PT, RZ, R3, RZ, P1, !PT ;  /* 0x00000003ff037210 */ /* 0x002fe20000ffe4ff */
[----:B--2---:R-:W-:-:S10]  /*4280*/  IMAD R17, R6, R2, R17 ;  /* 0x0000000206117224 */ /* 0x004fd400078e0211 */
[----:B------:R-:W-:Y:S05]  /*4290*/  @P0 BRA `(.L_x_32) ;  /* 0xfffffffc00d80947 */ /* 0x000fea000383ffff */
.L_x_29:
[--C-:B---3--:R-:W-:Y:S01]  /*42a0*/  SHF.R.S32.HI R3, RZ, 0x1f, R17.reuse ;  /* 0x0000001fff037819 */ /* 0x108fe20000011411 */
[----:B--2---:R-:W-:-:S07]  /*42b0*/  IMAD.MOV.U32 R2, RZ, RZ, R17 ;  /* 0x000000ffff027224 */ /* 0x004fce00078e0011 */
.L_x_19:
[----:B------:R-:W0:Y:S01]  /*42c0*/  LDCU.64 UR4, c[0x0][0x3a0] ;  /* 0x00007400ff0477ac */ /* 0x000e220008000a00 */
[----:B------:R-:W1:Y:S01]  /*42d0*/  LDCU.64 UR6, c[0x0][0x3c0] ;  /* 0x00007800ff0677ac */ /* 0x000e620008000a00 */
[----:B0-----:R-:W-:Y:S01]  /*42e0*/  LEA R6, P0, R4, UR4, 0x2 ;  /* 0x0000000404067c11 */ /* 0x001fe2000f8010ff */
[----:B------:R-:W0:Y:S01]  /*42f0*/  LDCU UR4, c[0x0][0x3dc] ;  /* 0x00007b80ff0477ac */ /* 0x000e220008000800 */
[----:B-1----:R-:W-:Y:S02]  /*4300*/  LEA R8, P1, R2, UR6, 0x2 ;  /* 0x0000000602087c11 */ /* 0x002fe4000f8210ff */
[----:B------:R-:W-:Y:S02]  /*4310*/  LEA.HI.X R7, R4, UR5, R5, 0x2, P0 ;  /* 0x0000000504077c11 */ /* 0x000fe400080f1405 */
[----:B------:R-:W-:-:S03]  /*4320*/  LEA.HI.X R9, R2, UR7, R3, 0x2, P1 ;  /* 0x0000000702097c11 */ /* 0x000fc600088f1403 */
[----:B------:R1:W5:Y:S04]  /*4330*/  LDG.E R5, desc[UR8][R6.64] ;  /* 0x0000000806057981 */ /* 0x000368000c1e1900 */
[----:B------:R1:W5:Y:S01]  /*4340*/  LDG.E R4, desc[UR8][R8.64] ;  /* 0x0000000808047981 */ /* 0x000362000c1e1900 */
[----:B------:R-:W-:Y:S01]  /*4350*/  BSSY.RECONVERGENT B0, `(.L_x_33) ;  /* 0x00001b2000007945 */ /* 0x000fe20003800200 */
[----:B0-----:R-:W-:-:S09]  /*4360*/  UISETP.GT.AND UP0, UPT, UR4, 0x9, UPT ;  /* 0x000000090400788c */ /* 0x001fd2000bf04270 */
[----:B-1----:R-:W-:Y:S05]  /*4370*/  BRA.U UP0, `(.L_x_34) ;  /* 0x0000000500dc7547 */ /* 0x002fea000b800000 */
[----:B------:R-:W-:-:S09]  /*4380*/  UISETP.GT.AND UP0, UPT, UR4, 0x4, UPT ;  /* 0x000000040400788c */ /* 0x000fd2000bf04270 */
[----:B------:R-:W-:Y:S05]  /*4390*/  BRA.U UP0, `(.L_x_35) ;  /* 0x0000000100447547 */ /* 0x000fea000b800000 */
[----:B------:R-:W-:-:S09]  /*43a0*/  UISETP.GT.AND UP0, UPT, UR4, 0x2, UPT ;  /* 0x000000020400788c */ /* 0x000fd2000bf04270 */
[----:B------:R-:W-:Y:S05]  /*43b0*/  BRA.U UP0, `(.L_x_36) ;  /* 0x0000000100207547 */ /* 0x000fea000b800000 */
[----:B------:R-:W-:-:S09]  /*43c0*/  UISETP.NE.AND UP0, UPT, UR4, 0x1, UPT ;  /* 0x000000010400788c */ /* 0x000fd2000bf05270 */
[----:B------:R-:W-:Y:S05]  /*43d0*/  BRA.U !UP0, `(.L_x_37) ;  /* 0x0000000108107547 */ /* 0x000fea000b800000 */
[----:B------:R-:W-:-:S09]  /*43e0*/  UISETP.NE.AND UP0, UPT, UR4, 0x2, UPT ;  /* 0x000000020400788c */ /* 0x000fd2000bf05270 */
[----:B------:R-:W-:Y:S05]  /*43f0*/  BRA.U UP0, `(.L_x_38) ;  /* 0x0000001100e07547 */ /* 0x000fea000b800000 */
[----:B-----5:R-:W-:Y:S01]  /*4400*/  FMUL R3, R5, R4 ;  /* 0x0000000405037220 */ /* 0x020fe20000400000 */
[----:B------:R-:W-:Y:S06]  /*4410*/  BRA `(.L_x_39) ;  /* 0x0000001800947947 */ /* 0x000fec0003800000 */
.L_x_37:
[----:B-----5:R-:W-:Y:S01]  /*4420*/  FADD R3, R5, R4 ;  /* 0x0000000405037221 */ /* 0x020fe20000000000 */
[----:B------:R-:W-:Y:S06]  /*4430*/  BRA `(.L_x_39) ;  /* 0x00000018008c7947 */ /* 0x000fec0003800000 */
.L_x_36:
[----:B------:R-:W-:Y:S01]  /*4440*/  UISETP.NE.AND UP0, UPT, UR4, 0x3, UPT ;  /* 0x000000030400788c */ /* 0x000fe2000bf05270 */
[----:B-----5:R-:W-:-:S08]  /*4450*/  MOV R3, R5 ;  /* 0x0000000500037202 */ /* 0x020fd00000000f00 */
[----:B------:R-:W-:Y:S05]  /*4460*/  BRA.U !UP0, `(.L_x_39) ;  /* 0x0000001908807547 */ /* 0x000fea000b800000 */
[----:B------:R-:W-:-:S09]  /*4470*/  UISETP.NE.AND UP0, UPT, UR4, 0x4, UPT ;  /* 0x000000040400788c */ /* 0x000fd2000bf05270 */
[----:B------:R-:W-:Y:S05]  /*4480*/  BRA.U UP0, `(.L_x_38) ;  /* 0x0000001100bc7547 */ /* 0x000fea000b800000 */
[----:B------:R-:W-:Y:S01]  /*4490*/  FADD R3, -R5, -RZ ;  /* 0x800000ff05037221 */ /* 0x000fe20000000100 */
[----:B------:R-:W-:Y:S06]  /*44a0*/  BRA `(.L_x_39) ;  /* 0x0000001800707947 */ /* 0x000fec0003800000 */
.L_x_35:
[----:B------:R-:W-:-:S09]  /*44b0*/  UISETP.GT.AND UP0, UPT, UR4, 0x6, UPT ;  /* 0x000000060400788c */ /* 0x000fd2000bf04270 */
[----:B------:R-:W-:Y:S05]  /*44c0*/  BRA.U UP0, `(.L_x_40) ;  /* 0x0000000100207547 */ /* 0x000fea000b800000 */
[----:B------:R-:W-:-:S09]  /*44d0*/  UISETP.NE.AND UP0, UPT, UR4, 0x5, UPT ;  /* 0x000000050400788c */ /* 0x000fd2000bf05270 */
[----:B------:R-:W-:Y:S05]  /*44e0*/  BRA.U !UP0, `(.L_x_41) ;  /* 0x0000000108107547 */ /* 0x000fea000b800000 */
[----:B------:R-:W-:-:S09]  /*44f0*/  UISETP.NE.AND UP0, UPT, UR4, 0x6, UPT ;  /* 0x000000060400788c */ /* 0x000fd2000bf05270 */
[----:B------:R-:W-:Y:S05]  /*4500*/  BRA.U UP0, `(.L_x_38) ;  /* 0x00000011009c7547 */ /* 0x000fea000b800000 */
[----:B-----5:R-:W-:Y:S01]  /*4510*/  FSET.BF.EQ.AND R3, R5, R4, PT ;  /* 0x000000040503720a */ /* 0x020fe20003802000 */
[----:B------:R-:W-:Y:S06]  /*4520*/  BRA `(.L_x_39) ;  /* 0x0000001800507947 */ /* 0x000fec0003800000 */
.L_x_41:
[----:B-----5:R-:W-:Y:S01]  /*4530*/  FSET.BF.LT.AND R3, R5, R4, PT ;  /* 0x000000040503720a */ /* 0x020fe20003801000 */
[----:B------:R-:W-:Y:S06]  /*4540*/  BRA `(.L_x_39) ;  /* 0x0000001800487947 */ /* 0x000fec0003800000 */
.L_x_40:
[----:B------:R-:W-:-:S09]  /*4550*/  UISETP.NE.AND UP0, UPT, UR4, 0x7, UPT ;  /* 0x000000070400788c */ /* 0x000fd2000bf05270 */
[----:B------:R-:W-:Y:S05]  /*4560*/  BRA.U !UP0, `(.L_x_42) ;  /* 0x0000000108447547 */ /* 0x000fea000b800000 */
[----:B------:R-:W-:-:S09]  /*4570*/  UISETP.NE.AND UP0, UPT, UR4, 0x8, UPT ;  /* 0x000000080400788c */ /* 0x000fd2000bf05270 */
[----:B------:R-:W-:Y:S05]  /*4580*/  BRA.U !UP0, `(.L_x_43) ;  /* 0x0000000108147547 */ /* 0x000fea000b800000 */
[----:B------:R-:W-:-:S09]  /*4590*/  UISETP.NE.AND UP0, UPT, UR4, 0x9, UPT ;  /* 0x000000090400788c */ /* 0x000fd2000bf05270 */
[----:B------:R-:W-:Y:S05]  /*45a0*/  BRA.U UP0, `(.L_x_38) ;  /* 0x0000001100747547 */ /* 0x000fea000b800000 */
[----:B-----5:R-:W-:-:S04]  /*45b0*/  FSETP.GT.AND P0, PT, R5, RZ, PT ;  /* 0x000000ff0500720b */ /* 0x020fc80003f04000 */
[----:B------:R-:W-:Y:S01]  /*45c0*/  FSEL R3, R4, RZ, P0 ;  /* 0x000000ff04037208 */ /* 0x000fe20000000000 */
[----:B------:R-:W-:Y:S08]  /*45d0*/  BRA `(.L_x_39) ;  /* 0x0000001800247947 */ /* 0x000ff00003800000 */
.L_x_43:
[----:B-----5:R-:W0:Y:S01]  /*45e0*/  F2F.F64.F32 R2, R5 ;  /* 0x0000000500027310 */ /* 0x020e220000201800 */
[----:B------:R-:W-:Y:S01]  /*45f0*/  IMAD.MOV.U32 R4, RZ, RZ, RZ ;  /* 0x000000ffff047224 */ /* 0x000fe200078e00ff */
[----:B0-----:R-:W-:Y:S01]  /*4600*/  DSETP.MAX.AND P0, P1, RZ, R2, PT ;  /* 0x00000002ff00722a */ /* 0x001fe2000390f000 */
[----:B------:R-:W-:-:S05]  /*4610*/  MOV R7, R3 ;  /* 0x0000000300077202 */ /* 0x000fca0000000f00 */
[C---:B------:R-:W-:Y:S02]  /*4620*/  FSEL R9, R4.reuse, R7, P0 ;  /* 0x0000000704097208 */ /* 0x040fe40000000000 */
[----:B------:R-:W-:-:S06]  /*4630*/  SEL R2, R4, R2, P0 ;  /* 0x0000000204027207 */ /* 0x000fcc0000000000 */
[----:B------:R-:W-:-:S05]  /*4640*/  @P1 LOP3.LUT R9, R7, 0x80000, RZ, 0xfc, !PT ;  /* 0x0008000007091812 */ /* 0x000fca00078efcff */
[----:B------:R-:W-:-:S06]  /*4650*/  IMAD.MOV.U32 R3, RZ, RZ, R9 ;  /* 0x000000ffff037224 */ /* 0x000fcc00078e0009 */
[----:B------:R0:W1:Y:S01]  /*4660*/  F2F.F32.F64 R3, R2 ;  /* 0x0000000200037310 */ /* 0x0000620000301000 */
[----:B------:R-:W-:Y:S05]  /*4670*/  BRA `(.L_x_39) ;  /* 0x0000001400fc7947 */ /* 0x000fea0003800000 */
.L_x_42:
[----:B-----5:R-:W-:Y:S01]  /*4680*/  FSETP.GE.AND P0, PT, R5, RZ, PT ;  /* 0x000000ff0500720b */ /* 0x020fe20003f06000 */
[----:B------:R-:W-:-:S12]  /*4690*/  BSSY.RECONVERGENT B1, `(.L_x_44) ;  /* 0x0000044000017945 */ /* 0x000fd80003800200 */
[----:B------:R-:W-:Y:S05]  /*46a0*/  @!P0 BRA `(.L_x_45) ;  /* 0x0000000000848947 */ /* 0x000fea0003800000 */
[----:B------:R-:W-:Y:S02]  /*46b0*/  HFMA2 R2, -RZ, RZ, 0.96630859375, -0.0022525787353515625 ;  /* 0x3bbb989dff027431 */ /* 0x000fe400000001ff */
[----:B------:R-:W-:Y:S01]  /*46c0*/  IMAD.MOV.U32 R3, RZ, RZ, 0x437c0000 ;  /* 0x437c0000ff037424 */ /* 0x000fe200078e00ff */
[----:B------:R-:W-:Y:S02]  /*46d0*/  BSSY.RECONVERGENT B2, `(.L_x_46) ;  /* 0x000001c000027945 */ /* 0x000fe40003800200 */
[----:B------:R-:W-:-:S04]  /*46e0*/  FFMA.SAT R2, R5, -R2, 0.5 ;  /* 0x3f00000005027423 */ /* 0x000fc80000002802 */
[----:B------:R-:W-:-:S04]  /*46f0*/  FFMA.RM R2, R2, R3, 12582913 ;  /* 0x4b40000102027423 */ /* 0x000fc80000004003 */
[C---:B------:R-:W-:Y:S01]  /*4700*/  FADD R4, R2.reuse, -12583039 ;  /* 0xcb40007f02047421 */ /* 0x040fe20000000000 */
[----:B------:R-:W-:-:S03]  /*4710*/  SHF.L.U32 R2, R2, 0x17, RZ ;  /* 0x0000001702027819 */ /* 0x000fc600000006ff */
[----:B------:R-:W-:-:S04]  /*4720*/  FFMA R4, R5, -1.4426950216293334961, -R4 ;  /* 0xbfb8aa3b05047823 */ /* 0x000fc80000000804 */
[----:B------:R-:W-:-:S04]  /*4730*/  FFMA R10, R5, -1.925963033500011079e-08, R4 ;  /* 0xb2a57060050a7823 */ /* 0x000fc80000000004 */
[----:B------:R-:W0:Y:S02]  /*4740*/  MUFU.EX2 R3, R10 ;  /* 0x0000000a00037308 */ /* 0x000e240000000800 */
[----:B0-----:R-:W-:-:S06]  /*4750*/  FMUL R11, R2, R3 ;  /* 0x00000003020b7220 */ /* 0x001fcc0000400000 */
[----:B------:R-:W0:Y:S02]  /*4760*/  F2F.F64.F32 R2, R11 ;  /* 0x0000000b00027310 */ /* 0x000e240000201800 */
[----:B0-----:R-:W-:-:S06]  /*4770*/  DADD R8, R2, 1 ;  /* 0x3ff0000002087429 */ /* 0x001fcc0000000000 */
[----:B------:R-:W0:Y:S04]  /*4780*/  MUFU.RCP64H R3, R9 ;  /* 0x0000000900037308 */ /* 0x000e280000001800 */
[----:B------:R-:W-:-:S05]  /*4790*/  VIADD R2, R9, 0x300402 ;  /* 0x0030040209027836 */ /* 0x000fca0000000000 */
[----:B------:R-:W-:Y:S01]  /*47a0*/  FSETP.GEU.AND P0, PT, |R2|, 5.8789094863358348022e-39, PT ;  /* 0x004004020200780b */ /* 0x000fe20003f0e200 */
[----:B0-----:R-:W-:-:S08]  /*47b0*/  DFMA R4, -R8, R2, 1 ;  /* 0x3ff000000804742b */ /* 0x001fd00000000102 */
[----:B------:R-:W-:-:S08]  /*47c0*/  DFMA R4, R4, R4, R4 ;  /* 0x000000040404722b */ /* 0x000fd00000000004 */
[----:B------:R-:W-:-:S08]  /*47d0*/  DFMA R4, R2, R4, R2 ;  /* 0x000000040204722b */ /* 0x000fd00000000002 */
[----:B------:R-:W-:-:S08]  /*47e0*/  DFMA R6, -R8, R4, 1 ;  /* 0x3ff000000806742b */ /* 0x000fd00000000104 */
[----:B------:R-:W-:Y:S01]  /*47f0*/  DFMA R4, R4, R6, R4 ;  /* 0x000000060404722b */ /* 0x000fe20000000004 */
[----:B------:R-:W-:Y:S10]  /*4800*/  @P0 BRA `(.L_x_47) ;  /* 0x0000000000200947 */ /* 0x000ff40003800000 */
[----:B------:R-:W-:Y:S01]  /*4810*/  LOP3.LUT R2, R9, 0x7fffffff, RZ, 0xc0, !PT ;  /* 0x7fffffff09027812 */ /* 0x000fe200078ec0ff */
[----:B------:R-:W-:Y:S01]  /*4820*/  IMAD.MOV.U32 R7, RZ, RZ, R9 ;  /* 0x000000ffff077224 */ /* 0x000fe200078e0009 */
[----:B------:R-:W-:Y:S02]  /*4830*/  MOV R6, R8 ;  /* 0x0000000800067202 */ /* 0x000fe40000000f00 */
[----:B------:R-:W-:Y:S02]  /*4840*/  IADD3 R10, PT, PT, R2, -0x100000, RZ ;  /* 0xfff00000020a7810 */ /* 0x000fe40007ffe0ff */
[----:B------:R-:W-:-:S07]  /*4850*/  MOV R2, 0x4870 ;  /* 0x0000487000027802 */ /* 0x000fce0000000f00 */
[----:B------:R-:W-:Y:S05]  /*4860*/  CALL.REL.NOINC `($__internal_0_$__cuda_sm20_dblrcp_rn_slowpath_v3) ;  /* 0x0000001400947944 */ /* 0x000fea0003c00000 */
[----:B------:R-:W-:Y:S01]  /*4870*/  IMAD.MOV.U32 R4, RZ, RZ, R6 ;  /* 0x000000ffff047224 */ /* 0x000fe200078e0006 */
[----:B------:R-:W-:-:S07]  /*4880*/  MOV R5, R7 ;  /* 0x0000000700057202 */ /* 0x000fce0000000f00 */
.L_x_47:
[----:B------:R-:W-:Y:S05]  /*4890*/  BSYNC.RECONVERGENT B2 ;  /* 0x0000000000027941 */ /* 0x000fea0003800200 */
.L_x_46:
[----:B------:R0:W1:Y:S01]  /*48a0*/  F2F.F32.F64 R3, R4 ;  /* 0x0000000400037310 */ /* 0x0000620000301000 */
[----:B------:R-:W-:Y:S05]  /*48b0*/  BRA `(.L_x_48) ;  /* 0x0000000000847947 */ /* 0x000fea0003800000 */
.L_x_45:
[----:B------:R-:W-:Y:S02]  /*48c0*/  HFMA2 R3, -RZ, RZ, 3.7421875, 0 ;  /* 0x437c0000ff037431 */ /* 0x000fe400000001ff */
[----:B------:R-:W-:Y:S01]  /*48d0*/  IMAD.MOV.U32 R2, RZ, RZ, 0x3bbb989d ;  /* 0x3bbb989dff027424 */ /* 0x000fe200078e00ff */
[----:B------:R-:W-:Y:S03]  /*48e0*/  BSSY.RECONVERGENT B2, `(.L_x_49) ;  /* 0x000001d000027945 */ /* 0x000fe60003800200 */
[----:B------:R-:W-:-:S04]  /*48f0*/  FFMA.SAT R2, R5, R2, 0.5 ;  /* 0x3f00000005027423 */ /* 0x000fc80000002002 */
[----:B------:R-:W-:-:S04]  /*4900*/  FFMA.RM R2, R2, R3, 12582913 ;  /* 0x4b40000102027423 */ /* 0x000fc80000004003 */
[C---:B------:R-:W-:Y:S01]  /*4910*/  FADD R4, R2.reuse, -12583039 ;  /* 0xcb40007f02047421 */ /* 0x040fe20000000000 */
[----:B------:R-:W-:-:S03]  /*4920*/  IMAD.SHL.U32 R2, R2, 0x800000, RZ ;  /* 0x0080000002027824 */ /* 0x000fc600078e00ff */
[----:B------:R-:W-:-:S04]  /*4930*/  FFMA R4, R5, 1.4426950216293334961, -R4 ;  /* 0x3fb8aa3b05047823 */ /* 0x000fc80000000804 */
[----:B------:R-:W-:-:S04]  /*4940*/  FFMA R8, R5, 1.925963033500011079e-08, R4 ;  /* 0x32a5706005087823 */ /* 0x000fc80000000004 */
[----:B------:R-:W0:Y:S02]  /*4950*/  MUFU.EX2 R3, R8 ;  /* 0x0000000800037308 */ /* 0x000e240000000800 */
[----:B0-----:R-:W-:Y:S01]  /*4960*/  FMUL R10, R2, R3 ;  /* 0x00000003020a7220 */ /* 0x001fe20000400000 */
[----:B------:R-:W-:-:S05]  /*4970*/  MOV R2, 0x1 ;  /* 0x0000000100027802 */ /* 0x000fca0000000f00 */
[----:B------:R-:W0:Y:S02]  /*4980*/  F2F.F64.F32 R10, R10 ;  /* 0x0000000a000a7310 */ /* 0x000e240000201800 */
[----:B0-----:R-:W-:Y:S01]  /*4990*/  DADD R4, R10, 1 ;  /* 0x3ff000000a047429 */ /* 0x001fe20000000000 */
[----:B------:R-:W-:-:S05]  /*49a0*/  FSETP.GEU.AND P1, PT, |R11|, 6.5827683646048100446e-37, PT ;  /* 0x036000000b00780b */ /* 0x000fca0003f2e200 */
[----:B------:R-:W0:Y:S02]  /*49b0*/  MUFU.RCP64H R3, R5 ;  /* 0x0000000500037308 */ /* 0x000e240000001800 */
[----:B0-----:R-:W-:-:S08]  /*49c0*/  DFMA R6, -R4, R2, 1 ;  /* 0x3ff000000406742b */ /* 0x001fd00000000102 */
[----:B------:R-:W-:-:S08]  /*49d0*/  DFMA R6, R6, R6, R6 ;  /* 0x000000060606722b */ /* 0x000fd00000000006 */
[----:B------:R-:W-:-:S08]  /*49e0*/  DFMA R6, R2, R6, R2 ;  /* 0x000000060206722b */ /* 0x000fd00000000002 */
[----:B------:R-:W-:-:S08]  /*49f0*/  DFMA R2, -R4, R6, 1 ;  /* 0x3ff000000402742b */ /* 0x000fd00000000106 */
[----:B------:R-:W-:-:S08]  /*4a00*/  DFMA R2, R6, R2, R6 ;  /* 0x000000020602722b */ /* 0x000fd00000000006 */
[----:B------:R-:W-:-:S08]  /*4a10*/  DMUL R6, R10, R2 ;  /* 0x000000020a067228 */ /* 0x000fd00000000000 */
[----:B------:R-:W-:-:S08]  /*4a20*/  DFMA R8, -R4, R6, R10 ;  /* 0x000000060408722b */ /* 0x000fd0000000010a */
[----:B------:R-:W-:-:S10]  /*4a30*/  DFMA R2, R2, R8, R6 ;  /* 0x000000080202722b */ /* 0x000fd40000000006 */
[----:B------:R-:W-:-:S05]  /*4a40*/  FFMA R6, RZ, R5, R3 ;  /* 0x00000005ff067223 */ /* 0x000fca0000000003 */
[----:B------:R-:W-:-:S13]  /*4a50*/  FSETP.GT.AND P0, PT, |R6|, 1.469367938527859385e-39, PT ;  /* 0x001000000600780b */ /* 0x000fda0003f04200 */
[----:B------:R-:W-:Y:S05]  /*4a60*/  @P0 BRA P1, `(.L_x_50) ;  /* 0x0000000000100947 */ /* 0x000fea0000800000 */
[----:B------:R-:W-:Y:S01]  /*4a70*/  IMAD.MOV.U32 R12, RZ, RZ, R10 ;  /* 0x000000ffff0c7224 */ /* 0x000fe200078e000a */
[----:B------:R-:W-:Y:S02]  /*4a80*/  MOV R13, R11 ;  /* 0x0000000b000d7202 */ /* 0x000fe40000000f00 */
[----:B------:R-:W-:-:S07]  /*4a90*/  MOV R10, 0x4ab0 ;  /* 0x00004ab0000a7802 */ /* 0x000fce0000000f00 */
[----:B------:R-:W-:Y:S05]  /*4aa0*/  CALL.REL.NOINC `($__internal_1_$__cuda_sm20_div_rn_f64_full) ;  /* 0x0000001400a87944 */ /* 0x000fea0003c00000 */
.L_x_50:
[----:B------:R-:W-:Y:S05]  /*4ab0*/  BSYNC.RECONVERGENT B2 ;  /* 0x0000000000027941 */ /* 0x000fea0003800200 */
.L_x_49:
[----:B------:R2:W3:Y:S02]  /*4ac0*/  F2F.F32.F64 R3, R2 ;  /* 0x0000000200037310 */ /* 0x0004e40000301000 */
.L_x_48:
[----:B------:R-:W-:Y:S05]  /*4ad0*/  BSYNC.RECONVERGENT B1 ;  /* 0x0000000000017941 */ /* 0x000fea0003800200 */
.L_x_44:
[----:B------:R-:W-:Y:S05]  /*4ae0*/  BRA `(.L_x_39) ;  /* 0x0000001000e07947 */ /* 0x000fea0003800000 */
.L_x_34:
        /* <DEDUP_REMOVED lines=8> */
[----:B-----5:R-:W0:Y:S01]  /*4b70*/  F2F.F64.F32 R6, R5 ;  /* 0x0000000500067310 */ /* 0x020e220000201800 */
[----:B------:R-:W-:Y:S01]  /*4b80*/  UMOV UR4, 0xa0b5ed8d ;  /* 0xa0b5ed8d00047882 */ /* 0x000fe20000000000 */
[----:B------:R-:W-:Y:S01]  /*4b90*/  UMOV UR5, 0x3eb0c6f7 ;  /* 0x3eb0c6f700057882 */ /* 0x000fe20000000000 */
[----:B------:R-:W-:Y:S01]  /*4ba0*/  IMAD.MOV.U32 R2, RZ, RZ, 0x1 ;  /* 0x00000001ff027424 */ /* 0x000fe200078e00ff */
[----:B------:R-:W-:Y:S04]  /*4bb0*/  BSSY.RECONVERGENT B1, `(.L_x_54) ;  /* 0x0000014000017945 */ /* 0x000fe80003800200 */
[----:B------:R-:W1:Y:S01]  /*4bc0*/  F2F.F64.F32 R12, R4 ;  /* 0x00000004000c7310 */ /* 0x000e620000201800 */
[----:B0-----:R-:W-:-:S07]  /*4bd0*/  DADD R6, R6, UR4 ;  /* 0x0000000406067e29 */ /* 0x001fce0008000000 */
[----:B------:R-:W0:Y:S01]  /*4be0*/  MUFU.RCP64H R3, R7 ;  /* 0x0000000700037308 */ /* 0x000e220000001800 */
[----:B-1----:R-:W-:Y:S01]  /*4bf0*/  FSETP.GEU.AND P1, PT, |R13|, 6.5827683646048100446e-37, PT ;  /* 0x036000000d00780b */ /* 0x002fe20003f2e200 */
        /* <DEDUP_REMOVED lines=11> */
[----:B------:R-:W-:Y:S01]  /*4cb0*/  MOV R4, R6 ;  /* 0x0000000600047202 */ /* 0x000fe20000000f00 */
[----:B------:R-:W-:Y:S01]  /*4cc0*/  IMAD.MOV.U32 R5, RZ, RZ, R7 ;  /* 0x000000ffff057224 */ /* 0x000fe200078e0007 */
[----:B------:R-:W-:-:S07]  /*4cd0*/  MOV R10, 0x4cf0 ;  /* 0x00004cf0000a7802 */ /* 0x000fce0000000f00 */
[----:B------:R-:W-:Y:S05]  /*4ce0*/  CALL.REL.NOINC `($__internal_1_$__cuda_sm20_div_rn_f64_full) ;  /* 0x0000001400187944 */ /* 0x000fea0003c00000 */
.L_x_55:
[----:B------:R-:W-:Y:S05]  /*4cf0*/  BSYNC.RECONVERGENT B1 ;  /* 0x0000000000017941 */ /* 0x000fea0003800200 */
.L_x_54:
[----:B------:R0:W1:Y:S01]  /*4d00*/  F2F.F32.F64 R3, R2 ;  /* 0x0000000200037310 */ /* 0x0000620000301000 */
[----:B------:R-:W-:Y:S05]  /*4d10*/  BRA `(.L_x_39) ;  /* 0x0000001000547947 */ /* 0x000fea0003800000 */
.L_x_53:
[----:B-----5:R-:W0:Y:S01]  /*4d20*/  F2F.F64.F32 R2, R5 ;  /* 0x0000000500027310 */ /* 0x020e220000201800 */
[----:B------:R-:W-:Y:S01]  /*4d30*/  UMOV UR4, 0xa0b5ed8d ;  /* 0xa0b5ed8d00047882 */ /* 0x000fe20000000000 */
[----:B------:R-:W-:Y:S02]  /*4d40*/  UMOV UR5, 0x3eb0c6f7 ;  /* 0x3eb0c6f700057882 */ /* 0x000fe40000000000 */
[----:B0-----:R-:W-:-:S10]  /*4d50*/  DADD R8, R2, UR4 ;  /* 0x0000000402087e29 */ /* 0x001fd40008000000 */
[----:B------:R-:W-:Y:S01]  /*4d60*/  ISETP.GT.AND P0, PT, R9, 0xfffff, PT ;  /* 0x000fffff0900780c */ /* 0x000fe20003f04270 */
[----:B------:R-:W-:Y:S01]  /*4d70*/  IMAD.MOV.U32 R7, RZ, RZ, R9 ;  /* 0x000000ffff077224 */ /* 0x000fe200078e0009 */
[-C--:B------:R-:W-:Y:S02]  /*4d80*/  MOV R6, R8.reuse ;  /* 0x0000000800067202 */ /* 0x080fe40000000f00 */
[----:B------:R-:W-:Y:S02]  /*4d90*/  MOV R3, R9 ;  /* 0x0000000900037202 */ /* 0x000fe40000000f00 */
[----:B------:R-:W-:-:S07]  /*4da0*/  MOV R4, R8 ;  /* 0x0000000800047202 */ /* 0x000fce0000000f00 */
[----:B------:R-:W-:-:S10]  /*4db0*/  @!P0 DMUL R6, R6, 1.80143985094819840000e+16 ;  /* 0x4350000006068828 */ /* 0x000fd40000000000 */
[----:B------:R-:W-:Y:S01]  /*4dc0*/  @!P0 IMAD.MOV.U32 R3, RZ, RZ, R7 ;  /* 0x000000ffff038224 */ /* 0x000fe200078e0007 */
[----:B------:R-:W-:-:S04]  /*4dd0*/  @!P0 MOV R4, R6 ;  /* 0x0000000600048202 */ /* 0x000fc80000000f00 */
[----:B------:R-:W-:-:S04]  /*4de0*/  IADD3 R2, PT, PT, R3, -0x1, RZ ;  /* 0xffffffff03027810 */ /* 0x000fc80007ffe0ff */
[----:B------:R-:W-:Y:S01]  /*4df0*/  ISETP.GT.U32.AND P1, PT, R2, 0x7feffffe, PT ;  /* 0x7feffffe0200780c */ /* 0x000fe20003f24070 */
[----:B------:R-:W-:Y:S02]  /*4e00*/  IMAD.MOV.U32 R2, RZ, RZ, -0x3ff ;  /* 0xfffffc01ff027424 */ /* 0x000fe400078e00ff */
[----:B------:R-:W-:-:S10]  /*4e10*/  @!P0 IMAD.MOV.U32 R2, RZ, RZ, -0x435 ;  /* 0xfffffbcbff028424 */ /* 0x000fd400078e00ff */
[----:B------:R-:W-:Y:S05]  /*4e20*/  @P1 BRA `(.L_x_56) ;  /* 0x0000000400041947 */ /* 0x000fea0003800000 */
[----:B------:R-:W-:Y:S01]  /*4e30*/  LOP3.LUT R5, R3, 0xfffff, RZ, 0xc0, !PT ;  /* 0x000fffff03057812 */ /* 0x000fe200078ec0ff */
[----:B------:R-:W-:Y:S01]  /*4e40*/  IMAD.MOV.U32 R6, RZ, RZ, RZ ;  /* 0x000000ffff067224 */ /* 0x000fe200078e00ff */
[----:B------:R-:W-:Y:S01]  /*4e50*/  MOV R14, 0x8b7a8b04 ;  /* 0x8b7a8b04000e7802 */ /* 0x000fe20000000f00 */
[----:B------:R-:W-:Y:S01]  /*4e60*/  IMAD.MOV.U32 R15, RZ, RZ, 0x3ed0ee25 ;  /* 0x3ed0ee25ff0f7424 */ /* 0x000fe200078e00ff */
[----:B------:R-:W-:Y:S01]  /*4e70*/  LOP3.LUT R5, R5, 0x3ff00000, RZ, 0xfc, !PT ;  /* 0x3ff0000005057812 */ /* 0x000fe200078efcff */
[----:B------:R-:W-:Y:S01]  /*4e80*/  UMOV UR4, 0x3ae80f1e ;  /* 0x3ae80f1e00047882 */ /* 0x000fe20000000000 */
[----:B------:R-:W-:Y:S01]  /*4e90*/  UMOV UR5, 0x3eb1380b ;  /* 0x3eb1380b00057882 */ /* 0x000fe20000000000 */
[----:B------:R-:W-:Y:S01]  /*4ea0*/  LEA.HI R16, R3, R2, RZ, 0xc ;  /* 0x0000000203107211 */ /* 0x000fe200078f60ff */
[----:B------:R-:W-:Y:S01]  /*4eb0*/  IMAD.MOV.U32 R17, RZ, RZ, 0x43300000 ;  /* 0x43300000ff117424 */ /* 0x000fe200078e00ff */
[----:B------:R-:W-:Y:S01]  /*4ec0*/  ISETP.GE.U32.AND P0, PT, R5, 0x3ff6a09f, PT ;  /* 0x3ff6a09f0500780c */ /* 0x000fe20003f06070 */
[----:B------:R-:W-:Y:S01]  /*4ed0*/  UMOV UR6, 0x80000000 ;  /* 0x8000000000067882 */ /* 0x000fe20000000000 */
[----:B------:R-:W-:-:S11]  /*4ee0*/  UMOV UR7, 0x43300000 ;  /* 0x4330000000077882 */ /* 0x000fd60000000000 */
[----:B------:R-:W-:Y:S01]  /*4ef0*/  @P0 VIADD R7, R5, 0xfff00000 ;  /* 0xfff0000005070836 */ /* 0x000fe20000000000 */
[----:B------:R-:W-:-:S04]  /*4f00*/  @P0 IADD3 R16, PT, PT, R16, 0x1, RZ ;  /* 0x0000000110100810 */ /* 0x000fc80007ffe0ff */
[----:B------:R-:W-:Y:S02]  /*4f10*/  @P0 MOV R5, R7 ;  /* 0x0000000700050202 */ /* 0x000fe40000000f00 */
[----:B------:R-:W-:-:S04]  /*4f20*/  LOP3.LUT R16, R16, 0x80000000, RZ, 0x3c, !PT ;  /* 0x8000000010107812 */ /* 0x000fc800078e3cff */
[C---:B------:R-:W-:Y:S02]  /*4f30*/  DADD R12, R4.reuse, 1 ;  /* 0x3ff00000040c7429 */ /* 0x040fe40000000000 */
[----:B------:R-:W-:-:S04]  /*4f40*/  DADD R4, R4, -1 ;  /* 0xbff0000004047429 */ /* 0x000fc80000000000 */
[----:B------:R-:W0:Y:S02]  /*4f50*/  MUFU.RCP64H R7, R13 ;  /* 0x0000000d00077308 */ /* 0x000e240000001800 */
[----:B0-----:R-:W-:-:S08]  /*4f60*/  DFMA R8, -R12, R6, 1 ;  /* 0x3ff000000c08742b */ /* 0x001fd00000000106 */
[----:B------:R-:W-:-:S08]  /*4f70*/  DFMA R8, R8, R8, R8 ;  /* 0x000000080808722b */ /* 0x000fd00000000008 */
[----:B------:R-:W-:-:S08]  /*4f80*/  DFMA R6, R6, R8, R6 ;  /* 0x000000080606722b */ /* 0x000fd00000000006 */
[----:B------:R-:W-:-:S08]  /*4f90*/  DMUL R8, R4, R6 ;  /* 0x0000000604087228 */ /* 0x000fd00000000000 */
[----:B------:R-:W-:-:S08]  /*4fa0*/  DFMA R8, R4, R6, R8 ;  /* 0x000000060408722b */ /* 0x000fd00000000008 */
[----:B------:R-:W-:Y:S02]  /*4fb0*/  DMUL R10, R8, R8 ;  /* 0x00000008080a7228 */ /* 0x000fe40000000000 */
[----:B------:R-:W-:-:S06]  /*4fc0*/  DADD R2, R4, -R8 ;  /* 0x0000000004027229 */ /* 0x000fcc0000000808 */
[----:B------:R-:W-:Y:S01]  /*4fd0*/  DFMA R12, R10, UR4, R14 ;  /* 0x000000040a0c7c2b */ /* 0x000fe2000800000e */
[----:B------:R-:W-:Y:S01]  /*4fe0*/  UMOV UR4, 0x9f02676f ;  /* 0x9f02676f00047882 */ /* 0x000fe20000000000 */
[----:B------:R-:W-:Y:S01]  /*4ff0*/  UMOV UR5, 0x3ef3b266 ;  /* 0x3ef3b26600057882 */ /* 0x000fe20000000000 */
[----:B------:R-:W-:Y:S02]  /*5000*/  DADD R14, R2, R2 ;  /* 0x00000000020e7229 */ /* 0x000fe40000000002 */
[----:B------:R-:W-:Y:S01]  /*5010*/  DADD R2, R16, -UR6 ;  /* 0x8000000610027e29 */ /* 0x000fe20008000000 */
[----:B------:R-:W-:Y:S01]  /*5020*/  UMOV UR6, 0xfefa39ef ;  /* 0xfefa39ef00067882 */ /* 0x000fe20000000000 */
[----:B------:R-:W-:Y:S01]  /*5030*/  UMOV UR7, 0x3fe62e42 ;  /* 0x3fe62e4200077882 */ /* 0x000fe20000000000 */
[----:B------:R-:W-:Y:S01]  /*5040*/  DFMA R12, R10, R12, UR4 ;  /* 0x000000040a0c7e2b */ /* 0x000fe2000800000c */
[----:B------:R-:W-:Y:S01]  /*5050*/  UMOV UR4, 0xa9ab0956 ;  /* 0xa9ab095600047882 */ /* 0x000fe20000000000 */
[----:B------:R-:W-:Y:S01]  /*5060*/  UMOV UR5, 0x3f1745cb ;  /* 0x3f1745cb00057882 */ /* 0x000fe20000000000 */
[----:B------:R-:W-:-:S02]  /*5070*/  DFMA R14, R4, -R8, R14 ;  /* 0x80000008040e722b */ /* 0x000fc4000000000e */
[----:B------:R-:W-:-:S03]  /*5080*/  DFMA R4, R2, UR6, R8 ;  /* 0x0000000602047c2b */ /* 0x000fc60008000008 */
[----:B------:R-:W-:Y:S01]  /*5090*/  DFMA R12, R10, R12, UR4 ;  /* 0x000000040a0c7e2b */ /* 0x000fe2000800000c */
[----:B------:R-:W-:Y:S01]  /*50a0*/  UMOV UR4, 0x2d1b5154 ;  /* 0x2d1b515400047882 */ /* 0x000fe20000000000 */
[----:B------:R-:W-:Y:S01]  /*50b0*/  UMOV UR5, 0x3f3c71c7 ;  /* 0x3f3c71c700057882 */ /* 0x000fe20000000000 */
[----:B------:R-:W-:-:S05]  /*50c0*/  DMUL R14, R6, R14 ;  /* 0x0000000e060e7228 */ /* 0x000fca0000000000 */
[----:B------:R-:W-:Y:S01]  /*50d0*/  DFMA R12, R10, R12, UR4 ;  /* 0x000000040a0c7e2b */ /* 0x000fe2000800000c */
[----:B------:R-:W-:Y:S01]  /*50e0*/  UMOV UR4, 0x923be72d ;  /* 0x923be72d00047882 */ /* 0x000fe20000000000 */
[----:B------:R-:W-:-:S06]  /*50f0*/  UMOV UR5, 0x3f624924 ;  /* 0x3f62492400057882 */ /* 0x000fcc0000000000 */
        /* <DEDUP_REMOVED lines=8> */
[----:B------:R-:W-:Y:S02]  /*5180*/  UMOV UR5, 0x3fe62e42 ;  /* 0x3fe62e4200057882 */ /* 0x000fe40000000000 */
[----:B------:R-:W-:Y:S01]  /*5190*/  DFMA R16, R2, -UR4, R4 ;  /* 0x8000000402107c2b */ /* 0x000fe20008000004 */
[----:B------:R-:W-:Y:S01]  /*51a0*/  UMOV UR4, 0x3b39803f ;  /* 0x3b39803f00047882 */ /* 0x000fe20000000000 */
[----:B------:R-:W-:Y:S02]  /*51b0*/  UMOV UR5, 0x3c7abc9e ;  /* 0x3c7abc9e00057882 */ /* 0x000fe40000000000 */
[----:B------:R-:W-:-:S04]  /*51c0*/  DMUL R12, R10, R12 ;  /* 0x0000000c0a0c7228 */ /* 0x000fc80000000000 */
[----:B------:R-:W-:-:S04]  /*51d0*/  DADD R16, -R8, R16 ;  /* 0x0000000008107229 */ /* 0x000fc80000000110 */
[----:B------:R-:W-:-:S08]  /*51e0*/  DFMA R12, R8, R12, R14 ;  /* 0x0000000c080c722b */ /* 0x000fd0000000000e */
[----:B------:R-:W-:-:S08]  /*51f0*/  DADD R12, R12, -R16 ;  /* 0x000000000c0c7229 */ /* 0x000fd00000000810 */
[----:B------:R-:W-:-:S08]  /*5200*/  DFMA R12, R2, UR4, R12 ;  /* 0x00000004020c7c2b */ /* 0x000fd0000800000c */
[----:B------:R-:W-:-:S06]  /*5210*/  DADD R12, R4, R12 ;  /* 0x00000000040c7229 */ /* 0x000fcc000000000c */
[----:B------:R0:W1:Y:S01]  /*5220*/  F2F.F32.F64 R3, R12 ;  /* 0x0000000c00037310 */ /* 0x0000620000301000 */
[----:B------:R-:W-:Y:S05]  /*5230*/  BRA `(.L_x_39) ;  /* 0x0000000c000c7947 */ /* 0x000fea0003800000 */
.L_x_56:
[----:B------:R-:W-:Y:S01]  /*5240*/  MOV R2, 0x0 ;  /* 0x0000000000027802 */ /* 0x000fe20000000f00 */
[----:B------:R-:W-:Y:S01]  /*5250*/  IMAD.MOV.U32 R3, RZ, RZ, 0x7ff00000 ;  /* 0x7ff00000ff037424 */ /* 0x000fe200078e00ff */
[----:B------:R-:W-:-:S05]  /*5260*/  LOP3.LUT P0, RZ, R7, 0x7fffffff, RZ, 0xc0, !PT ;  /* 0x7fffffff07ff7812 */ /* 0x000fca000780c0ff */
[----:B------:R-:W-:-:S10]  /*5270*/  DFMA R2, R6, R2, +INF ;  /* 0x7ff000000602742b */ /* 0x000fd40000000002 */
[----:B------:R-:W-:Y:S02]  /*5280*/  FSEL R3, R3, -QNAN , P0 ;  /* 0xfff0000003037808 */ /* 0x000fe40000000000 */
[----:B------:R-:W-:-:S04]  /*5290*/  FSEL R2, R2, RZ, P0 ;  /* 0x000000ff02027208 */ /* 0x000fc80000000000 */
[----:B------:R0:W1:Y:S01]  /*52a0*/  F2F.F32.F64 R3, R2 ;  /* 0x0000000200037310 */ /* 0x0000620000301000 */
[----:B------:R-:W-:Y:S05]  /*52b0*/  BRA `(.L_x_39) ;  /* 0x0000000800ec7947 */ /* 0x000fea0003800000 */
.L_x_52:
[----:B------:R-:W-:-:S09]  /*52c0*/  UISETP.NE.AND UP0, UPT, UR4, 0xc, UPT ;  /* 0x0000000c0400788c */ /* 0x000fd2000bf05270 */
[----:B------:R-:W-:Y:S05]  /*52d0*/  BRA.U !UP0, `(.L_x_57) ;  /* 0x0000000108407547 */ /* 0x000fea000b800000 */
[----:B------:R-:W-:-:S09]  /*52e0*/  UISETP.NE.AND UP0, UPT, UR4, 0xd, UPT ;  /* 0x0000000d0400788c */ /* 0x000fd2000bf05270 */
[----:B------:R-:W-:Y:S05]  /*52f0*/  BRA.U UP0, `(.L_x_38) ;  /* 0x0000000500207547 */ /* 0x000fea000b800000 */
[----:B-----5:R-:W-:Y:S01]  /*5300*/  IADD3 R2, PT, PT, R5, 0x1800000, RZ ;  /* 0x0180000005027810 */ /* 0x020fe20007ffe0ff */
[----:B------:R-:W-:Y:S03]  /*5310*/  BSSY.RECONVERGENT B1, `(.L_x_58) ;  /* 0x000000b000017945 */ /* 0x000fe60003800200 */
[----:B------:R-:W-:-:S04]  /*5320*/  LOP3.LUT R2, R2, 0x7f800000, RZ, 0xc0, !PT ;  /* 0x7f80000002027812 */ /* 0x000fc800078ec0ff */
[----:B------:R-:W-:-:S13]  /*5330*/  ISETP.GT.U32.AND P0, PT, R2, 0x1ffffff, PT ;  /* 0x01ffffff0200780c */ /* 0x000fda0003f04070 */
[----:B------:R-:W-:Y:S05]  /*5340*/  @P0 BRA `(.L_x_59) ;  /* 0x00000000000c0947 */ /* 0x000fea0003800000 */
[----:B------:R-:W-:-:S07]  /*5350*/  MOV R4, 0x5370 ;  /* 0x0000537000047802 */ /* 0x000fce0000000f00 */
[----:B------:R-:W-:Y:S05]  /*5360*/  CALL.REL.NOINC `($__internal_2_$__cuda_sm20_rcp_rn_f32_slowpath) ;  /* 0x0000001000f47944 */ /* 0x000fea0003c00000 */
[----:B------:R-:W-:Y:S05]  /*5370*/  BRA `(.L_x_60) ;  /* 0x0000000000107947 */ /* 0x000fea0003800000 */
.L_x_59:
[----:B------:R-:W0:Y:S02]  /*5380*/  MUFU.RCP R2, R5 ;  /* 0x0000000500027308 */ /* 0x000e240000001000 */
[----:B0-----:R-:W-:-:S04]  /*5390*/  FFMA R3, R5, R2, -1 ;  /* 0xbf80000005037423 */ /* 0x001fc80000000002 */
[----:B------:R-:W-:-:S04]  /*53a0*/  FADD.FTZ R3, -R3, -RZ ;  /* 0x800000ff03037221 */ /* 0x000fc80000010100 */
[----:B------:R-:W-:-:S07]  /*53b0*/  FFMA R3, R2, R3, R2 ;  /* 0x0000000302037223 */ /* 0x000fce0000000002 */
.L_x_60:
[----:B------:R-:W-:Y:S05]  /*53c0*/  BSYNC.RECONVERGENT B1 ;  /* 0x0000000000017941 */ /* 0x000fea0003800200 */
.L_x_58:
[----:B------:R-:W-:Y:S05]  /*53d0*/  BRA `(.L_x_39) ;  /* 0x0000000800a47947 */ /* 0x000fea0003800000 */
.L_x_57:
[----:B------:R-:W-:Y:S01]  /*53e0*/  IMAD.MOV.U32 R2, RZ, RZ, 0x3bbb989d ;  /* 0x3bbb989dff027424 */ /* 0x000fe200078e00ff */
[----:B------:R-:W-:-:S03]  /*53f0*/  MOV R3, 0x437c0000 ;  /* 0x437c000000037802 */ /* 0x000fc60000000f00 */
[----:B-----5:R-:W-:-:S04]  /*5400*/  FFMA.SAT R2, R5, R2, 0.5 ;  /* 0x3f00000005027423 */ /* 0x020fc80000002002 */
[----:B------:R-:W-:-:S04]  /*5410*/  FFMA.RM R2, R2, R3, 12582913 ;  /* 0x4b40000102027423 */ /* 0x000fc80000004003 */
[C---:B------:R-:W-:Y:S01]  /*5420*/  FADD R4, R2.reuse, -12583039 ;  /* 0xcb40007f02047421 */ /* 0x040fe20000000000 */
[----:B------:R-:W-:-:S03]  /*5430*/  IMAD.SHL.U32 R2, R2, 0x800000, RZ ;  /* 0x0080000002027824 */ /* 0x000fc600078e00ff */
[----:B------:R-:W-:-:S04]  /*5440*/  FFMA R4, R5, 1.4426950216293334961, -R4 ;  /* 0x3fb8aa3b05047823 */ /* 0x000fc80000000804 */
[----:B------:R-:W-:-:S04]  /*5450*/  FFMA R4, R5, 1.925963033500011079e-08, R4 ;  /* 0x32a5706005047823 */ /* 0x000fc80000000004 */
[----:B------:R-:W0:Y:S02]  /*5460*/  MUFU.EX2 R3, R4 ;  /* 0x0000000400037308 */ /* 0x000e240000000800 */
[----:B0-----:R-:W-:Y:S01]  /*5470*/  FMUL R3, R2, R3 ;  /* 0x0000000302037220 */ /* 0x001fe20000400000 */
[----:B------:R-:W-:Y:S06]  /*5480*/  BRA `(.L_x_39) ;  /* 0x0000000800787947 */ /* 0x000fec0003800000 */
.L_x_51:
[----:B------:R-:W-:-:S09]  /*5490*/  UISETP.GT.AND UP0, UPT, UR4, 0xf, UPT ;  /* 0x0000000f0400788c */ /* 0x000fd2000bf04270 */
[----:B------:R-:W-:Y:S05]  /*54a0*/  BRA.U UP0, `(.L_x_61) ;  /* 0x0000000100947547 */ /* 0x000fea000b800000 */
[----:B------:R-:W-:-:S09]  /*54b0*/  UISETP.NE.AND UP0, UPT, UR4, 0xe, UPT ;  /* 0x0000000e0400788c */ /* 0x000fd2000bf05270 */
[----:B------:R-:W-:Y:S05]  /*54c0*/  BRA.U !UP0, `(.L_x_62) ;  /* 0x0000000108307547 */ /* 0x000fea000b800000 */
[----:B------:R-:W-:-:S09]  /*54d0*/  UISETP.NE.AND UP0, UPT, UR4, 0xf, UPT ;  /* 0x0000000f0400788c */ /* 0x000fd2000bf05270 */
[----:B------:R-:W-:Y:S05]  /*54e0*/  BRA.U UP0, `(.L_x_38) ;  /* 0x0000000100a47547 */ /* 0x000fea000b800000 */
[C-C-:B-----5:R-:W-:Y:S01]  /*54f0*/  FADD R6, -R5.reuse, R4.reuse ;  /* 0x0000000405067221 */ /* 0x160fe20000000100 */
[----:B------:R-:W-:Y:S01]  /*5500*/  FADD R2, R5, -R4 ;  /* 0x8000000405027221 */ /* 0x000fe20000000000 */
[----:B------:R-:W-:Y:S01]  /*5510*/  UMOV UR4, 0x47ae147b ;  /* 0x47ae147b00047882 */ /* 0x000fe20000000000 */
[----:B------:R-:W-:-:S03]  /*5520*/  UMOV UR5, 0x3f847ae1 ;  /* 0x3f847ae100057882 */ /* 0x000fc60000000000 */
[----:B------:R-:W0:Y:S08]  /*5530*/  F2F.F64.F32 R6, R6 ;  /* 0x0000000600067310 */ /* 0x000e300000201800 */
[----:B------:R-:W1:Y:S01]  /*5540*/  F2F.F64.F32 R2, R2 ;  /* 0x0000000200027310 */ /* 0x000e620000201800 */
[----:B0-----:R-:W-:-:S06]  /*5550*/  DSETP.GEU.AND P0, PT, R6, UR4, PT ;  /* 0x0000000406007e2a */ /* 0x001fcc000bf0e000 */
[----:B-1----:R-:W-:-:S06]  /*5560*/  DSETP.LT.AND P0, PT, R2, UR4, !P0 ;  /* 0x0000000402007e2a */ /* 0x002fcc000c701000 */
[----:B------:R-:W-:Y:S01]  /*5570*/  FSEL R3, RZ, 1, !P0 ;  /* 0x3f800000ff037808 */ /* 0x000fe20004000000 */
[----:B------:R-:W-:Y:S07]  /*5580*/  BRA `(.L_x_39) ;  /* 0x0000000800387947 */ /* 0x000fee0003800000 */
.L_x_62:
[----:B-----5:R-:W-:Y:S01]  /*5590*/  FMUL R10, R5, R5 ;  /* 0x00000005050a7220 */ /* 0x020fe20000400000 */
[----:B------:R-:W-:Y:S05]  /*55a0*/  BSSY.RECONVERGENT B1, `(.L_x_63) ;  /* 0x0000011000017945 */ /* 0x000fea0003800200 */
[----:B------:R-:W0:Y:S08]  /*55b0*/  F2F.F64.F32 R10, R10 ;  /* 0x0000000a000a7310 */ /* 0x000e300000201800 */
[----:B0-----:R-:W0:Y:S01]  /*55c0*/  MUFU.RCP64H R3, R11 ;  /* 0x0000000b00037308 */ /* 0x001e220000001800 */
[----:B------:R-:W-:-:S04]  /*55d0*/  IADD3 R2, PT, PT, R11, 0x300402, RZ ;  /* 0x003004020b027810 */ /* 0x000fc80007ffe0ff */
[----:B------:R-:W-:Y:S02]  /*55e0*/  FSETP.GEU.AND P0, PT, |R2|, 5.8789094863358348022e-39, PT ;  /* 0x004004020200780b */ /* 0x000fe40003f0e200 */
        /* <DEDUP_REMOVED lines=8> */
[----:B------:R-:W-:-:S03]  /*5670*/  MOV R7, R11 ;  /* 0x0000000b00077202 */ /* 0x000fc60000000f00 */
[----:B------:R-:W-:Y:S01]  /*5680*/  VIADD R10, R2, 0xfff00000 ;  /* 0xfff00000020a7836 */ /* 0x000fe20000000000 */
[----:B------:R-:W-:-:S07]  /*5690*/  MOV R2, 0x56b0 ;  /* 0x000056b000027802 */ /* 0x000fce0000000f00 */
[----:B------:R-:W-:Y:S05]  /*56a0*/  CALL.REL.NOINC `($__internal_0_$__cuda_sm20_dblrcp_rn_slowpath_v3) ;  /* 0x0000000800047944 */ /* 0x000fea0003c00000 */
.L_x_64:
[----:B------:R-:W-:Y:S05]  /*56b0*/  BSYNC.RECONVERGENT B1 ;  /* 0x0000000000017941 */ /* 0x000fea0003800200 */
.L_x_63:
[----:B------:R-:W0:Y:S02]  /*56c0*/  F2F.F64.F32 R4, R4 ;  /* 0x0000000400047310 */ /* 0x000e240000201800 */
[----:B0-----:R-:W-:-:S06]  /*56d0*/  DMUL R6, R6, -R4 ;  /* 0x8000000406067228 */ /* 0x001fcc0000000000 */
[----:B------:R4:W0:Y:S01]  /*56e0*/  F2F.F32.F64 R3, R6 ;  /* 0x0000000600037310 */ /* 0x0008220000301000 */
[----:B------:R-:W-:Y:S05]  /*56f0*/  BRA `(.L_x_39) ;  /* 0x0000000400dc7947 */ /* 0x000fea0003800000 */
.L_x_61:
[----:B------:R-:W-:-:S09]  /*5700*/  UISETP.NE.AND UP0, UPT, UR4, 0x10, UPT ;  /* 0x000000100400788c */ /* 0x000fd2000bf05270 */
[----:B------:R-:W-:Y:S05]  /*5710*/  BRA.U !UP0, `(.L_x_65) ;  /* 0x0000000508cc7547 */ /* 0x000fea000b800000 */
[----:B------:R-:W-:Y:S01]  /*5720*/  UISETP.NE.AND UP0, UPT, UR4, 0x11, UPT ;  /* 0x000000110400788c */ /* 0x000fe2000bf05270 */
[----:B------:R-:W-:-:S08]  /*5730*/  MOV R3, 0x3f800000 ;  /* 0x3f80000000037802 */ /* 0x000fd00000000f00 */
[----:B------:R-:W-:Y:S05]  /*5740*/  BRA.U !UP0, `(.L_x_66) ;  /* 0x0000000108587547 */ /* 0x000fea000b800000 */
[----:B------:R-:W-:Y:S01]  /*5750*/  UISETP.NE.AND UP0, UPT, UR4, 0x12, UPT ;  /* 0x000000120400788c */ /* 0x000fe2000bf05270 */
[----:B------:R-:W-:-:S08]  /*5760*/  IMAD.MOV.U32 R3, RZ, RZ, 0x3f800000 ;  /* 0x3f800000ff037424 */ /* 0x000fd000078e00ff */
[----:B------:R-:W-:Y:S05]  /*5770*/  BRA.U !UP0, `(.L_x_67) ;  /* 0x0000000108087547 */ /* 0x000fea000b800000 */
.L_x_38:
[----:B-----5:R-:W-:Y:S01]  /*5780*/  FADD R3, R5, R4 ;  /* 0x0000000405037221 */ /* 0x020fe20000000000 */
[----:B------:R-:W-:Y:S06]  /*5790*/  BRA `(.L_x_39) ;  /* 0x0000000400b47947 */ /* 0x000fec0003800000 */
.L_x_67:
[C---:B-----5:R-:W-:Y:S01]  /*57a0*/  FMUL R2, |R5|.reuse, 2.8853900432586669922 ;  /* 0x4038aa3b05027820 */ /* 0x060fe20000400200 */
[----:B------:R-:W-:Y:S02]  /*57b0*/  HFMA2 R6, -RZ, RZ, 1.125, -9232 ;  /* 0x3c80f082ff067431 */ /* 0x000fe400000001ff */
[C---:B------:R-:W-:Y:S01]  /*57c0*/  FMUL R9, R5.reuse, R5 ;  /* 0x0000000505097220 */ /* 0x040fe20000400000 */
[C---:B------:R-:W-:Y:S02]  /*57d0*/  FSETP.GE.AND P1, PT, |R5|.reuse, 0.60000002384185791016, PT ;  /* 0x3f19999a0500780b */ /* 0x040fe40003f26200 */
[----:B------:R-:W-:Y:S01]  /*57e0*/  FSETP.GE.AND P0, PT, |R5|, 9.010913848876953125, PT ;  /* 0x41102cb40500780b */ /* 0x000fe20003f06200 */
[----:B------:R-:W0:Y:S01]  /*57f0*/  MUFU.EX2 R2, R2 ;  /* 0x0000000200027308 */ /* 0x000e220000000800 */
[----:B------:R-:W-:-:S04]  /*5800*/  FFMA R6, R9, R6, -0.052303962409496307373 ;  /* 0xbd563cae09067423 */ /* 0x000fc80000000006 */
[----:B------:R-:W-:Y:S01]  /*5810*/  FFMA R7, R6, R9, 0.1331529766321182251 ;  /* 0x3e08594106077423 */ /* 0x000fe20000000009 */
[----:B0-----:R-:W-:-:S03]  /*5820*/  FADD R4, R2, 1 ;  /* 0x3f80000002047421 */ /* 0x001fc60000000000 */
[----:B------:R-:W-:-:S04]  /*5830*/  FFMA R2, R7, R9, -0.33332768082618713379 ;  /* 0xbeaaa9ed07027423 */ /* 0x000fc80000000009 */
[----:B------:R-:W-:Y:S01]  /*5840*/  FFMA R2, R2, R9, RZ ;  /* 0x0000000902027223 */ /* 0x000fe200000000ff */
[----:B------:R-:W0:Y:S02]  /*5850*/  MUFU.RCP R4, R4 ;  /* 0x0000000400047308 */ /* 0x000e240000001000 */
[----:B0-----:R-:W-:-:S05]  /*5860*/  FFMA R3, R4, -2, R3 ;  /* 0xc000000004037823 */ /* 0x001fca0000000003 */
[----:B------:R-:W-:-:S04]  /*5870*/  FSEL R6, R3, 1, !P0 ;  /* 0x3f80000003067808 */ /* 0x000fc80004000000 */
[--C-:B------:R-:W-:Y:S01]  /*5880*/  LOP3.LUT R3, R6, 0x80000000, R5.reuse, 0xb8, !PT ;  /* 0x8000000006037812 */ /* 0x100fe200078eb805 */
[----:B------:R-:W-:Y:S01]  /*5890*/  @!P1 FFMA R3, R5, R2, R5 ;  /* 0x0000000205039223 */ /* 0x000fe20000000005 */
[----:B------:R-:W-:Y:S06]  /*58a0*/  BRA `(.L_x_39) ;  /* 0x0000000400707947 */ /* 0x000fec0003800000 */
.L_x_66:
[C---:B-----5:R-:W-:Y:S01]  /*58b0*/  FMUL R2, |R5|.reuse, 16777216 ;  /* 0x4b80000005027820 */ /* 0x060fe20000400200 */
[----:B------:R-:W-:Y:S01]  /*58c0*/  FSETP.GEU.AND P0, PT, |R5|, 1.175494350822287508e-38, PT ;  /* 0x008000000500780b */ /* 0x000fe20003f0e200 */
[----:B------:R-:W-:-:S03]  /*58d0*/  IMAD.MOV.U32 R12, RZ, RZ, 0x3a2c32e4 ;  /* 0x3a2c32e4ff0c7424 */ /* 0x000fc600078e00ff */
[----:B------:R-:W-:-:S05]  /*58e0*/  FSEL R2, R2, |R5|, !P0 ;  /* 0x4000000502027208 */ /* 0x000fca0004000000 */
[----:B------:R-:W-:-:S05]  /*58f0*/  VIADD R6, R2, 0xc0cafb0d ;  /* 0xc0cafb0d02067836 */ /* 0x000fca0000000000 */
[----:B------:R-:W-:-:S04]  /*5900*/  LOP3.LUT R7, R6, 0xff800000, RZ, 0xc0, !PT ;  /* 0xff80000006077812 */ /* 0x000fc800078ec0ff */
[-C--:B------:R-:W-:Y:S02]  /*5910*/  IADD3 R2, PT, PT, R2, -R7.reuse, RZ ;  /* 0x8000000702027210 */ /* 0x080fe40007ffe0ff */
[----:B------:R-:W-:-:S03]  /*5920*/  I2FP.F32.S32 R7, R7 ;  /* 0x0000000700077245 */ /* 0x000fc60000201400 */
[C---:B------:R-:W-:Y:S01]  /*5930*/  FADD R8, R2.reuse, 1 ;  /* 0x3f80000002087421 */ /* 0x040fe20000000000 */
[----:B------:R-:W-:Y:S01]  /*5940*/  FADD R6, R2, -1 ;  /* 0xbf80000002067421 */ /* 0x000fe20000000000 */
[----:B------:R-:W-:-:S03]  /*5950*/  FSEL R2, RZ, -24, P0 ;  /* 0xc1c00000ff027808 */ /* 0x000fc60000000000 */
[----:B------:R-:W-:Y:S01]  /*5960*/  FADD R9, R6, R6 ;  /* 0x0000000606097221 */ /* 0x000fe20000000000 */
[----:B------:R-:W0:Y:S01]  /*5970*/  MUFU.RCP R8, R8 ;  /* 0x0000000800087308 */ /* 0x000e220000001000 */
[----:B------:R-:W-:Y:S02]  /*5980*/  FFMA R2, R7, 1.1920928955078125e-07, R2 ;  /* 0x3400000007027823 */ /* 0x000fe40000000002 */
[----:B0-----:R-:W-:-:S04]  /*5990*/  FMUL R9, R8, R9 ;  /* 0x0000000908097220 */ /* 0x001fc80000400000 */
[----:B------:R-:W-:Y:S01]  /*59a0*/  FADD R10, R6, -R9 ;  /* 0x80000009060a7221 */ /* 0x000fe20000000000 */
[CC--:B------:R-:W-:Y:S01]  /*59b0*/  FMUL R7, R9.reuse, R9.reuse ;  /* 0x0000000909077220 */ /* 0x0c0fe20000400000 */
[----:B------:R-:W-:Y:S02]  /*59c0*/  FFMA R13, R9, 1.4426950216293334961, R2 ;  /* 0x3fb8aa3b090d7823 */ /* 0x000fe40000000002 */
[----:B------:R-:W-:Y:S01]  /*59d0*/  FADD R11, R10, R10 ;  /* 0x0000000a0a0b7221 */ /* 0x000fe20000000000 */
[C---:B------:R-:W-:Y:S01]  /*59e0*/  FFMA R10, R7.reuse, R12, 0.0032181653659790754318 ;  /* 0x3b52e7db070a7423 */ /* 0x040fe2000000000c */
[----:B------:R-:W-:Y:S02]  /*59f0*/  FADD R2, R2, -R13 ;  /* 0x8000000d02027221 */ /* 0x000fe40000000000 */
[----:B------:R-:W-:Y:S01]  /*5a00*/  FFMA R11, R6, -R9, R11 ;  /* 0x80000009060b7223 */ /* 0x000fe2000000000b */
[----:B------:R-:W-:Y:S01]  /*5a10*/  FFMA R10, R7, R10, 0.018033718690276145935 ;  /* 0x3c93bb73070a7423 */ /* 0x000fe2000000000a */
[----:B------:R-:W-:-:S02]  /*5a20*/  FFMA R2, R9, 1.4426950216293334961, R2 ;  /* 0x3fb8aa3b09027823 */ /* 0x000fc40000000002 */
[----:B------:R-:W-:Y:S01]  /*5a30*/  FMUL R11, R8, R11 ;  /* 0x0000000b080b7220 */ /* 0x000fe20000400000 */
[----:B------:R-:W-:-:S03]  /*5a40*/  FFMA R10, R7, R10, 0.12022458761930465698 ;  /* 0x3df6384f070a7423 */ /* 0x000fc6000000000a */
[----:B------:R-:W-:Y:S01]  /*5a50*/  FFMA R2, R11, 1.4426950216293334961, R2 ;  /* 0x3fb8aa3b0b027823 */ /* 0x000fe20000000002 */
[----:B------:R-:W-:-:S03]  /*5a60*/  FMUL R10, R7, R10 ;  /* 0x0000000a070a7220 */ /* 0x000fc60000400000 */
[----:B------:R-:W-:Y:S01]  /*5a70*/  FFMA R2, R9, 1.9251366722983220825e-08, R2 ;  /* 0x32a55e3409027823 */ /* 0x000fe20000000002 */
[----:B------:R-:W-:-:S04]  /*5a80*/  FMUL R6, R10, 3 ;  /* 0x404000000a067820 */ /* 0x000fc80000400000 */
[----:B------:R-:W-:-:S04]  /*5a90*/  FFMA R11, R11, R6, R2 ;  /* 0x000000060b0b7223 */ /* 0x000fc80000000002 */
[----:B------:R-:W-:Y:S01]  /*5aa0*/  FFMA R10, R9, R10, R11 ;  /* 0x0000000a090a7223 */ /* 0x000fe2000000000b */
[----:B------:R-:W-:-:S03]  /*5ab0*/  MOV R11, 0x391fcb8e ;  /* 0x391fcb8e000b7802 */ /* 0x000fc60000000f00 */
[----:B------:R-:W-:-:S04]  /*5ac0*/  FADD R7, R13, R10 ;  /* 0x0000000a0d077221 */ /* 0x000fc80000000000 */
[----:B------:R-:W-:Y:S01]  /*5ad0*/  FMUL R9, R4, R7 ;  /* 0x0000000704097220 */ /* 0x000fe20000400000 */
[----:B------:R-:W-:-:S03]  /*5ae0*/  FADD R13, -R13, R7 ;  /* 0x000000070d0d7221 */ /* 0x000fc60000000100 */
[----:B------:R-:W0:Y:S01]  /*5af0*/  FRND R6, R9 ;  /* 0x0000000900067307 */ /* 0x000e220000201000 */
[----:B------:R-:W-:Y:S01]  /*5b00*/  FADD R13, R10, -R13 ;  /* 0x8000000d0a0d7221 */ /* 0x000fe20000000000 */
[C---:B------:R-:W-:Y:S01]  /*5b10*/  FFMA R2, R4.reuse, R7, -R9 ;  /* 0x0000000704027223 */ /* 0x040fe20000000809 */
[C---:B------:R-:W-:Y:S02]  /*5b20*/  FSETP.GT.AND P1, PT, |R9|.reuse, 152, PT ;  /* 0x431800000900780b */ /* 0x040fe40003f24200 */
[C---:B------:R-:W-:Y:S01]  /*5b30*/  FSETP.GEU.AND P2, PT, R9.reuse, RZ, PT ;  /* 0x000000ff0900720b */ /* 0x040fe20003f4e000 */
[----:B------:R-:W-:Y:S02]  /*5b40*/  FFMA R2, R4, R13, R2 ;  /* 0x0000000d04027223 */ /* 0x000fe40000000002 */
[----:B------:R-:W1:Y:S01]  /*5b50*/  F2I.NTZ R8, R9 ;  /* 0x0000000900087305 */ /* 0x000e620000203100 */
[----:B0-----:R-:W-:Y:S01]  /*5b60*/  FADD R7, R9, -R6 ;  /* 0x8000000609077221 */ /* 0x001fe20000000000 */
[----:B------:R-:W-:-:S03]  /*5b70*/  FSETP.GT.AND P0, PT, R6, RZ, PT ;  /* 0x000000ff0600720b */ /* 0x000fc60003f04000 */
[----:B------:R-:W-:-:S04]  /*5b80*/  FADD R2, R2, R7 ;  /* 0x0000000702027221 */ /* 0x000fc80000000000 */
[----:B------:R-:W-:Y:S01]  /*5b90*/  FFMA R7, R2, R11, 0.0013391353422775864601 ;  /* 0x3aaf85ed02077423 */ /* 0x000fe2000000000b */
[----:B------:R-:W-:Y:S02]  /*5ba0*/  SEL R11, RZ, 0x83000000, P0 ;  /* 0x83000000ff0b7807 */ /* 0x000fe40000000000 */
[----:B------:R-:W-:Y:S01]  /*5bb0*/  FSETP.NEU.AND P0, PT, R4, RZ, PT ;  /* 0x000000ff0400720b */ /* 0x000fe20003f0d000 */
[C---:B------:R-:W-:Y:S02]  /*5bc0*/  FFMA R7, R2.reuse, R7, 0.0096188392490148544312 ;  /* 0x3c1d985602077423 */ /* 0x040fe40000000007 */
[----:B------:R-:W-:Y:S01]  /*5bd0*/  VIADD R6, R11, 0x7f000000 ;  /* 0x7f0000000b067836 */ /* 0x000fe20000000000 */
[----:B------:R-:W-:Y:S01]  /*5be0*/  FSETP.EQ.OR P0, PT, R5, 1, !P0 ;  /* 0x3f8000000500780b */ /* 0x000fe20004702400 */
[----:B------:R-:W-:Y:S01]  /*5bf0*/  FFMA R7, R2, R7, 0.055503588169813156128 ;  /* 0x3d6357bb02077423 */ /* 0x000fe20000000007 */
[----:B-1----:R-:W-:-:S03]  /*5c00*/  LEA R11, R8, -R11, 0x17 ;  /* 0x8000000b080b7211 */ /* 0x002fc600078eb8ff */
[----:B------:R-:W-:-:S04]  /*5c10*/  FFMA R7, R2, R7, 0.24022644758224487305 ;  /* 0x3e75fdec02077423 */ /* 0x000fc80000000007 */
[----:B------:R-:W-:-:S04]  /*5c20*/  FFMA R7, R2, R7, 0.69314718246459960938 ;  /* 0x3f31721802077423 */ /* 0x000fc80000000007 */
[----:B------:R-:W-:-:S04]  /*5c30*/  FFMA R7, R2, R7, 1 ;  /* 0x3f80000002077423 */ /* 0x000fc80000000007 */
[----:B------:R-:W-:-:S04]  /*5c40*/  FMUL R6, R7, R6 ;  /* 0x0000000607067220 */ /* 0x000fc80000400000 */
[----:B------:R-:W-:Y:S01]  /*5c50*/  FMUL R11, R6, R11 ;  /* 0x0000000b060b7220 */ /* 0x000fe20000400000 */
[----:B------:R-:W-:Y:S01]  /*5c60*/  @P1 FSEL R11, RZ, +INF , !P2 ;  /* 0x7f800000ff0b1808 */ /* 0x000fe20005000000 */
[----:B------:R-:W-:Y:S06]  /*5c70*/  @P0 BRA `(.L_x_39) ;  /* 0x00000000007c0947 */ /* 0x000fec0003800000 */
[----:B------:R-:W-:-:S04]  /*5c80*/  FSETP.NAN.AND P0, PT, |R4|, |R4|, PT ;  /* 0x400000040400720b */ /* 0x000fc80003f08200 */
[----:B------:R-:W-:-:S13]  /*5c90*/  FSETP.NUM.AND P0, PT, |R5|, |R5|, !P0 ;  /* 0x400000050500720b */ /* 0x000fda0004707200 */
[----:B------:R-:W-:Y:S01]  /*5ca0*/  @!P0 FADD R3, R5, R4 ;  /* 0x0000000405038221 */ /* 0x000fe20000000000 */
[----:B------:R-:W-:Y:S06]  /*5cb0*/  @!P0 BRA `(.L_x_39) ;  /* 0x00000000006c8947 */ /* 0x000fec0003800000 */
[----:B------:R-:W-:Y:S01]  /*5cc0*/  FMUL R6, R4, 0.5 ;  /* 0x3f00000004067820 */ /* 0x000fe20000400000 */
[----:B------:R-:W-:-:S04]  /*5cd0*/  FSETP.NEU.AND P0, PT, |R5|, +INF , PT ;  /* 0x7f8000000500780b */ /* 0x000fc80003f0d200 */
[----:B------:R-:W-:Y:S01]  /*5ce0*/  FSETP.NEU.AND P0, PT, R5, RZ, P0 ;  /* 0x000000ff0500720b */ /* 0x000fe2000070d000 */
[----:B------:R-:W0:Y:S03]  /*5cf0*/  FRND.TRUNC R6, R6 ;  /* 0x0000000600067307 */ /* 0x000e26000020d000 */
[----:B------:R-:W-:-:S09]  /*5d00*/  FSETP.GEU.OR P1, PT, R4, RZ, P0 ;  /* 0x000000ff0400720b */ /* 0x000fd2000072e400 */
[----:B------:R-:W-:Y:S01]  /*5d10*/  @!P0 FADD R2, R5, R5 ;  /* 0x0000000505028221 */ /* 0x000fe20000000000 */
[----:B0-----:R-:W-:-:S04]  /*5d20*/  FADD R7, R6, R6 ;  /* 0x0000000606077221 */ /* 0x001fc80000000000 */
[----:B------:R-:W-:Y:S01]  /*5d30*/  @!P1 LOP3.LUT R2, R2, 0x7f800000, RZ, 0x3c, !PT ;  /* 0x7f80000002029812 */ /* 0x000fe200078e3cff */
[----:B------:R-:W-:-:S05]  /*5d40*/  FADD R7, R4, -R7 ;  /* 0x8000000704077221 */ /* 0x000fca0000000000 */
[----:B------:R-:W-:-:S13]  /*5d50*/  FSETP.NEU.AND P2, PT, |R7|, 1, !P0 ;  /* 0x3f8000000700780b */ /* 0x000fda000474d200 */
[----:B------:R-:W-:-:S05]  /*5d60*/  @P2 LOP3.LUT R2, R2, 0x7fffffff, RZ, 0xc0, !PT ;  /* 0x7fffffff02022812 */ /* 0x000fca00078ec0ff */
[----:B------:R-:W-:Y:S01]  /*5d70*/  @!P0 IMAD.MOV.U32 R3, RZ, RZ, R2 ;  /* 0x000000ffff038224 */ /* 0x000fe200078e0002 */
[----:B------:R-:W-:Y:S06]  /*5d80*/  @!P0 BRA `(.L_x_39) ;  /* 0x0000000000388947 */ /* 0x000fec0003800000 */
[----:B------:R-:W-:Y:S02]  /*5d90*/  FSETP.NEU.AND P0, PT, |R4|, +INF , PT ;  /* 0x7f8000000400780b */ /* 0x000fe40003f0d200 */
[----:B------:R-:W-:-:S13]  /*5da0*/  FSETP.EQ.AND P1, PT, R5, -1, PT ;  /* 0xbf8000000500780b */ /* 0x000fda0003f22000 */
[----:B------:R-:W-:Y:S05]  /*5db0*/  @!P0 BRA P1, `(.L_x_39) ;  /* 0x00000000002c8947 */ /* 0x000fea0000800000 */
[----:B------:R-:W-:Y:S02]  /*5dc0*/  FSETP.GEU.AND P0, PT, R5, RZ, PT ;  /* 0x000000ff0500720b */ /* 0x000fe40003f0e000 */
[----:B------:R-:W-:-:S11]  /*5dd0*/  MOV R3, R11 ;  /* 0x0000000b00037202 */ /* 0x000fd60000000f00 */
[----:B------:R-:W-:Y:S05]  /*5de0*/  @P0 BRA `(.L_x_39) ;  /* 0x0000000000200947 */ /* 0x000fea0003800000 */
[----:B------:R-:W0:Y:S01]  /*5df0*/  FRND.FLOOR R3, R4 ;  /* 0x0000000400037307 */ /* 0x000e220000205000 */
[----:B------:R-:W-:Y:S02]  /*5e00*/  FSETP.NEU.AND P1, PT, |R7|, 1, PT ;  /* 0x3f8000000700780b */ /* 0x000fe40003f2d200 */
[----:B0-----:R-:W-:Y:S02]  /*5e10*/  FSETP.NEU.AND P0, PT, R4, R3, PT ;  /* 0x000000030400720b */ /* 0x001fe40003f0d000 */
[----:B------:R-:W-:-:S04]  /*5e20*/  FSEL R3, R11, -R11, P1 ;  /* 0x8000000b0b037208 */ /* 0x000fc80000800000 */
[----:B------:R-:W-:Y:S01]  /*5e30*/  FSEL R3, R3, +QNAN , !P0 ;  /* 0x7fffffff03037808 */ /* 0x000fe20004000000 */
[----:B------:R-:W-:Y:S06]  /*5e40*/  BRA `(.L_x_39) ;  /* 0x0000000000087947 */ /* 0x000fec0003800000 */
.L_x_65:
[----:B-----5:R-:W-:-:S04]  /*5e50*/  FSETP.GT.AND P0, PT, R5, R4, PT ;  /* 0x000000040500720b */ /* 0x020fc80003f04000 */
[----:B------:R-:W-:-:S09]  /*5e60*/  FSEL R3, R5, R4, P0 ;  /* 0x0000000405037208 */ /* 0x000fd20000000000 */
.L_x_39:
[----:B------:R-:W-:Y:S05]  /*5e70*/  BSYNC.RECONVERGENT B0 ;  /* 0x0000000000007941 */ /* 0x000fea0003800200 */
.L_x_33:
[----:B0-----:R-:W0:Y:S02]  /*5e80*/  LDC.64 R4, c[0x0][0x380] ;  /* 0x0000e000ff047b82 */ /* 0x001e240000000a00 */
[----:B0-----:R-:W-:-:S05]  /*5e90*/  IMAD.WIDE R4, R0, 0x4, R4 ;  /* 0x0000000400047825 */ /* 0x001fca00078e0204 */
[----:B-1-3--:R-:W-:Y:S01]  /*5ea0*/  STG.E desc[UR8][R4.64], R3 ;  /* 0x0000000304007986 */ /* 0x00afe2000c101908 */
[----:B------:R-:W-:Y:S05]  /*5eb0*/  EXIT ;  /* 0x000000000000794d */ /* 0x000fea0003800000 */
        .weak           $__internal_0_$__cuda_sm20_dblrcp_rn_slowpath_v3
        .type           $__internal_0_$__cuda_sm20_dblrcp_rn_slowpath_v3,@function
        .size           $__internal_0_$__cuda_sm20_dblrcp_rn_slowpath_v3,($__internal_1_$__cuda_sm20_div_rn_f64_full - $__internal_0_$__cuda_sm20_dblrcp_rn_slowpath_v3)
$__internal_0_$__cuda_sm20_dblrcp_rn_slowpath_v3:
[----:B------:R-:W-:Y:S01]  /*5ec0*/  DSETP.GTU.AND P0, PT, |R6|, +INF , PT ;  /* 0x7ff000000600742a */ /* 0x000fe20003f0c200 */
[----:B------:R-:W-:-:S13]  /*5ed0*/  BSSY.RECONVERGENT B3, `(.L_x_68) ;  /* 0x0000023000037945 */ /* 0x000fda0003800200 */
[----:B------:R-:W-:Y:S05]  /*5ee0*/  @P0 BRA `(.L_x_69) ;  /* 0x00000000007c0947 */ /* 0x000fea0003800000 */
[----:B------:R-:W-:-:S05]  /*5ef0*/  LOP3.LUT R5, R7, 0x7fffffff, RZ, 0xc0, !PT ;  /* 0x7fffffff07057812 */ /* 0x000fca00078ec0ff */
[----:B------:R-:W-:-:S05]  /*5f00*/  VIADD R3, R5, 0xffffffff ;  /* 0xffffffff05037836 */ /* 0x000fca0000000000 */
[----:B------:R-:W-:-:S13]  /*5f10*/  ISETP.GE.U32.AND P0, PT, R3, 0x7fefffff, PT ;  /* 0x7fefffff0300780c */ /* 0x000fda0003f06070 */
[----:B------:R-:W-:Y:S02]  /*5f20*/  @P0 LOP3.LUT R9, R7, 0x7ff00000, RZ, 0x3c, !PT ;  /* 0x7ff0000007090812 */ /* 0x000fe400078e3cff */
[----:B------:R-:W-:Y:S01]  /*5f30*/  @P0 MOV R8, RZ ;  /* 0x000000ff00080202 */ /* 0x000fe20000000f00 */
[----:B------:R-:W-:Y:S06]  /*5f40*/  @P0 BRA `(.L_x_70) ;  /* 0x00000000006c0947 */ /* 0x000fec0003800000 */
[----:B------:R-:W-:-:S13]  /*5f50*/  ISETP.GE.U32.AND P0, PT, R5, 0x1000001, PT ;  /* 0x010000010500780c */ /* 0x000fda0003f06070 */
[----:B------:R-:W-:Y:S05]  /*5f60*/  @!P0 BRA `(.L_x_71) ;  /* 0x0000000000348947 */ /* 0x000fea0003800000 */
[----:B------:R-:W-:Y:S01]  /*5f70*/  VIADD R9, R7, 0xc0200000 ;  /* 0xc020000007097836 */ /* 0x000fe20000000000 */
[----:B------:R-:W-:-:S03]  /*5f80*/  MOV R8, R6 ;  /* 0x0000000600087202 */ /* 0x000fc60000000f00 */
[----:B------:R-:W0:Y:S03]  /*5f90*/  MUFU.RCP64H R11, R9 ;  /* 0x00000009000b7308 */ /* 0x000e260000001800 */
[----:B0-----:R-:W-:-:S08]  /*5fa0*/  DFMA R12, -R8, R10, 1 ;  /* 0x3ff00000080c742b */ /* 0x001fd0000000010a */
[----:B------:R-:W-:-:S08]  /*5fb0*/  DFMA R12, R12, R12, R12 ;  /* 0x0000000c0c0c722b */ /* 0x000fd0000000000c */
[----:B------:R-:W-:-:S08]  /*5fc0*/  DFMA R12, R10, R12, R10 ;  /* 0x0000000c0a0c722b */ /* 0x000fd0000000000a */
[----:B------:R-:W-:-:S08]  /*5fd0*/  DFMA R10, -R8, R12, 1 ;  /* 0x3ff00000080a742b */ /* 0x000fd0000000010c */
[----:B------:R-:W-:-:S08]  /*5fe0*/  DFMA R10, R12, R10, R12 ;  /* 0x0000000a0c0a722b */ /* 0x000fd0000000000c */
[----:B------:R-:W-:-:S08]  /*5ff0*/  DMUL R10, R10, 2.2250738585072013831e-308 ;  /* 0x001000000a0a7828 */ /* 0x000fd00000000000 */
[----:B------:R-:W-:-:S08]  /*6000*/  DFMA R6, -R6, R10, 1 ;  /* 0x3ff000000606742b */ /* 0x000fd0000000010a */
[----:B------:R-:W-:-:S08]  /*6010*/  DFMA R6, R6, R6, R6 ;  /* 0x000000060606722b */ /* 0x000fd00000000006 */
[----:B------:R-:W-:Y:S01]  /*6020*/  DFMA R8, R10, R6, R10 ;  /* 0x000000060a08722b */ /* 0x000fe2000000000a */
[----:B------:R-:W-:Y:S10]  /*6030*/  BRA `(.L_x_70) ;  /* 0x0000000000307947 */ /* 0x000ff40003800000 */
.L_x_71:
[----:B------:R-:W-:Y:S01]  /*6040*/  DMUL R6, R6, 8.11296384146066816958e+31 ;  /* 0x4690000006067828 */ /* 0x000fe20000000000 */
[----:B------:R-:W-:-:S05]  /*6050*/  IMAD.MOV.U32 R8, RZ, RZ, R10 ;  /* 0x000000ffff087224 */ /* 0x000fca00078e000a */
[----:B------:R-:W0:Y:S02]  /*6060*/  MUFU.RCP64H R9, R7 ;  /* 0x0000000700097308 */ /* 0x000e240000001800 */
[----:B0-----:R-:W-:-:S08]  /*6070*/  DFMA R10, -R6, R8, 1 ;  /* 0x3ff00000060a742b */ /* 0x001fd00000000108 */
[----:B------:R-:W-:-:S08]  /*6080*/  DFMA R10, R10, R10, R10 ;  /* 0x0000000a0a0a722b */ /* 0x000fd0000000000a */
[----:B------:R-:W-:-:S08]  /*6090*/  DFMA R10, R8, R10, R8 ;  /* 0x0000000a080a722b */ /* 0x000fd00000000008 */
[----:B------:R-:W-:-:S08]  /*60a0*/  DFMA R8, -R6, R10, 1 ;  /* 0x3ff000000608742b */ /* 0x000fd0000000010a */
[----:B------:R-:W-:-:S08]  /*60b0*/  DFMA R8, R10, R8, R10 ;  /* 0x000000080a08722b */ /* 0x000fd0000000000a */
[----:B------:R-:W-:Y:S01]  /*60c0*/  DMUL R8, R8, 8.11296384146066816958e+31 ;  /* 0x4690000008087828 */ /* 0x000fe20000000000 */
[----:B------:R-:W-:Y:S10]  /*60d0*/  BRA `(.L_x_70) ;  /* 0x0000000000087947 */ /* 0x000ff40003800000 */
.L_x_69:
[----:B------:R-:W-:Y:S02]  /*60e0*/  LOP3.LUT R9, R7, 0x80000, RZ, 0xfc, !PT ;  /* 0x0008000007097812 */ /* 0x000fe400078efcff */
[----:B------:R-:W-:-:S07]  /*60f0*/  MOV R8, R6 ;  /* 0x0000000600087202 */ /* 0x000fce0000000f00 */
.L_x_70:
[----:B------:R-:W-:Y:S05]  /*6100*/  BSYNC.RECONVERGENT B3 ;  /* 0x0000000000037941 */ /* 0x000fea0003800200 */
.L_x_68:
[----:B------:R-:W-:Y:S01]  /*6110*/  IMAD.MOV.U32 R3, RZ, RZ, 0x0 ;  /* 0x00000000ff037424 */ /* 0x000fe200078e00ff */
[----:B------:R-:W-:Y:S01]  /*6120*/  MOV R7, R9 ;  /* 0x0000000900077202 */ /* 0x000fe20000000f00 */
[----:B------:R-:W-:Y:S02]  /*6130*/  IMAD.MOV.U32 R6, RZ, RZ, R8 ;  /* 0x000000ffff067224 */ /* 0x000fe400078e0008 */
[----:B------:R-:W-:Y:S05]  /*6140*/  RET.REL.NODEC R2 `(_Z9zipKernelPfPiS0_iiS_S0_S0_iS_S0_S0_ii) ;  /* 0xffffff9c02ac7950 */ /* 0x000fea0003c3ffff */
        .weak           $__internal_1_$__cuda_sm20_div_rn_f64_full
        .type           $__internal_1_$__cuda_sm20_div_rn_f64_full,@function
        .size           $__internal_1_$__cuda_sm20_div_rn_f64_full,($__internal_2_$__cuda_sm20_rcp_rn_f32_slowpath - $__internal_1_$__cuda_sm20_div_rn_f64_full)
$__internal_1_$__cuda_sm20_div_rn_f64_full:
[C---:B------:R-:W-:Y:S01]  /*6150*/  FSETP.GEU.AND P0, PT, |R5|.reuse, 1.469367938527859385e-39, PT ;  /* 0x001000000500780b */ /* 0x040fe20003f0e200 */
[----:B------:R-:W-:Y:S01]  /*6160*/  IMAD.MOV.U32 R16, RZ, RZ, 0x1 ;  /* 0x00000001ff107424 */ /* 0x000fe200078e00ff */
[----:B------:R-:W-:Y:S01]  /*6170*/  LOP3.LUT R2, R5, 0x800fffff, RZ, 0xc0, !PT ;  /* 0x800fffff05027812 */ /* 0x000fe200078ec0ff */
[----:B------:R-:W-:Y:S01]  /*6180*/  IMAD.MOV.U32 R6, RZ, RZ, R12 ;  /* 0x000000ffff067224 */ /* 0x000fe200078e000c */
[----:B------:R-:W-:Y:S01]  /*6190*/  MOV R7, R13 ;  /* 0x0000000d00077202 */ /* 0x000fe20000000f00 */
[----:B------:R-:W-:Y:S01]  /*61a0*/  BSSY.RECONVERGENT B3, `(.L_x_72) ;  /* 0x0000055000037945 */ /* 0x000fe20003800200 */
[----:B------:R-:W-:Y:S02]  /*61b0*/  LOP3.LUT R3, R2, 0x3ff00000, RZ, 0xfc, !PT ;  /* 0x3ff0000002037812 */ /* 0x000fe400078efcff */
[----:B------:R-:W-:Y:S02]  /*61c0*/  MOV R2, R4 ;  /* 0x0000000400027202 */ /* 0x000fe40000000f00 */
[----:B------:R-:W-:-:S02]  /*61d0*/  FSETP.GEU.AND P2, PT, |R7|, 1.469367938527859385e-39, PT ;  /* 0x001000000700780b */ /* 0x000fc40003f4e200 */
[----:B------:R-:W-:Y:S01]  /*61e0*/  LOP3.LUT R11, R7, 0x7ff00000, RZ, 0xc0, !PT ;  /* 0x7ff00000070b7812 */ /* 0x000fe200078ec0ff */
[----:B------:R-:W-:Y:S01]  /*61f0*/  @!P0 DMUL R2, R4, 8.98846567431157953865e+307 ;  /* 0x7fe0000004028828 */ /* 0x000fe20000000000 */
[----:B------:R-:W-:-:S04]  /*6200*/  LOP3.LUT R14, R5, 0x7ff00000, RZ, 0xc0, !PT ;  /* 0x7ff00000050e7812 */ /* 0x000fc800078ec0ff */
[----:B------:R-:W-:Y:S01]  /*6210*/  ISETP.GE.U32.AND P1, PT, R11, R14, PT ;  /* 0x0000000e0b00720c */ /* 0x000fe20003f26070 */
[----:B------:R-:W0:Y:S04]  /*6220*/  MUFU.RCP64H R17, R3 ;  /* 0x0000000300117308 */ /* 0x000e280000001800 */
[----:B------:R-:W-:Y:S02]  /*6230*/  @!P2 LOP3.LUT R12, R5, 0x7ff00000, RZ, 0xc0, !PT ;  /* 0x7ff00000050ca812 */ /* 0x000fe400078ec0ff */
[----:B------:R-:W-:Y:S02]  /*6240*/  @!P2 MOV R18, RZ ;  /* 0x000000ff0012a202 */ /* 0x000fe40000000f00 */
[----:B------:R-:W-:Y:S02]  /*6250*/  @!P2 ISETP.GE.U32.AND P3, PT, R11, R12, PT ;  /* 0x0000000c0b00a20c */ /* 0x000fe40003f66070 */
[----:B------:R-:W-:-:S04]  /*6260*/  MOV R12, 0x1ca00000 ;  /* 0x1ca00000000c7802 */ /* 0x000fc80000000f00 */
[----:B------:R-:W-:Y:S01]  /*6270*/  @!P2 SEL R13, R12, 0x63400000, !P3 ;  /* 0x634000000c0da807 */ /* 0x000fe20005800000 */
[----:B0-----:R-:W-:-:S03]  /*6280*/  DFMA R8, R16, -R2, 1 ;  /* 0x3ff000001008742b */ /* 0x001fc60000000802 */
[----:B------:R-:W-:-:S04]  /*6290*/  @!P2 LOP3.LUT R13, R13, 0x80000000, R7, 0xf8, !PT ;  /* 0x800000000d0da812 */ /* 0x000fc800078ef807 */
[----:B------:R-:W-:Y:S01]  /*62a0*/  @!P2 LOP3.LUT R19, R13, 0x100000, RZ, 0xfc, !PT ;  /* 0x001000000d13a812 */ /* 0x000fe200078efcff */
[----:B------:R-:W-:-:S08]  /*62b0*/  DFMA R8, R8, R8, R8 ;  /* 0x000000080808722b */ /* 0x000fd00000000008 */
[----:B------:R-:W-:Y:S01]  /*62c0*/  DFMA R16, R16, R8, R16 ;  /* 0x000000081010722b */ /* 0x000fe20000000010 */
[----:B------:R-:W-:Y:S01]  /*62d0*/  SEL R9, R12, 0x63400000, !P1 ;  /* 0x634000000c097807 */ /* 0x000fe20004800000 */
[----:B------:R-:W-:-:S03]  /*62e0*/  IMAD.MOV.U32 R8, RZ, RZ, R6 ;  /* 0x000000ffff087224 */ /* 0x000fc600078e0006 */
[----:B------:R-:W-:-:S03]  /*62f0*/  LOP3.LUT R9, R9, 0x800fffff, R7, 0xf8, !PT ;  /* 0x800fffff09097812 */ /* 0x000fc600078ef807 */
[----:B------:R-:W-:-:S03]  /*6300*/  DFMA R20, R16, -R2, 1 ;  /* 0x3ff000001014742b */ /* 0x000fc60000000802 */
[----:B------:R-:W-:-:S05]  /*6310*/  @!P2 DFMA R8, R8, 2, -R18 ;  /* 0x400000000808a82b */ /* 0x000fca0000000812 */
[----:B------:R-:W-:Y:S01]  /*6320*/  DFMA R16, R16, R20, R16 ;  /* 0x000000141010722b */ /* 0x000fe20000000010 */
[----:B------:R-:W-:Y:S01]  /*6330*/  IMAD.MOV.U32 R21, RZ, RZ, R11 ;  /* 0x000000ffff157224 */ /* 0x000fe200078e000b */
[----:B------:R-:W-:Y:S02]  /*6340*/  MOV R20, R14 ;  /* 0x0000000e00147202 */ /* 0x000fe40000000f00 */
[----:B------:R-:W-:Y:S02]  /*6350*/  @!P0 LOP3.LUT R20, R3, 0x7ff00000, RZ, 0xc0, !PT ;  /* 0x7ff0000003148812 */ /* 0x000fe400078ec0ff */
[----:B------:R-:W-:Y:S02]  /*6360*/  @!P2 LOP3.LUT R21, R9, 0x7ff00000, RZ, 0xc0, !PT ;  /* 0x7ff000000915a812 */ /* 0x000fe400078ec0ff */
[----:B------:R-:W-:Y:S01]  /*6370*/  DMUL R18, R16, R8 ;  /* 0x0000000810127228 */ /* 0x000fe20000000000 */
[----:B------:R-:W-:Y:S02]  /*6380*/  IADD3 R22, PT, PT, R20, -0x1, RZ ;  /* 0xffffffff14167810 */ /* 0x000fe40007ffe0ff */
[----:B------:R-:W-:-:S05]  /*6390*/  VIADD R13, R21, 0xffffffff ;  /* 0xffffffff150d7836 */ /* 0x000fca0000000000 */
[----:B------:R-:W-:Y:S01]  /*63a0*/  DFMA R14, R18, -R2, R8 ;  /* 0x80000002120e722b */ /* 0x000fe20000000008 */
[----:B------:R-:W-:-:S04]  /*63b0*/  ISETP.GT.U32.AND P0, PT, R13, 0x7feffffe, PT ;  /* 0x7feffffe0d00780c */ /* 0x000fc80003f04070 */
[----:B------:R-:W-:-:S03]  /*63c0*/  ISETP.GT.U32.OR P0, PT, R22, 0x7feffffe, P0 ;  /* 0x7feffffe1600780c */ /* 0x000fc60000704470 */
[----:B------:R-:W-:-:S10]  /*63d0*/  DFMA R14, R16, R14, R18 ;  /* 0x0000000e100e722b */ /* 0x000fd40000000012 */
[----:B------:R-:W-:Y:S05]  /*63e0*/  @P0 BRA `(.L_x_73) ;  /* 0x00000000006c0947 */ /* 0x000fea0003800000 */
[----:B------:R-:W-:-:S04]  /*63f0*/  LOP3.LUT R16, R5, 0x7ff00000, RZ, 0xc0, !PT ;  /* 0x7ff0000005107812 */ /* 0x000fc800078ec0ff */
[CC--:B------:R-:W-:Y:S02]  /*6400*/  VIADDMNMX R6, R11.reuse, -R16.reuse, 0xb9600000, !PT ;  /* 0xb96000000b067446 */ /* 0x0c0fe40007800910 */
[----:B------:R-:W-:Y:S02]  /*6410*/  ISETP.GE.U32.AND P0, PT, R11, R16, PT ;  /* 0x000000100b00720c */ /* 0x000fe40003f06070 */
[----:B------:R-:W-:Y:S02]  /*6420*/  VIMNMX R6, PT, PT, R6, 0x46a00000, PT ;  /* 0x46a0000006067848 */ /* 0x000fe40003fe0100 */
[----:B------:R-:W-:-:S05]  /*6430*/  SEL R11, R12, 0x63400000, !P0 ;  /* 0x634000000c0b7807 */ /* 0x000fca0004000000 */
[----:B------:R-:W-:Y:S02]  /*6440*/  IMAD.IADD R11, R6, 0x1, -R11 ;  /* 0x00000001060b7824 */ /* 0x000fe400078e0a0b */
[----:B------:R-:W-:-:S03]  /*6450*/  IMAD.MOV.U32 R6, RZ, RZ, RZ ;  /* 0x000000ffff067224 */ /* 0x000fc600078e00ff */
[----:B------:R-:W-:-:S06]  /*6460*/  IADD3 R7, PT, PT, R11, 0x7fe00000, RZ ;  /* 0x7fe000000b077810 */ /* 0x000fcc0007ffe0ff */
[----:B------:R-:W-:-:S10]  /*6470*/  DMUL R12, R14, R6 ;  /* 0x000000060e0c7228 */ /* 0x000fd40000000000 */
[----:B------:R-:W-:-:S13]  /*6480*/  FSETP.GTU.AND P0, PT, |R13|, 1.469367938527859385e-39, PT ;  /* 0x001000000d00780b */ /* 0x000fda0003f0c200 */
[----:B------:R-:W-:Y:S05]  /*6490*/  @P0 BRA `(.L_x_74) ;  /* 0x0000000000940947 */ /* 0x000fea0003800000 */
[----:B------:R-:W-:Y:S01]  /*64a0*/  DFMA R2, R14, -R2, R8 ;  /* 0x800000020e02722b */ /* 0x000fe20000000008 */
[----:B------:R-:W-:-:S09]  /*64b0*/  MOV R6, RZ ;  /* 0x000000ff00067202 */ /* 0x000fd20000000f00 */
[C---:B------:R-:W-:Y:S02]  /*64c0*/  FSETP.NEU.AND P0, PT, R3.reuse, RZ, PT ;  /* 0x000000ff0300720b */ /* 0x040fe40003f0d000 */
[----:B------:R-:W-:-:S04]  /*64d0*/  LOP3.LUT R5, R3, 0x80000000, R5, 0x48, !PT ;  /* 0x8000000003057812 */ /* 0x000fc800078e4805 */
[----:B------:R-:W-:-:S07]  /*64e0*/  LOP3.LUT R7, R5, R7, RZ, 0xfc, !PT ;  /* 0x0000000705077212 */ /* 0x000fce00078efcff */
[----:B------:R-:W-:Y:S05]  /*64f0*/  @!P0 BRA `(.L_x_74) ;  /* 0x00000000007c8947 */ /* 0x000fea0003800000 */
[----:B------:R-:W-:Y:S01]  /*6500*/  IMAD.MOV R3, RZ, RZ, -R11 ;  /* 0x000000ffff037224 */ /* 0x000fe200078e0a0b */
[----:B------:R-:W-:Y:S01]  /*6510*/  MOV R2, RZ ;  /* 0x000000ff00027202 */ /* 0x000fe20000000f00 */
[----:B------:R-:W-:-:S05]  /*6520*/  DMUL.RP R6, R14, R6 ;  /* 0x000000060e067228 */ /* 0x000fca0000008000 */
[----:B------:R-:W-:-:S05]  /*6530*/  DFMA R2, R12, -R2, R14 ;  /* 0x800000020c02722b */ /* 0x000fca000000000e */
[----:B------:R-:W-:Y:S02]  /*6540*/  LOP3.LUT R5, R7, R5, RZ, 0x3c, !PT ;  /* 0x0000000507057212 */ /* 0x000fe400078e3cff */
[----:B------:R-:W-:-:S04]  /*6550*/  IADD3 R2, PT, PT, -R11, -0x43300000, RZ ;  /* 0xbcd000000b027810 */ /* 0x000fc80007ffe1ff */
[----:B------:R-:W-:-:S04]  /*6560*/  FSETP.NEU.AND P0, PT, |R3|, R2, PT ;  /* 0x000000020300720b */ /* 0x000fc80003f0d200 */
[----:B------:R-:W-:Y:S02]  /*6570*/  FSEL R12, R6, R12, !P0 ;  /* 0x0000000c060c7208 */ /* 0x000fe40004000000 */
[----:B------:R-:W-:Y:S01]  /*6580*/  FSEL R13, R5, R13, !P0 ;  /* 0x0000000d050d7208 */ /* 0x000fe20004000000 */
[----:B------:R-:W-:Y:S06]  /*6590*/  BRA `(.L_x_74) ;  /* 0x0000000000547947 */ /* 0x000fec0003800000 */
.L_x_73:
[----:B------:R-:W-:-:S14]  /*65a0*/  DSETP.NAN.AND P0, PT, R6, R6, PT ;  /* 0x000000060600722a */ /* 0x000fdc0003f08000 */
[----:B------:R-:W-:Y:S05]  /*65b0*/  @P0 BRA `(.L_x_75) ;  /* 0x0000000000440947 */ /* 0x000fea0003800000 */
[----:B------:R-:W-:-:S14]  /*65c0*/  DSETP.NAN.AND P0, PT, R4, R4, PT ;  /* 0x000000040400722a */ /* 0x000fdc0003f08000 */
[----:B------:R-:W-:Y:S05]  /*65d0*/  @P0 BRA `(.L_x_76) ;  /* 0x0000000000300947 */ /* 0x000fea0003800000 */
[----:B------:R-:W-:Y:S01]  /*65e0*/  ISETP.NE.AND P0, PT, R21, R20, PT ;  /* 0x000000141500720c */ /* 0x000fe20003f05270 */
[----:B------:R-:W-:Y:S01]  /*65f0*/  IMAD.MOV.U32 R12, RZ, RZ, 0x0 ;  /* 0x00000000ff0c7424 */ /* 0x000fe200078e00ff */
[----:B------:R-:W-:-:S11]  /*6600*/  MOV R13, 0xfff80000 ;  /* 0xfff80000000d7802 */ /* 0x000fd60000000f00 */
[----:B------:R-:W-:Y:S05]  /*6610*/  @!P0 BRA `(.L_x_74) ;  /* 0x0000000000348947 */ /* 0x000fea0003800000 */
[----:B------:R-:W-:Y:S02]  /*6620*/  ISETP.NE.AND P0, PT, R21, 0x7ff00000, PT ;  /* 0x7ff000001500780c */ /* 0x000fe40003f05270 */
[----:B------:R-:W-:Y:S02]  /*6630*/  LOP3.LUT R13, R7, 0x80000000, R5, 0x48, !PT ;  /* 0x80000000070d7812 */ /* 0x000fe400078e4805 */
[----:B------:R-:W-:-:S13]  /*6640*/  ISETP.EQ.OR P0, PT, R20, RZ, !P0 ;  /* 0x000000ff1400720c */ /* 0x000fda0004702670 */
[----:B------:R-:W-:Y:S01]  /*6650*/  @P0 LOP3.LUT R2, R13, 0x7ff00000, RZ, 0xfc, !PT ;  /* 0x7ff000000d020812 */ /* 0x000fe200078efcff */
[----:B------:R-:W-:Y:S01]  /*6660*/  @!P0 IMAD.MOV.U32 R12, RZ, RZ, RZ ;  /* 0x000000ffff0c8224 */ /* 0x000fe200078e00ff */
[----:B------:R-:W-:-:S03]  /*6670*/  @P0 MOV R12, RZ ;  /* 0x000000ff000c0202 */ /* 0x000fc60000000f00 */
[----:B------:R-:W-:Y:S01]  /*6680*/  @P0 IMAD.MOV.U32 R13, RZ, RZ, R2 ;  /* 0x000000ffff0d0224 */ /* 0x000fe200078e0002 */
[----:B------:R-:W-:Y:S06]  /*6690*/  BRA `(.L_x_74) ;  /* 0x0000000000147947 */ /* 0x000fec0003800000 */
.L_x_76:
[----:B------:R-:W-:Y:S02]  /*66a0*/  LOP3.LUT R13, R5, 0x80000, RZ, 0xfc, !PT ;  /* 0x00080000050d7812 */ /* 0x000fe400078efcff */
[----:B------:R-:W-:Y:S01]  /*66b0*/  MOV R12, R4 ;  /* 0x00000004000c7202 */ /* 0x000fe20000000f00 */
[----:B------:R-:W-:Y:S06]  /*66c0*/  BRA `(.L_x_74) ;  /* 0x0000000000087947 */ /* 0x000fec0003800000 */
.L_x_75:
[----:B------:R-:W-:Y:S01]  /*66d0*/  LOP3.LUT R13, R7, 0x80000, RZ, 0xfc, !PT ;  /* 0x00080000070d7812 */ /* 0x000fe200078efcff */
[----:B------:R-:W-:-:S07]  /*66e0*/  IMAD.MOV.U32 R12, RZ, RZ, R6 ;  /* 0x000000ffff0c7224 */ /* 0x000fce00078e0006 */
.L_x_74:
[----:B------:R-:W-:Y:S05]  /*66f0*/  BSYNC.RECONVERGENT B3 ;  /* 0x0000000000037941 */ /* 0x000fea0003800200 */
.L_x_72:
[----:B------:R-:W-:Y:S01]  /*6700*/  HFMA2 R11, -RZ, RZ, 0, 0 ;  /* 0x00000000ff0b7431 */ /* 0x000fe200000001ff */
[----:B------:R-:W-:Y:S01]  /*6710*/  MOV R2, R12 ;  /* 0x0000000c00027202 */ /* 0x000fe20000000f00 */
[----:B------:R-:W-:Y:S02]  /*6720*/  IMAD.MOV.U32 R3, RZ, RZ, R13 ;  /* 0x000000ffff037224 */ /* 0x000fe400078e000d */
[----:B------:R-:W-:Y:S05]  /*6730*/  RET.REL.NODEC R10 `(_Z9zipKernelPfPiS0_iiS_S0_S0_iS_S0_S0_ii) ;  /* 0xffffff980a307950 */ /* 0x000fea0003c3ffff */
        .weak           $__internal_2_$__cuda_sm20_rcp_rn_f32_slowpath
        .type           $__internal_2_$__cuda_sm20_rcp_rn_f32_slowpath,@function
        .size           $__internal_2_$__cuda_sm20_rcp_rn_f32_slowpath,(.L_x_270 - $__internal_2_$__cuda_sm20_rcp_rn_f32_slowpath)
$__internal_2_$__cuda_sm20_rcp_rn_f32_slowpath:
[----:B------:R-:W-:Y:S01]  /*6740*/  IMAD.SHL.U32 R2, R5, 0x2, RZ ;  /* 0x0000000205027824 */ /* 0x000fe200078e00ff */
[----:B------:R-:W-:Y:S04]  /*6750*/  BSSY.RECONVERGENT B2, `(.L_x_77) ;  /* 0x0000031000027945 */ /* 0x000fe80003800200 */
[----:B------:R-:W-:Y:S02]  /*6760*/  SHF.R.U32.HI R9, RZ, 0x18, R2 ;  /* 0x00000018ff097819 */ /* 0x000fe40000011602 */
[----:B------:R-:W-:Y:S02]  /*6770*/  MOV R2, R5 ;  /* 0x0000000500027202 */ /* 0x000fe40000000f00 */
[----:B------:R-:W-:-:S13]  /*6780*/  ISETP.NE.U32.AND P0, PT, R9, RZ, PT ;  /* 0x000000ff0900720c */ /* 0x000fda0003f05070 */
[----:B------:R-:W-:Y:S05]  /*6790*/  @P0 BRA `(.L_x_78) ;  /* 0x0000000000280947 */ /* 0x000fea0003800000 */
[----:B------:R-:W-:-:S05]  /*67a0*/  IMAD.SHL.U32 R3, R2, 0x2, RZ ;  /* 0x0000000202037824 */ /* 0x000fca00078e00ff */
[----:B------:R-:W-:-:S13]  /*67b0*/  ISETP.NE.AND P0, PT, R3, RZ, PT ;  /* 0x000000ff0300720c */ /* 0x000fda0003f05270 */
[----:B------:R-:W-:Y:S01]  /*67c0*/  @P0 FFMA R6, R2, 1.84467440737095516160e+19, RZ ;  /* 0x5f80000002060823 */ /* 0x000fe200000000ff */
[----:B------:R-:W-:Y:S08]  /*67d0*/  @!P0 MUFU.RCP R5, R2 ;  /* 0x0000000200058308 */ /* 0x000ff00000001000 */
[----:B------:R-:W0:Y:S02]  /*67e0*/  @P0 MUFU.RCP R3, R6 ;  /* 0x0000000600030308 */ /* 0x000e240000001000 */
[----:B0-----:R-:W-:-:S04]  /*67f0*/  @P0 FFMA R7, R6, R3, -1 ;  /* 0xbf80000006070423 */ /* 0x001fc80000000003 */
[----:B------:R-:W-:-:S04]  /*6800*/  @P0 FADD.FTZ R8, -R7, -RZ ;  /* 0x800000ff07080221 */ /* 0x000fc80000010100 */
[----:B------:R-:W-:-:S04]  /*6810*/  @P0 FFMA R3, R3, R8, R3 ;  /* 0x0000000803030223 */ /* 0x000fc80000000003 */
[----:B------:R-:W-:Y:S01]  /*6820*/  @P0 FFMA R5, R3, 1.84467440737095516160e+19, RZ ;  /* 0x5f80000003050823 */ /* 0x000fe200000000ff */
[----:B------:R-:W-:Y:S06]  /*6830*/  BRA `(.L_x_79) ;  /* 0x0000000000887947 */ /* 0x000fec0003800000 */
.L_x_78:
[----:B------:R-:W-:-:S04]  /*6840*/  IADD3 R11, PT, PT, R9, -0xfd, RZ ;  /* 0xffffff03090b7810 */ /* 0x000fc80007ffe0ff */
[----:B------:R-:W-:-:S13]  /*6850*/  ISETP.GT.U32.AND P0, PT, R11, 0x1, PT ;  /* 0x000000010b00780c */ /* 0x000fda0003f04070 */
[----:B------:R-:W-:Y:S05]  /*6860*/  @P0 BRA `(.L_x_80) ;  /* 0x0000000000780947 */ /* 0x000fea0003800000 */
[----:B------:R-:W-:Y:S01]  /*6870*/  LOP3.LUT R3, R2, 0x7fffff, RZ, 0xc0, !PT ;  /* 0x007fffff02037812 */ /* 0x000fe200078ec0ff */
[----:B------:R-:W-:-:S03]  /*6880*/  IMAD.MOV.U32 R8, RZ, RZ, 0x3 ;  /* 0x00000003ff087424 */ /* 0x000fc600078e00ff */
[----:B------:R-:W-:Y:S02]  /*6890*/  LOP3.LUT R3, R3, 0x3f800000, RZ, 0xfc, !PT ;  /* 0x3f80000003037812 */ /* 0x000fe400078efcff */
[----:B------:R-:W-:Y:S02]  /*68a0*/  SHF.L.U32 R8, R8, R11, RZ ;  /* 0x0000000b08087219 */ /* 0x000fe400000006ff */
[----:B------:R-:W0:Y:S02]  /*68b0*/  MUFU.RCP R6, R3 ;  /* 0x0000000300067308 */ /* 0x000e240000001000 */
[----:B0-----:R-:W-:-:S04]  /*68c0*/  FFMA R5, R3, R6, -1 ;  /* 0xbf80000003057423 */ /* 0x001fc80000000006 */
[----:B------:R-:W-:-:S04]  /*68d0*/  FADD.FTZ R5, -R5, -RZ ;  /* 0x800000ff05057221 */ /* 0x000fc80000010100 */
[CCC-:B------:R-:W-:Y:S01]  /*68e0*/  FFMA.RM R7, R6.reuse, R5.reuse, R6.reuse ;  /* 0x0000000506077223 */ /* 0x1c0fe20000004006 */
[----:B------:R-:W-:-:S04]  /*68f0*/  FFMA.RP R6, R6, R5, R6 ;  /* 0x0000000506067223 */ /* 0x000fc80000008006 */
[C---:B------:R-:W-:Y:S02]  /*6900*/  LOP3.LUT R5, R7.reuse, 0x7fffff, RZ, 0xc0, !PT ;  /* 0x007fffff07057812 */ /* 0x040fe400078ec0ff */
[----:B------:R-:W-:Y:S02]  /*6910*/  FSETP.NEU.FTZ.AND P0, PT, R7, R6, PT ;  /* 0x000000060700720b */ /* 0x000fe40003f1d000 */
[----:B------:R-:W-:Y:S02]  /*6920*/  LOP3.LUT R5, R5, 0x800000, RZ, 0xfc, !PT ;  /* 0x0080000005057812 */ /* 0x000fe400078efcff */
[----:B------:R-:W-:Y:S02]  /*6930*/  SEL R6, RZ, 0xffffffff, !P0 ;  /* 0xffffffffff067807 */ /* 0x000fe40004000000 */
[----:B------:R-:W-:Y:S02]  /*6940*/  LOP3.LUT R8, R8, R5, RZ, 0xc0, !PT ;  /* 0x0000000508087212 */ /* 0x000fe400078ec0ff */
[----:B------:R-:W-:-:S02]  /*6950*/  IADD3 R6, PT, PT, -R6, RZ, RZ ;  /* 0x000000ff06067210 */ /* 0x000fc40007ffe1ff */
[-C--:B------:R-:W-:Y:S02]  /*6960*/  SHF.R.U32.HI R8, RZ, R11.reuse, R8 ;  /* 0x0000000bff087219 */ /* 0x080fe40000011608 */
[----:B------:R-:W-:Y:S02]  /*6970*/  LOP3.LUT P1, RZ, R6, R11, R5, 0xf8, !PT ;  /* 0x0000000b06ff7212 */ /* 0x000fe4000782f805 */
[C---:B------:R-:W-:Y:S02]  /*6980*/  LOP3.LUT P0, RZ, R8.reuse, 0x1, RZ, 0xc0, !PT ;  /* 0x0000000108ff7812 */ /* 0x040fe4000780c0ff */
[----:B------:R-:W-:Y:S02]  /*6990*/  LOP3.LUT P2, RZ, R8, 0x2, RZ, 0xc0, !PT ;  /* 0x0000000208ff7812 */ /* 0x000fe4000784c0ff */
[----:B------:R-:W-:Y:S02]  /*69a0*/  IADD3 R6, PT, PT, R9, -0xfc, RZ ;  /* 0xffffff0409067810 */ /* 0x000fe40007ffe0ff */
[----:B------:R-:W-:-:S02]  /*69b0*/  PLOP3.LUT P0, PT, P0, P1, P2, 0xe0, 0x0 ;  /* 0x000000000000781c */ /* 0x000fc40000703c20 */
[----:B------:R-:W-:Y:S02]  /*69c0*/  LOP3.LUT P1, RZ, R2, 0x7fffff, RZ, 0xc0, !PT ;  /* 0x007fffff02ff7812 */ /* 0x000fe4000782c0ff */
[----:B------:R-:W-:Y:S02]  /*69d0*/  SEL R3, RZ, 0x1, !P0 ;  /* 0x00000001ff037807 */ /* 0x000fe40004000000 */
[----:B------:R-:W-:-:S03]  /*69e0*/  SHF.R.U32.HI R5, RZ, R6, R5 ;  /* 0x00000006ff057219 */ /* 0x000fc60000011605 */
[----:B------:R-:W-:-:S05]  /*69f0*/  IMAD.MOV R3, RZ, RZ, -R3 ;  /* 0x000000ffff037224 */ /* 0x000fca00078e0a03 */
[----:B------:R-:W-:-:S13]  /*6a00*/  ISETP.GE.AND P0, PT, R3, RZ, PT ;  /* 0x000000ff0300720c */ /* 0x000fda0003f06270 */
[----:B------:R-:W-:-:S05]  /*6a10*/  @!P0 VIADD R5, R5, 0x1 ;  /* 0x0000000105058836 */ /* 0x000fca0000000000 */
[----:B------:R-:W-:-:S04]  /*6a20*/  @!P1 SHF.L.U32 R5, R5, 0x1, RZ ;  /* 0x0000000105059819 */ /* 0x000fc800000006ff */
[----:B------:R-:W-:Y:S01]  /*6a30*/  LOP3.LUT R5, R5, 0x80000000, R2, 0xf8, !PT ;  /* 0x8000000005057812 */ /* 0x000fe200078ef802 */
[----:B------:R-:W-:Y:S06]  /*6a40*/  BRA `(.L_x_79) ;  /* 0x0000000000047947 */ /* 0x000fec0003800000 */
.L_x_80:
[----:B------:R0:W1:Y:S02]  /*6a50*/  MUFU.RCP R5, R2 ;  /* 0x0000000200057308 */ /* 0x0000640000001000 */
.L_x_79:
[----:B------:R-:W-:Y:S05]  /*6a60*/  BSYNC.RECONVERGENT B2 ;  /* 0x0000000000027941 */ /* 0x000fea0003800200 */
.L_x_77:
[----:B-1----:R-:W-:Y:S02]  /*6a70*/  IMAD.MOV.U32 R3, RZ, RZ, R5 ;  /* 0x000000ffff037224 */ /* 0x002fe400078e0005 */
[----:B------:R-:W-:-:S04]  /*6a80*/  HFMA2 R5, -RZ, RZ, 0, 0 ;  /* 0x00000000ff057431 */ /* 0x000fc800000001ff */
[----:B0-----:R-:W-:Y:S05]  /*6a90*/  RET.REL.NODEC R4 `(_Z9zipKernelPfPiS0_iiS_S0_S0_iS_S0_S0_ii) ;  /* 0xffffff9404587950 */ /* 0x001fea0003c3ffff */
.L_x_81:
[----:B------:R-:W-:-:S00]  /*6aa0*/  BRA `(.L_x_81) ;  /* 0xfffffffc00fc7947 */ /* 0x000fc0000383ffff */
[----:B------:R-:W-:-:S00]  /*6ab0*/  NOP ;  /* 0x0000000000007918 */ /* 0x000fc00000000000 */
        /* <DEDUP_REMOVED lines=12> */
.L_x_270:


//--------------------- .text._Z12reduceKernelPfPiS0_iS_S0_S0_ifii --------------------------
	.section	.text._Z12reduceKernelPfPiS0_iS_S0_S0_ifii,"ax",@progbits
	.align	128
        .global         _Z12reduceKernelPfPiS0_iS_S0_S0_ifii
        .type           _Z12reduceKernelPfPiS0_iS_S0_S0_ifii,@function
        .size           _Z12reduceKernelPfPiS0_iS_S0_S0_ifii,(.L_x_273 - _Z12reduceKernelPfPiS0_iS_S0_S0_ifii)
        .other          _Z12reduceKernelPfPiS0_iS_S0_S0_ifii,@"STO_CUDA_ENTRY STV_DEFAULT"
_Z12reduceKernelPfPiS0_iS_S0_S0_ifii:
.text._Z12reduceKernelPfPiS0_iS_S0_S0_ifii:
[----:B------:R-:W0:Y:S01]  /*0000*/  LDC R1, c[0x0][0x37c] ;  /* 0x0000df00ff017b82 */ /* 0x000e220000000800 */
[----:B------:R-:W1:Y:S07]  /*0010*/  S2R R3, SR_TID.X ;  /* 0x0000000000037919 */ /* 0x000e6e0000002100 */
[----:B------:R-:W1:Y:S01]  /*0020*/  S2UR UR4, SR_CTAID.X ;  /* 0x00000000000479c3 */ /* 0x000e620000002500 */
[----:B------:R-:W2:Y:S01]  /*0030*/  LDCU UR5, c[0x0][0x398] ;  /* 0x00007300ff0577ac */ /* 0x000ea20008000800 */
[----:B0-----:R-:W-:-:S05]  /*0040*/  VIADD R1, R1, 0xffffffb0 ;  /* 0xffffffb001017836 */ /* 0x001fca0000000000 */
[----:B------:R-:W-:Y:S01]  /*0050*/  R2UR UR14, R1 ;  /* 0x00000000010e72ca */ /* 0x000fe200000e0000 */
[----:B------:R-:W1:Y:S02]  /*0060*/  LDC R0, c[0x0][0x360] ;  /* 0x0000d800ff007b82 */ /* 0x000e640000000800 */
[----:B-1----:R-:W-:-:S05]  /*0070*/  IMAD R0, R0, UR4, R3 ;  /* 0x0000000400007c24 */ /* 0x002fca000f8e0203 */
[----:B--2---:R-:W-:-:S13]  /*0080*/  ISETP.GE.AND P0, PT, R0, UR5, PT ;  /* 0x0000000500007c0c */ /* 0x004fda000bf06270 */
[----:B------:R-:W-:Y:S05]  /*0090*/  @P0 EXIT ;  /* 0x000000000000094d */ /* 0x000fea0003800000 */
[----:B------:R-:W0:Y:S01]  /*00a0*/  LDCU UR5, c[0x0][0x3c0] ;  /* 0x00007800ff0577ac */ /* 0x000e220008000800 */
[----:B------:R-:W1:Y:S01]  /*00b0*/  LDCU UR4, c[0x0][0x3bc] ;  /* 0x00007780ff0477ac */ /* 0x000e620008000800 */
[----:B------:R-:W2:Y:S01]  /*00c0*/  LDCU.64 UR12, c[0x0][0x358] ;  /* 0x00006b00ff0c77ac */ /* 0x000ea20008000a00 */
[----:B0-----:R-:W-:Y:S01]  /*00d0*/  UISETP.GE.AND UP0, UPT, UR5, 0x1, UPT ;  /* 0x000000010500788c */ /* 0x001fe2000bf06270 */
[----:B-1----:R-:W-:-:S08]  /*00e0*/  IMAD.U32 R8, RZ, RZ, UR4 ;  /* 0x00000004ff087e24 */ /* 0x002fd0000f8e00ff */
[----:B--2---:R-:W-:Y:S05]  /*00f0*/  BRA.U !UP0, `(.L_x_82) ;  /* 0x0000001d08f47547 */ /* 0x004fea000b800000 */
[----:B------:R-:W0:Y:S01]  /*0100*/  LDCU UR4, c[0x0][0x3c0] ;  /* 0x00007800ff0477ac */ /* 0x000e220008000800 */
[----:B------:R-:W-:Y:S01]  /*0110*/  MOV R15, R0 ;  /* 0x00000000000f7202 */ /* 0x000fe20000000f00 */
[----:B------:R-:W-:Y:S02]  /*0120*/  UISETP.GE.U32.AND UP0, UPT, UR5, 0x8, UPT ;  /* 0x000000080500788c */ /* 0x000fe4000bf06070 */
[----:B------:R-:W-:-:S04]  /*0130*/  ULOP3.LUT UR6, UR5, 0x7, URZ, 0xc0, !UPT ;  /* 0x0000000705067892 */ /* 0x000fc8000f8ec0ff */
[----:B------:R-:W-:Y:S01]  /*0140*/  UISETP.NE.AND UP1, UPT, UR6, URZ, UPT ;  /* 0x000000ff0600728c */ /* 0x000fe2000bf25270 */
[----:B0-----:R-:W-:Y:S02]  /*0150*/  IMAD.U32 R9, RZ, RZ, UR4 ;  /* 0x00000004ff097e24 */ /* 0x001fe4000f8e00ff */
[----:B------:R-:W-:Y:S08]  /*0160*/  BRA.U !UP0, `(.L_x_83) ;  /* 0x0000001108147547 */ /* 0x000ff0000b800000 */
[----:B------:R-:W0:Y:S01]  /*0170*/  LDC.64 R2, c[0x0][0x388] ;  /* 0x0000e200ff027b82 */ /* 0x000e220000000a00 */
[----:B------:R-:W-:Y:S01]  /*0180*/  MOV R15, R0 ;  /* 0x00000000000f7202 */ /* 0x000fe20000000f00 */
[----:B------:R-:W-:Y:S01]  /*0190*/  IMAD.U32 R9, RZ, RZ, UR4 ;  /* 0x00000004ff097e24 */ /* 0x000fe2000f8e00ff */
[----:B------:R-:W-:Y:S01]  /*01a0*/  ULOP3.LUT UR5, UR5, 0x7ffffff8, URZ, 0xc0, !UPT ;  /* 0x7ffffff805057892 */ /* 0x000fe2000f8ec0ff */
[----:B------:R-:W-:-:S11]  /*01b0*/  UMOV UR4, URZ ;  /* 0x000000ff00047c82 */ /* 0x000fd60008000000 */
.L_x_84:
[----:B-1----:R-:W-:-:S04]  /*01c0*/  VIADD R14, R9, 0xffffffff ;  /* 0xffffffff090e7836 */ /* 0x002fc80000000000 */
[----:B0-----:R-:W-:-:S05]  /*01d0*/  IMAD.WIDE.U32 R4, R14, 0x4, R2 ;  /* 0x000000040e047825 */ /* 0x001fca00078e0002 */
[----:B------:R-:W2:Y:S01]  /*01e0*/  LDG.E R12, desc[UR12][R4.64] ;  /* 0x0000000c040c7981 */ /* 0x000ea2000c1e1900 */
[C---:B------:R-:W-:Y:S01]  /*01f0*/  VIADD R13, R9.reuse, 0xfffffffe ;  /* 0xfffffffe090d7836 */ /* 0x040fe20000000000 */
[----:B------:R-:W-:-:S03]  /*0200*/  IADD3 R11, PT, PT, R9, -0x3, RZ ;  /* 0xfffffffd090b7810 */ /* 0x000fc60007ffe0ff */
[----:B------:R-:W-:-:S06]  /*0210*/  IMAD.WIDE.U32 R18, R13, 0x4, R2 ;  /* 0x000000040d127825 */ /* 0x000fcc00078e0002 */
[----:B------:R-:W3:Y:S01]  /*0220*/  LDG.E R18, desc[UR12][R18.64] ;  /* 0x0000000c12127981 */ /* 0x000ee2000c1e1900 */
[----:B------:R-:W-:-:S04]  /*0230*/  IMAD.WIDE.U32 R20, R11, 0x4, R2 ;  /* 0x000000040b147825 */ /* 0x000fc800078e0002 */
[----:B------:R-:W-:Y:S01]  /*0240*/  VIADD R10, R9, 0xfffffffc ;  /* 0xfffffffc090a7836 */ /* 0x000fe20000000000 */
[----:B------:R3:W4:Y:S03]  /*0250*/  LDG.E R17, desc[UR12][R20.64] ;  /* 0x0000000c14117981 */ /* 0x000726000c1e1900 */
[----:B------:R-:W-:-:S05]  /*0260*/  IMAD.WIDE.U32 R22, R10, 0x4, R2 ;  /* 0x000000040a167825 */ /* 0x000fca00078e0002 */
[----:B------:R4:W5:Y:S01]  /*0270*/  LDG.E R16, desc[UR12][R22.64] ;  /* 0x0000000c16107981 */ /* 0x000962000c1e1900 */
[----:B------:R-:W-:Y:S02]  /*0280*/  IABS R24, R15 ;  /* 0x0000000f00187213 */ /* 0x000fe40000000000 */
[----:B--2---:R-:W-:-:S04]  /*0290*/  IABS R6, R12 ;  /* 0x0000000c00067213 */ /* 0x004fc80000000000 */
[----:B------:R-:W0:Y:S01]  /*02a0*/  I2F.RP R7, R6 ;  /* 0x0000000600077306 */ /* 0x000e220000209400 */
[----:B---3--:R-:W-:-:S07]  /*02b0*/  IABS R21, R18 ;  /* 0x0000001200157213 */ /* 0x008fce0000000000 */
[----:B------:R-:W-:Y:S01]  /*02c0*/  I2F.RP R19, R21 ;  /* 0x0000001500137306 */ /* 0x000fe20000209400 */
[----:B----4-:R-:W-:-:S07]  /*02d0*/  IABS R22, R17 ;  /* 0x0000001100167213 */ /* 0x010fce0000000000 */
[----:B0-----:R-:W0:Y:S01]  /*02e0*/  MUFU.RCP R7, R7 ;  /* 0x0000000700077308 */ /* 0x001e220000001000 */
[----:B-----5:R-:W-:-:S07]  /*02f0*/  IABS R20, R16 ;  /* 0x0000001000147213 */ /* 0x020fce0000000000 */
[----:B------:R-:W-:Y:S01]  /*0300*/  I2F.RP R25, R22 ;  /* 0x0000001600197306 */ /* 0x000fe20000209400 */
[----:B0-----:R-:W-:-:S07]  /*0310*/  VIADD R4, R7, 0xffffffe ;  /* 0x0ffffffe07047836 */ /* 0x001fce0000000000 */
[----:B------:R-:W0:Y:S08]  /*0320*/  MUFU.RCP R7, R19 ;  /* 0x0000001300077308 */ /* 0x000e300000001000 */
[----:B------:R1:W2:Y:S02]  /*0330*/  F2I.FTZ.U32.TRUNC.NTZ R5, R4 ;  /* 0x0000000400057305 */ /* 0x0002a4000021f000 */
[----:B-1----:R-:W-:Y:S01]  /*0340*/  IMAD.MOV.U32 R4, RZ, RZ, RZ ;  /* 0x000000ffff047224 */ /* 0x002fe200078e00ff */
[----:B0-----:R-:W-:-:S02]  /*0350*/  IADD3 R7, PT, PT, R7, 0xffffffe, RZ ;  /* 0x0ffffffe07077810 */ /* 0x001fc40007ffe0ff */
[----:B--2---:R-:W-:-:S04]  /*0360*/  IADD3 R23, PT, PT, RZ, -R5, RZ ;  /* 0x80000005ff177210 */ /* 0x004fc80007ffe0ff */
[----:B------:R-:W0:Y:S01]  /*0370*/  F2I.FTZ.U32.TRUNC.NTZ R7, R7 ;  /* 0x0000000700077305 */ /* 0x000e22000021f000 */
[----:B------:R-:W-:-:S04]  /*0380*/  IMAD R23, R23, R6, RZ ;  /* 0x0000000617177224 */ /* 0x000fc800078e02ff */
[----:B------:R-:W-:Y:S01]  /*0390*/  IMAD.HI.U32 R5, R5, R23, R4 ;  /* 0x0000001705057227 */ /* 0x000fe200078e0004 */
[----:B------:R-:W-:Y:S02]  /*03a0*/  IABS R23, R12 ;  /* 0x0000000c00177213 */ /* 0x000fe40000000000 */
[----:B------:R0:W1:Y:S03]  /*03b0*/  MUFU.RCP R4, R25 ;  /* 0x0000001900047308 */ /* 0x0000660000001000 */
[----:B------:R-:W-:Y:S02]  /*03c0*/  IMAD.MOV R26, RZ, RZ, -R23 ;  /* 0x000000ffff1a7224 */ /* 0x000fe400078e0a17 */
[----:B------:R-:W-:-:S03]  /*03d0*/  IMAD.HI.U32 R19, R5, R24, RZ ;  /* 0x0000001805137227 */ /* 0x000fc600078e00ff */
[----:B------:R-:W2:Y:S01]  /*03e0*/  I2F.RP R23, R20 ;  /* 0x0000001400177306 */ /* 0x000ea20000209400 */
[----:B------:R-:W-:Y:S02]  /*03f0*/  IMAD R5, R19, R26, R24 ;  /* 0x0000001a13057224 */ /* 0x000fe400078e0218 */
[----:B0-----:R-:W-:-:S03]  /*0400*/  IMAD.MOV R25, RZ, RZ, -R7 ;  /* 0x000000ffff197224 */ /* 0x001fc600078e0a07 */
[----:B------:R-:W-:Y:S01]  /*0410*/  ISETP.GT.U32.AND P1, PT, R6, R5, PT ;  /* 0x000000050600720c */ /* 0x000fe20003f24070 */
[----:B-1----:R-:W-:Y:S02]  /*0420*/  VIADD R24, R4, 0xffffffe ;  /* 0x0ffffffe04187836 */ /* 0x002fe40000000000 */
[----:B------:R-:W-:Y:S01]  /*0430*/  IMAD.MOV.U32 R4, RZ, RZ, R25 ;  /* 0x000000ffff047224 */ /* 0x000fe200078e0019 */
[----:B--2---:R-:W0:Y:S03]  /*0440*/  MUFU.RCP R23, R23 ;  /* 0x0000001700177308 */ /* 0x004e260000001000 */
[----:B------:R-:W-:Y:S01]  /*0450*/  IMAD R25, R4, R21, RZ ;  /* 0x0000001504197224 */ /* 0x000fe200078e02ff */
[----:B------:R-:W-:-:S05]  /*0460*/  LOP3.LUT R4, R15, R12, RZ, 0x3c, !PT ;  /* 0x0000000c0f047212 */ /* 0x000fca00078e3cff */
[-C--:B------:R-:W-:Y:S02]  /*0470*/  @!P1 IADD3 R5, PT, PT, R5, -R6.reuse, RZ ;  /* 0x8000000605059210 */ /* 0x080fe40007ffe0ff */
[----:B------:R-:W-:Y:S01]  /*0480*/  ISETP.GE.AND P2, PT, R4, RZ, PT ;  /* 0x000000ff0400720c */ /* 0x000fe20003f46270 */
[----:B------:R-:W-:Y:S01]  /*0490*/  IMAD.MOV.U32 R4, RZ, RZ, RZ ;  /* 0x000000ffff047224 */ /* 0x000fe200078e00ff */
[----:B------:R-:W-:Y:S01]  /*04a0*/  ISETP.GE.U32.AND P0, PT, R5, R6, PT ;  /* 0x000000060500720c */ /* 0x000fe20003f06070 */
[----:B------:R-:W-:Y:S01]  /*04b0*/  IMAD.MOV.U32 R6, RZ, RZ, RZ ;  /* 0x000000ffff067224 */ /* 0x000fe200078e00ff */
[----:B------:R-:W1:Y:S01]  /*04c0*/  F2I.FTZ.U32.TRUNC.NTZ R5, R24 ;  /* 0x0000001800057305 */ /* 0x000e62000021f000 */
[----:B------:R-:W-:Y:S02]  /*04d0*/  @!P1 IADD3 R19, PT, PT, R19, 0x1, RZ ;  /* 0x0000000113139810 */ /* 0x000fe40007ffe0ff */
[----:B------:R-:W-:Y:S01]  /*04e0*/  IMAD.HI.U32 R6, R7, R25, R6 ;  /* 0x0000001907067227 */ /* 0x000fe200078e0006 */
[----:B------:R-:W-:-:S03]  /*04f0*/  ISETP.NE.AND P1, PT, R12, RZ, PT ;  /* 0x000000ff0c00720c */ /* 0x000fc60003f25270 */
[----:B0-----:R-:W-:-:S04]  /*0500*/  VIADD R7, R23, 0xffffffe ;  /* 0x0ffffffe17077836 */ /* 0x001fc80000000000 */
[----:B------:R-:W-:Y:S02]  /*0510*/  @P0 VIADD R19, R19, 0x1 ;  /* 0x0000000113130836 */ /* 0x000fe40000000000 */
[----:B------:R-:W0:Y:S01]  /*0520*/  F2I.FTZ.U32.TRUNC.NTZ R7, R7 ;  /* 0x0000000700077305 */ /* 0x000e22000021f000 */
[----:B-1----:R-:W-:Y:S01]  /*0530*/  IADD3 R23, PT, PT, RZ, -R5, RZ ;  /* 0x80000005ff177210 */ /* 0x002fe20007ffe0ff */
[----:B------:R-:W-:Y:S02]  /*0540*/  @!P2 IMAD.MOV R19, RZ, RZ, -R19 ;  /* 0x000000ffff13a224 */ /* 0x000fe400078e0a13 */
[----:B------:R-:W-:Y:S02]  /*0550*/  @!P1 LOP3.LUT R19, RZ, R12, RZ, 0x33, !PT ;  /* 0x0000000cff139212 */ /* 0x000fe400078e33ff */
[----:B------:R-:W-:-:S04]  /*0560*/  IMAD R23, R23, R22, RZ ;  /* 0x0000001617177224 */ /* 0x000fc800078e02ff */
[----:B------:R-:W-:Y:S01]  /*0570*/  IMAD.HI.U32 R23, R5, R23, R4 ;  /* 0x0000001705177227 */ /* 0x000fe200078e0004 */
[----:B------:R-:W-:Y:S02]  /*0580*/  IABS R5, R19 ;  /* 0x0000001300057213 */ /* 0x000fe40000000000 */
[----:B------:R-:W-:Y:S02]  /*0590*/  IABS R4, R18 ;  /* 0x0000001200047213 */ /* 0x000fe40000000000 */
[----:B0-----:R-:W-:Y:S01]  /*05a0*/  IADD3 R25, PT, PT, RZ, -R7, RZ ;  /* 0x80000007ff197210 */ /* 0x001fe20007ffe0ff */
[----:B------:R-:W-:-:S04]  /*05b0*/  IMAD.HI.U32 R24, R6, R5, RZ ;  /* 0x0000000506187227 */ /* 0x000fc800078e00ff */
[----:B------:R-:W-:Y:S02]  /*05c0*/  IMAD R25, R25, R20, RZ ;  /* 0x0000001419197224 */ /* 0x000fe400078e02ff */
[----:B------:R-:W-:Y:S02]  /*05d0*/  IMAD.MOV.U32 R6, RZ, RZ, RZ ;  /* 0x000000ffff067224 */ /* 0x000fe400078e00ff */
[----:B------:R-:W-:Y:S02]  /*05e0*/  IMAD.MOV R26, RZ, RZ, -R4 ;  /* 0x000000ffff1a7224 */ /* 0x000fe400078e0a04 */
[----:B------:R-:W-:Y:S01]  /*05f0*/  IMAD.HI.U32 R25, R7, R25, R6 ;  /* 0x0000001907197227 */ /* 0x000fe200078e0006 */
[----:B------:R-:W-:-:S03]  /*0600*/  IADD3 R6, PT, PT, R9, -0x5, RZ ;  /* 0xfffffffb09067810 */ /* 0x000fc60007ffe0ff */
[----:B------:R-:W-:Y:S02]  /*0610*/  IMAD R26, R24, R26, R5 ;  /* 0x0000001a181a7224 */ /* 0x000fe400078e0205 */
[----:B------:R-:W-:-:S05]  /*0620*/  IMAD.WIDE.U32 R4, R6, 0x4, R2 ;  /* 0x0000000406047825 */ /* 0x000fca00078e0002 */
[----:B------:R0:W2:Y:S01]  /*0630*/  LDG.E R7, desc[UR12][R4.64] ;  /* 0x0000000c04077981 */ /* 0x0000a2000c1e1900 */
[----:B------:R-:W-:Y:S02]  /*0640*/  ISETP.GT.U32.AND P1, PT, R21, R26, PT ;  /* 0x0000001a1500720c */ /* 0x000fe40003f24070 */
[----:B0-----:R-:W-:-:S11]  /*0650*/  IABS R5, R17 ;  /* 0x0000001100057213 */ /* 0x001fd60000000000 */
[----:B------:R-:W-:Y:S02]  /*0660*/  @!P1 IMAD.IADD R26, R26, 0x1, -R21 ;  /* 0x000000011a1a9824 */ /* 0x000fe400078e0a15 */
[----:B------:R-:W-:Y:S01]  /*0670*/  @!P1 VIADD R24, R24, 0x1 ;  /* 0x0000000118189836 */ /* 0x000fe20000000000 */
[----:B------:R-:W-:Y:S01]  /*0680*/  ISETP.NE.AND P1, PT, R18, RZ, PT ;  /* 0x000000ff1200720c */ /* 0x000fe20003f25270 */
[----:B------:R-:W-:Y:S01]  /*0690*/  IMAD.MOV R5, RZ, RZ, -R5 ;  /* 0x000000ffff057224 */ /* 0x000fe200078e0a05 */
[----:B------:R-:W-:Y:S02]  /*06a0*/  ISETP.GE.U32.AND P0, PT, R26, R21, PT ;  /* 0x000000151a00720c */ /* 0x000fe40003f06070 */
[----:B------:R-:W-:-:S04]  /*06b0*/  LOP3.LUT R21, R19, R18, RZ, 0x3c, !PT ;  /* 0x0000001213157212 */ /* 0x000fc800078e3cff */
[----:B------:R-:W-:-:S07]  /*06c0*/  ISETP.GE.AND P2, PT, R21, RZ, PT ;  /* 0x000000ff1500720c */ /* 0x000fce0003f46270 */
[----:B------:R-:W-:-:S06]  /*06d0*/  @P0 IADD3 R24, PT, PT, R24, 0x1, RZ ;  /* 0x0000000118180810 */ /* 0x000fcc0007ffe0ff */
[----:B------:R-:W-:Y:S01]  /*06e0*/  @!P2 IMAD.MOV R24, RZ, RZ, -R24 ;  /* 0x000000ffff18a224 */ /* 0x000fe200078e0a18 */
[----:B------:R-:W-:-:S04]  /*06f0*/  @!P1 LOP3.LUT R24, RZ, R18, RZ, 0x33, !PT ;  /* 0x00000012ff189212 */ /* 0x000fc800078e33ff */
[----:B------:R-:W-:-:S05]  /*0700*/  IABS R4, R24 ;  /* 0x0000001800047213 */ /* 0x000fca0000000000 */
[----:B------:R-:W-:-:S04]  /*0710*/  IMAD.HI.U32 R21, R23, R4, RZ ;  /* 0x0000000417157227 */ /* 0x000fc800078e00ff */
[----:B------:R-:W-:Y:S01]  /*0720*/  IMAD R5, R21, R5, R4 ;  /* 0x0000000515057224 */ /* 0x000fe200078e0204 */
[----:B------:R-:W-:-:S04]  /*0730*/  LOP3.LUT R4, R24, R17, RZ, 0x3c, !PT ;  /* 0x0000001118047212 */ /* 0x000fc800078e3cff */
[----:B------:R-:W-:Y:S02]  /*0740*/  ISETP.GT.U32.AND P1, PT, R22, R5, PT ;  /* 0x000000051600720c */ /* 0x000fe40003f24070 */
[----:B------:R-:W-:-:S11]  /*0750*/  ISETP.GE.AND P2, PT, R4, RZ, PT ;  /* 0x000000ff0400720c */ /* 0x000fd60003f46270 */
[-C--:B------:R-:W-:Y:S01]  /*0760*/  @!P1 IADD3 R5, PT, PT, R5, -R22.reuse, RZ ;  /* 0x8000001605059210 */ /* 0x080fe20007ffe0ff */
[----:B------:R-:W-:Y:S01]  /*0770*/  @!P1 VIADD R21, R21, 0x1 ;  /* 0x0000000115159836 */ /* 0x000fe20000000000 */
[----:B------:R-:W-:Y:S02]  /*0780*/  ISETP.NE.AND P1, PT, R17, RZ, PT ;  /* 0x000000ff1100720c */ /* 0x000fe40003f25270 */
[----:B------:R-:W-:Y:S02]  /*0790*/  ISETP.GE.U32.AND P0, PT, R5, R22, PT ;  /* 0x000000160500720c */ /* 0x000fe40003f06070 */
[----:B------:R-:W-:-:S05]  /*07a0*/  IABS R5, R16 ;  /* 0x0000001000057213 */ /* 0x000fca0000000000 */
[----:B------:R-:W-:-:S06]  /*07b0*/  IMAD.MOV R27, RZ, RZ, -R5 ;  /* 0x000000ffff1b7224 */ /* 0x000fcc00078e0a05 */
[----:B------:R-:W-:-:S05]  /*07c0*/  @P0 VIADD R21, R21, 0x1 ;  /* 0x0000000115150836 */ /* 0x000fca0000000000 */
[----:B------:R-:W-:Y:S02]  /*07d0*/  @!P2 IADD3 R21, PT, PT, -R21, RZ, RZ ;  /* 0x000000ff1515a210 */ /* 0x000fe40007ffe1ff */
[----:B------:R-:W-:-:S04]  /*07e0*/  @!P1 LOP3.LUT R21, RZ, R17, RZ, 0x33, !PT ;  /* 0x00000011ff159212 */ /* 0x000fc800078e33ff */
[----:B------:R-:W-:-:S05]  /*07f0*/  IABS R28, R21 ;  /* 0x00000015001c7213 */ /* 0x000fca0000000000 */
[----:B------:R-:W-:Y:S01]  /*0800*/  IMAD.HI.U32 R23, R25, R28, RZ ;  /* 0x0000001c19177227 */ /* 0x000fe200078e00ff */
[----:B------:R-:W-:-:S03]  /*0810*/  IADD3 R25, PT, PT, -R19, RZ, RZ ;  /* 0x000000ff13197210 */ /* 0x000fc60007ffe1ff */
[----:B------:R-:W-:Y:S02]  /*0820*/  IMAD R27, R23, R27, R28 ;  /* 0x0000001b171b7224 */ /* 0x000fe400078e021c */
[----:B------:R-:W-:Y:S01]  /*0830*/  IMAD R25, R12, R25, R15 ;  /* 0x000000190c197224 */ /* 0x000fe200078e020f */
[----:B------:R-:W-:Y:S02]  /*0840*/  IADD3 R12, PT, PT, R9, -0x6, RZ ;  /* 0xfffffffa090c7810 */ /* 0x000fe40007ffe0ff */
[----:B------:R-:W-:-:S13]  /*0850*/  ISETP.GT.U32.AND P1, PT, R20, R27, PT ;  /* 0x0000001b1400720c */ /* 0x000fda0003f24070 */
[----:B------:R-:W-:-:S05]  /*0860*/  @!P1 IMAD.IADD R27, R27, 0x1, -R20 ;  /* 0x000000011b1b9824 */ /* 0x000fca00078e0a14 */
[----:B------:R-:W-:Y:S02]  /*0870*/  ISETP.GE.U32.AND P0, PT, R27, R20, PT ;  /* 0x000000141b00720c */ /* 0x000fe40003f06070 */
[----:B--2---:R-:W-:-:S04]  /*0880*/  IABS R22, R7 ;  /* 0x0000000700167213 */ /* 0x004fc80000000000 */
[----:B------:R-:W0:Y:S08]  /*0890*/  I2F.RP R26, R22 ;  /* 0x00000016001a7306 */ /* 0x000e300000209400 */
[----:B0-----:R-:W0:Y:S02]  /*08a0*/  MUFU.RCP R4, R26 ;  /* 0x0000001a00047308 */ /* 0x001e240000001000 */
[----:B0-----:R-:W-:-:S06]  /*08b0*/  VIADD R4, R4, 0xffffffe ;  /* 0x0ffffffe04047836 */ /* 0x001fcc0000000000 */
[----:B------:R0:W1:Y:S02]  /*08c0*/  F2I.FTZ.U32.TRUNC.NTZ R5, R4 ;  /* 0x0000000400057305 */ /* 0x000064000021f000 */
[----:B0-----:R-:W-:Y:S02]  /*08d0*/  IMAD.MOV.U32 R4, RZ, RZ, RZ ;  /* 0x000000ffff047224 */ /* 0x001fe400078e00ff */
[----:B-1----:R-:W-:-:S04]  /*08e0*/  IMAD.MOV R15, RZ, RZ, -R5 ;  /* 0x000000ffff0f7224 */ /* 0x002fc800078e0a05 */
[----:B------:R-:W-:-:S04]  /*08f0*/  IMAD R15, R15, R22, RZ ;  /* 0x000000160f0f7224 */ /* 0x000fc800078e02ff */
[----:B------:R-:W-:-:S04]  /*0900*/  IMAD.HI.U32 R20, R5, R15, R4 ;  /* 0x0000000f05147227 */ /* 0x000fc800078e0004 */
[----:B------:R-:W-:-:S05]  /*0910*/  IMAD.WIDE.U32 R4, R12, 0x4, R2 ;  /* 0x000000040c047825 */ /* 0x000fca00078e0002 */
[----:B------:R0:W2:Y:S01]  /*0920*/  LDG.E R15, desc[UR12][R4.64] ;  /* 0x0000000c040f7981 */ /* 0x0000a2000c1e1900 */
[----:B------:R-:W-:Y:S01]  /*0930*/  IMAD R26, R14, 0x4, R1 ;  /* 0x000000040e1a7824 */ /* 0x000fe200078e0201 */
[----:B------:R-:W-:Y:S02]  /*0940*/  LOP3.LUT R27, R21, R16, RZ, 0x3c, !PT ;  /* 0x00000010151b7212 */ /* 0x000fe400078e3cff */
[----:B------:R-:W-:Y:S02]  /*0950*/  @!P1 IADD3 R23, PT, PT, R23, 0x1, RZ ;  /* 0x0000000117179810 */ /* 0x000fe40007ffe0ff */
[----:B------:R-:W-:Y:S01]  /*0960*/  ISETP.GE.AND P2, PT, R27, RZ, PT ;  /* 0x000000ff1b00720c */ /* 0x000fe20003f46270 */
[----:B------:R1:W-:Y:S01]  /*0970*/  STL [R26], R25 ;  /* 0x000000191a007387 */ /* 0x0003e20000100800 */
[----:B------:R-:W-:Y:S01]  /*0980*/  ISETP.NE.AND P1, PT, R16, RZ, PT ;  /* 0x000000ff1000720c */ /* 0x000fe20003f25270 */
[----:B------:R-:W-:Y:S01]  /*0990*/  @P0 VIADD R23, R23, 0x1 ;  /* 0x0000000117170836 */ /* 0x000fe20000000000 */
[----:B0-----:R-:W-:-:S04]  /*09a0*/  IABS R5, R7 ;  /* 0x0000000700057213 */ /* 0x001fc80000000000 */
[----:B------:R-:W-:Y:S01]  /*09b0*/  IADD3 R5, PT, PT, RZ, -R5, RZ ;  /* 0x80000005ff057210 */ /* 0x000fe20007ffe0ff */
[----:B-1----:R-:W-:-:S04]  /*09c0*/  IMAD.MOV R25, RZ, RZ, -R24 ;  /* 0x000000ffff197224 */ /* 0x002fc800078e0a18 */
[----:B------:R-:W-:Y:S02]  /*09d0*/  @!P2 IMAD.MOV R23, RZ, RZ, -R23 ;  /* 0x000000ffff17a224 */ /* 0x000fe400078e0a17 */
[----:B------:R-:W-:Y:S01]  /*09e0*/  @!P1 LOP3.LUT R23, RZ, R16, RZ, 0x33, !PT ;  /* 0x00000010ff179212 */ /* 0x000fe200078e33ff */
[----:B------:R-:W-:Y:S02]  /*09f0*/  IMAD R25, R18, R25, R19 ;  /* 0x0000001912197224 */ /* 0x000fe400078e0213 */
[----:B------:R-:W-:Y:S01]  /*0a00*/  VIADD R18, R9, 0xfffffff9 ;  /* 0xfffffff909127836 */ /* 0x000fe20000000000 */
[----:B------:R-:W-:-:S05]  /*0a10*/  IABS R27, R23 ;  /* 0x00000017001b7213 */ /* 0x000fca0000000000 */
[----:B------:R-:W-:-:S04]  /*0a20*/  IMAD.HI.U32 R20, R20, R27, RZ ;  /* 0x0000001b14147227 */ /* 0x000fc800078e00ff */
[----:B------:R-:W-:-:S05]  /*0a30*/  IMAD R27, R20, R5, R27 ;  /* 0x00000005141b7224 */ /* 0x000fca00078e021b */
        /* <DEDUP_REMOVED lines=8> */
[----:B0-----:R-:W-:Y:S01]  /*0ac0*/  HFMA2 R4, -RZ, RZ, 0, 0 ;  /* 0x00000000ff047431 */ /* 0x001fe200000001ff */
[----:B-1----:R-:W-:-:S05]  /*0ad0*/  IADD3 R19, PT, PT, RZ, -R5, RZ ;  /* 0x80000005ff137210 */ /* 0x002fca0007ffe0ff */
[----:B------:R-:W-:-:S04]  /*0ae0*/  IMAD R19, R19, R14, RZ ;  /* 0x0000000e13137224 */ /* 0x000fc800078e02ff */
[----:B------:R-:W-:-:S04]  /*0af0*/  IMAD.HI.U32 R22, R5, R19, R4 ;  /* 0x0000001305167227 */ /* 0x000fc800078e0004 */
[----:B------:R-:W-:-:S05]  /*0b00*/  IMAD.WIDE.U32 R4, R18, 0x4, R2 ;  /* 0x0000000412047825 */ /* 0x000fca00078e0002 */
[----:B------:R0:W2:Y:S01]  /*0b10*/  LDG.E R19, desc[UR12][R4.64] ;  /* 0x0000000c04137981 */ /* 0x0000a2000c1e1900 */
[----:B------:R-:W-:Y:S01]  /*0b20*/  IMAD R26, R13, 0x4, R1 ;  /* 0x000000040d1a7824 */ /* 0x000fe200078e0201 */
[----:B------:R-:W-:Y:S01]  /*0b30*/  @!P1 IADD3 R20, PT, PT, R20, 0x1, RZ ;  /* 0x0000000114149810 */ /* 0x000fe20007ffe0ff */
[----:B------:R-:W-:Y:S01]  /*0b40*/  VIADD R9, R9, 0xfffffff8 ;  /* 0xfffffff809097836 */ /* 0x000fe20000000000 */
[----:B------:R-:W-:Y:S02]  /*0b50*/  ISETP.NE.AND P1, PT, R7, RZ, PT ;  /* 0x000000ff0700720c */ /* 0x000fe40003f25270 */
[----:B------:R1:W-:Y:S01]  /*0b60*/  STL [R26], R25 ;  /* 0x000000191a007387 */ /* 0x0003e20000100800 */
[----:B------:R-:W-:Y:S01]  /*0b70*/  @P0 VIADD R20, R20, 0x1 ;  /* 0x0000000114140836 */ /* 0x000fe20000000000 */
[----:B0-----:R-:W-:-:S04]  /*0b80*/  IABS R4, R15 ;  /* 0x0000000f00047213 */ /* 0x001fc80000000000 */
[----:B-1----:R-:W-:Y:S02]  /*0b90*/  IADD3 R26, PT, PT, RZ, -R4, RZ ;  /* 0x80000004ff1a7210 */ /* 0x002fe40007ffe0ff */
[----:B--2---:R-:W-:-:S05]  /*0ba0*/  IABS R27, R19 ;  /* 0x00000013001b7213 */ /* 0x004fca0000000000 */
[----:B------:R-:W-:Y:S01]  /*0bb0*/  IMAD.MOV.U32 R13, RZ, RZ, R27 ;  /* 0x000000ffff0d7224 */ /* 0x000fe200078e001b */
[----:B------:R-:W-:-:S03]  /*0bc0*/  LOP3.LUT R27, R23, R7, RZ, 0x3c, !PT ;  /* 0x00000007171b7212 */ /* 0x000fc600078e3cff */
[----:B------:R-:W0:Y:S01]  /*0bd0*/  I2F.RP R28, R13 ;  /* 0x0000000d001c7306 */ /* 0x000e220000209400 */
[----:B------:R-:W-:-:S13]  /*0be0*/  ISETP.GE.AND P2, PT, R27, RZ, PT ;  /* 0x000000ff1b00720c */ /* 0x000fda0003f46270 */
[----:B------:R-:W-:Y:S01]  /*0bf0*/  @!P2 IMAD.MOV R20, RZ, RZ, -R20 ;  /* 0x000000ffff14a224 */ /* 0x000fe200078e0a14 */
[----:B0-----:R-:W0:Y:S01]  /*0c00*/  MUFU.RCP R28, R28 ;  /* 0x0000001c001c7308 */ /* 0x001e220000001000 */
[----:B------:R-:W-:-:S04]  /*0c10*/  @!P1 LOP3.LUT R20, RZ, R7, RZ, 0x33, !PT ;  /* 0x00000007ff149212 */ /* 0x000fc800078e33ff */
[----:B------:R-:W-:-:S05]  /*0c20*/  IABS R25, R20 ;  /* 0x0000001400197213 */ /* 0x000fca0000000000 */
[----:B------:R-:W-:-:S04]  /*0c30*/  IMAD.HI.U32 R22, R22, R25, RZ ;  /* 0x0000001916167227 */ /* 0x000fc800078e00ff */
[----:B------:R-:W-:Y:S02]  /*0c40*/  IMAD R25, R22, R26, R25 ;  /* 0x0000001a16197224 */ /* 0x000fe400078e0219 */
[----:B------:R-:W-:Y:S02]  /*0c50*/  IMAD.MOV R26, RZ, RZ, -R21 ;  /* 0x000000ffff1a7224 */ /* 0x000fe400078e0a15 */
[----:B0-----:R-:W-:Y:S01]  /*0c60*/  VIADD R4, R28, 0xffffffe ;  /* 0x0ffffffe1c047836 */ /* 0x001fe20000000000 */
[----:B------:R-:W-:Y:S01]  /*0c70*/  ISETP.GT.U32.AND P1, PT, R14, R25, PT ;  /* 0x000000190e00720c */ /* 0x000fe20003f24070 */
[----:B------:R-:W-:Y:S02]  /*0c80*/  IMAD R17, R17, R26, R24 ;  /* 0x0000001a11117224 */ /* 0x000fe400078e0218 */
[----:B------:R0:W1:Y:S02]  /*0c90*/  F2I.FTZ.U32.TRUNC.NTZ R5, R4 ;  /* 0x0000000400057305 */ /* 0x000064000021f000 */
[----:B0-----:R-:W-:-:S08]  /*0ca0*/  MOV R4, RZ ;  /* 0x000000ff00047202 */ /* 0x001fd00000000f00 */
[----:B------:R-:W-:Y:S01]  /*0cb0*/  @!P1 IMAD.IADD R25, R25, 0x1, -R14 ;  /* 0x0000000119199824 */ /* 0x000fe200078e0a0e */
[----:B-1----:R-:W-:-:S04]  /*0cc0*/  IADD3 R24, PT, PT, RZ, -R5, RZ ;  /* 0x80000005ff187210 */ /* 0x002fc80007ffe0ff */
[----:B------:R-:W-:Y:S01]  /*0cd0*/  ISETP.GE.U32.AND P0, PT, R25, R14, PT ;  /* 0x0000000e1900720c */ /* 0x000fe20003f06070 */
[----:B------:R-:W-:-:S04]  /*0ce0*/  IMAD R27, R24, R13, RZ ;  /* 0x0000000d181b7224 */ /* 0x000fc800078e02ff */
[----:B------:R-:W-:-:S04]  /*0cf0*/  IMAD.HI.U32 R24, R5, R27, R4 ;  /* 0x0000001b05187227 */ /* 0x000fc800078e0004 */
[----:B------:R-:W-:-:S05]  /*0d00*/  IMAD.WIDE.U32 R4, R9, 0x4, R2 ;  /* 0x0000000409047825 */ /* 0x000fca00078e0002 */
[----:B------:R0:W2:Y:S01]  /*0d10*/  LDG.E R14, desc[UR12][R4.64] ;  /* 0x0000000c040e7981 */ /* 0x0000a2000c1e1900 */
[----:B------:R-:W-:Y:S01]  /*0d20*/  LOP3.LUT R25, R20, R15, RZ, 0x3c, !PT ;  /* 0x0000000f14197212 */ /* 0x000fe200078e3cff */
[----:B------:R-:W-:Y:S01]  /*0d30*/  @!P1 VIADD R22, R22, 0x1 ;  /* 0x0000000116169836 */ /* 0x000fe20000000000 */
[----:B------:R-:W-:Y:S01]  /*0d40*/  ISETP.NE.AND P1, PT, R15, RZ, PT ;  /* 0x000000ff0f00720c */ /* 0x000fe20003f25270 */
[--C-:B------:R-:W-:Y:S01]  /*0d50*/  IMAD R6, R6, 0x4, R1.reuse ;  /* 0x0000000406067824 */ /* 0x100fe200078e0201 */
[----:B------:R-:W-:Y:S01]  /*0d60*/  ISETP.GE.AND P2, PT, R25, RZ, PT ;  /* 0x000000ff1900720c */ /* 0x000fe20003f46270 */
[----:B------:R-:W-:Y:S01]  /*0d70*/  @P0 VIADD R22, R22, 0x1 ;  /* 0x0000000116160836 */ /* 0x000fe20000000000 */
[----:B------:R-:W-:Y:S01]  /*0d80*/  IABS R25, R19 ;  /* 0x0000001300197213 */ /* 0x000fe20000000000 */
[----:B------:R-:W-:Y:S01]  /*0d90*/  IMAD R18, R18, 0x4, R1 ;  /* 0x0000000412127824 */ /* 0x000fe200078e0201 */
[----:B------:R-:W-:-:S03]  /*0da0*/  UIADD3 UR4, UPT, UPT, UR4, 0x8, URZ ;  /* 0x0000000804047890 */ /* 0x000fc6000fffe0ff */
[----:B------:R-:W-:Y:S01]  /*0db0*/  IMAD.MOV R26, RZ, RZ, -R25 ;  /* 0x000000ffff1a7224 */ /* 0x000fe200078e0a19 */
[----:B------:R-:W-:-:S05]  /*0dc0*/  UISETP.NE.AND UP0, UPT, UR4, UR5, UPT ;  /* 0x000000050400728c */ /* 0x000fca000bf05270 */
[----:B------:R-:W-:Y:S02]  /*0dd0*/  @!P2 IADD3 R22, PT, PT, -R22, RZ, RZ ;  /* 0x000000ff1616a210 */ /* 0x000fe40007ffe1ff */
[----:B------:R-:W-:-:S04]  /*0de0*/  @!P1 LOP3.LUT R22, RZ, R15, RZ, 0x33, !PT ;  /* 0x0000000fff169212 */ /* 0x000fc800078e33ff */
[----:B0-----:R-:W-:-:S05]  /*0df0*/  IABS R5, R22 ;  /* 0x0000001600057213 */ /* 0x001fca0000000000 */
[----:B------:R-:W-:-:S04]  /*0e00*/  IMAD.HI.U32 R4, R24, R5, RZ ;  /* 0x0000000518047227 */ /* 0x000fc800078e00ff */
[----:B------:R-:W-:-:S05]  /*0e10*/  IMAD R26, R4, R26, R5 ;  /* 0x0000001a041a7224 */ /* 0x000fca00078e0205 */
[----:B------:R-:W-:-:S13]  /*0e20*/  ISETP.GT.U32.AND P1, PT, R13, R26, PT ;  /* 0x0000001a0d00720c */ /* 0x000fda0003f24070 */
[-C--:B------:R-:W-:Y:S01]  /*0e30*/  @!P1 IADD3 R26, PT, PT, R26, -R13.reuse, RZ ;  /* 0x8000000d1a1a9210 */ /* 0x080fe20007ffe0ff */
[----:B------:R-:W-:Y:S01]  /*0e40*/  @!P1 VIADD R4, R4, 0x1 ;  /* 0x0000000104049836 */ /* 0x000fe20000000000 */
[----:B------:R-:W-:Y:S02]  /*0e50*/  ISETP.NE.AND P1, PT, R19, RZ, PT ;  /* 0x000000ff1300720c */ /* 0x000fe40003f25270 */
[----:B------:R-:W-:Y:S01]  /*0e60*/  ISETP.GE.U32.AND P0, PT, R26, R13, PT ;  /* 0x0000000d1a00720c */ /* 0x000fe20003f06070 */
[----:B------:R-:W-:Y:S01]  /*0e70*/  IMAD R26, R11, 0x4, R1 ;  /* 0x000000040b1a7824 */ /* 0x000fe200078e0201 */
[----:B------:R-:W-:-:S04]  /*0e80*/  LOP3.LUT R13, R22, R19, RZ, 0x3c, !PT ;  /* 0x00000013160d7212 */ /* 0x000fc800078e3cff */
[----:B------:R-:W-:Y:S01]  /*0e90*/  ISETP.GE.AND P2, PT, R13, RZ, PT ;  /* 0x000000ff0d00720c */ /* 0x000fe20003f46270 */
[----:B------:R0:W-:Y:S06]  /*0ea0*/  STL [R26], R17 ;  /* 0x000000111a007387 */ /* 0x0001ec0000100800 */
[----:B------:R-:W-:-:S04]  /*0eb0*/  @P0 IADD3 R4, PT, PT, R4, 0x1, RZ ;  /* 0x0000000104040810 */ /* 0x000fc80007ffe0ff */
[----:B------:R-:W-:Y:S01]  /*0ec0*/  MOV R11, R4 ;  /* 0x00000004000b7202 */ /* 0x000fe20000000f00 */
[----:B------:R-:W-:-:S04]  /*0ed0*/  IMAD.MOV.U32 R4, RZ, RZ, RZ ;  /* 0x000000ffff047224 */ /* 0x000fc800078e00ff */
[----:B------:R-:W-:Y:S01]  /*0ee0*/  @!P2 IMAD.MOV R11, RZ, RZ, -R11 ;  /* 0x000000ffff0ba224 */ /* 0x000fe200078e0a0b */
[----:B------:R-:W-:Y:S02]  /*0ef0*/  @!P1 LOP3.LUT R11, RZ, R19, RZ, 0x33, !PT ;  /* 0x00000013ff0b9212 */ /* 0x000fe400078e33ff */
[----:B--2---:R-:W-:-:S05]  /*0f00*/  IABS R25, R14 ;  /* 0x0000000e00197213 */ /* 0x004fca0000000000 */
[----:B------:R-:W-:-:S04]  /*0f10*/  IMAD.MOV.U32 R24, RZ, RZ, R25 ;  /* 0x000000ffff187224 */ /* 0x000fc800078e0019 */
[----:B------:R-:W1:Y:S08]  /*0f20*/  I2F.RP R25, R24 ;  /* 0x0000001800197306 */ /* 0x000e700000209400 */
[----:B-1----:R-:W1:Y:S02]  /*0f30*/  MUFU.RCP R25, R25 ;  /* 0x0000001900197308 */ /* 0x002e640000001000 */
[----:B-1----:R-:W-:-:S06]  /*0f40*/  VIADD R5, R25, 0xffffffe ;  /* 0x0ffffffe19057836 */ /* 0x002fcc0000000000 */
[----:B------:R-:W1:Y:S02]  /*0f50*/  F2I.FTZ.U32.TRUNC.NTZ R5, R5 ;  /* 0x0000000500057305 */ /* 0x000e64000021f000 */
[----:B-1----:R-:W-:-:S04]  /*0f60*/  IMAD.MOV R13, RZ, RZ, -R5 ;  /* 0x000000ffff0d7224 */ /* 0x002fc800078e0a05 */
[----:B------:R-:W-:-:S04]  /*0f70*/  IMAD R13, R13, R24, RZ ;  /* 0x000000180d0d7224 */ /* 0x000fc800078e02ff */
[----:B------:R-:W-:Y:S01]  /*0f80*/  IMAD.HI.U32 R4, R5, R13, R4 ;  /* 0x0000000d05047227 */ /* 0x000fe200078e0004 */
[----:B------:R-:W-:Y:S02]  /*0f90*/  IABS R13, R14 ;  /* 0x0000000e000d7213 */ /* 0x000fe40000000000 */
[----:B------:R-:W-:Y:S02]  /*0fa0*/  IABS R5, R11 ;  /* 0x0000000b00057213 */ /* 0x000fe40000000000 */
[----:B------:R-:W-:-:S03]  /*0fb0*/  IADD3 R13, PT, PT, RZ, -R13, RZ ;  /* 0x8000000dff0d7210 */ /* 0x000fc60007ffe0ff */
[----:B------:R-:W-:-:S04]  /*0fc0*/  IMAD.HI.U32 R4, R4, R5, RZ ;  /* 0x0000000504047227 */ /* 0x000fc800078e00ff */
[----:B------:R-:W-:Y:S02]  /*0fd0*/  IMAD R5, R4, R13, R5 ;  /* 0x0000000d04057224 */ /* 0x000fe400078e0205 */
[----:B------:R-:W-:-:S03]  /*0fe0*/  IMAD.MOV R13, RZ, RZ, -R11 ;  /* 0x000000ffff0d7224 */ /* 0x000fc600078e0a0b */
[----:B------:R-:W-:Y:S01]  /*0ff0*/  ISETP.GT.U32.AND P1, PT, R24, R5, PT ;  /* 0x000000051800720c */ /* 0x000fe20003f24070 */
[----:B------:R-:W-:Y:S02]  /*1000*/  IMAD R19, R19, R13, R22 ;  /* 0x0000000d13137224 */ /* 0x000fe400078e0216 */
[----:B------:R-:W-:-:S10]  /*1010*/  IMAD R13, R9, 0x4, R1 ;  /* 0x00000004090d7824 */ /* 0x000fd400078e0201 */
[----:B------:R-:W-:Y:S02]  /*1020*/  @!P1 IMAD.IADD R5, R5, 0x1, -R24 ;  /* 0x0000000105059824 */ /* 0x000fe400078e0a18 */
[----:B------:R-:W-:Y:S01]  /*1030*/  @!P1 VIADD R4, R4, 0x1 ;  /* 0x0000000104049836 */ /* 0x000fe20000000000 */
[----:B------:R-:W-:Y:S02]  /*1040*/  ISETP.NE.AND P1, PT, R14, RZ, PT ;  /* 0x000000ff0e00720c */ /* 0x000fe40003f25270 */
[----:B------:R-:W-:Y:S01]  /*1050*/  ISETP.GE.U32.AND P0, PT, R5, R24, PT ;  /* 0x000000180500720c */ /* 0x000fe20003f06070 */
[----:B------:R-:W-:Y:S01]  /*1060*/  IMAD.MOV R24, RZ, RZ, -R20 ;  /* 0x000000ffff187224 */ /* 0x000fe200078e0a14 */
[----:B------:R-:W-:-:S03]  /*1070*/  LOP3.LUT R5, R11, R14, RZ, 0x3c, !PT ;  /* 0x0000000e0b057212 */ /* 0x000fc600078e3cff */
[--C-:B------:R-:W-:Y:S01]  /*1080*/  IMAD R7, R7, R24, R23.reuse ;  /* 0x0000001807077224 */ /* 0x100fe200078e0217 */
[----:B------:R-:W-:Y:S01]  /*1090*/  ISETP.GE.AND P2, PT, R5, RZ, PT ;  /* 0x000000ff0500720c */ /* 0x000fe20003f46270 */
[----:B------:R-:W-:-:S04]  /*10a0*/  IMAD.MOV R5, RZ, RZ, -R23 ;  /* 0x000000ffff057224 */ /* 0x000fc800078e0a17 */
[----:B------:R-:W-:Y:S02]  /*10b0*/  IMAD R16, R16, R5, R21 ;  /* 0x0000000510107224 */ /* 0x000fe400078e0215 */
[----:B------:R-:W-:Y:S01]  /*10c0*/  @P0 IADD3 R4, PT, PT, R4, 0x1, RZ ;  /* 0x0000000104040810 */ /* 0x000fe20007ffe0ff */
[----:B------:R-:W-:-:S04]  /*10d0*/  IMAD.MOV R5, RZ, RZ, -R22 ;  /* 0x000000ffff057224 */ /* 0x000fc800078e0a16 */
[----:B------:R-:W-:Y:S01]  /*10e0*/  IMAD R20, R15, R5, R20 ;  /* 0x000000050f147224 */ /* 0x000fe200078e0214 */
[----:B------:R-:W-:Y:S01]  /*10f0*/  @!P2 IADD3 R4, PT, PT, -R4, RZ, RZ ;  /* 0x000000ff0404a210 */ /* 0x000fe20007ffe1ff */
[----:B------:R-:W-:Y:S01]  /*1100*/  IMAD R5, R10, 0x4, R1 ;  /* 0x000000040a057824 */ /* 0x000fe200078e0201 */
[----:B------:R-:W-:-:S04]  /*1110*/  @!P1 LOP3.LUT R4, RZ, R14, RZ, 0x33, !PT ;  /* 0x0000000eff049212 */ /* 0x000fc800078e33ff */
[----:B0-----:R-:W-:Y:S01]  /*1120*/  IADD3 R17, PT, PT, -R4, RZ, RZ ;  /* 0x000000ff04117210 */ /* 0x001fe20007ffe1ff */
[----:B------:R1:W-:Y:S01]  /*1130*/  STL [R5], R16 ;  /* 0x0000001005007387 */ /* 0x0003e20000100800 */
[----:B------:R-:W-:-:S03]  /*1140*/  MOV R15, R4 ;  /* 0x00000004000f7202 */ /* 0x000fc60000000f00 */
[----:B------:R-:W-:Y:S01]  /*1150*/  IMAD R14, R14, R17, R11 ;  /* 0x000000110e0e7224 */ /* 0x000fe200078e020b */
[----:B------:R-:W-:Y:S01]  /*1160*/  LEA R11, R12, R1, 0x2 ;  /* 0x000000010c0b7211 */ /* 0x000fe200078e10ff */
[----:B------:R1:W-:Y:S04]  /*1170*/  STL [R6], R7 ;  /* 0x0000000706007387 */ /* 0x0003e80000100800 */
[----:B------:R1:W-:Y:S04]  /*1180*/  STL [R11], R20 ;  /* 0x000000140b007387 */ /* 0x0003e80000100800 */
[----:B------:R1:W-:Y:S04]  /*1190*/  STL [R18], R19 ;  /* 0x0000001312007387 */ /* 0x0003e80000100800 */
[----:B------:R1:W-:Y:S01]  /*11a0*/  STL [R13], R14 ;  /* 0x0000000e0d007387 */ /* 0x0003e20000100800 */
[----:B------:R-:W-:Y:S05]  /*11b0*/  BRA.U UP0, `(.L_x_84) ;  /* 0xfffffff100007547 */ /* 0x000fea000b83ffff */
.L_x_83:
[----:B------:R-:W-:Y:S05]  /*11c0*/  BRA.U !UP1, `(.L_x_82) ;  /* 0x0000000d09c07547 */ /* 0x000fea000b800000 */
[----:B------:R-:W0:Y:S01]  /*11d0*/  LDCU UR4, c[0x0][0x3c0] ;  /* 0x00007800ff0477ac */ /* 0x000e220008000800 */
[----:B------:R-:W-:Y:S02]  /*11e0*/  UISETP.GE.U32.AND UP0, UPT, UR6, 0x4, UPT ;  /* 0x000000040600788c */ /* 0x000fe4000bf06070 */
[----:B0-----:R-:W-:-:S04]  /*11f0*/  ULOP3.LUT UR5, UR4, 0x3, URZ, 0xc0, !UPT ;  /* 0x0000000304057892 */ /* 0x001fc8000f8ec0ff */
[----:B------:R-:W-:-:S03]  /*1200*/  UISETP.NE.AND UP1, UPT, UR5, URZ, UPT ;  /* 0x000000ff0500728c */ /* 0x000fc6000bf25270 */
[----:B------:R-:W-:Y:S08]  /*1210*/  BRA.U !UP0, `(.L_x_85) ;  /* 0x0000000908147547 */ /* 0x000ff0000b800000 */
[----:B------:R-:W0:Y:S01]  /*1220*/  LDC.64 R2, c[0x0][0x388] ;  /* 0x0000e200ff027b82 */ /* 0x000e220000000a00 */
[----:B-1----:R-:W-:-:S04]  /*1230*/  VIADD R6, R9, 0xffffffff ;  /* 0xffffffff09067836 */ /* 0x002fc80000000000 */
[----:B0-----:R-:W-:-:S06]  /*1240*/  IMAD.WIDE.U32 R12, R6, 0x4, R2 ;  /* 0x00000004060c7825 */ /* 0x001fcc00078e0002 */
[----:B------:R-:W2:Y:S01]  /*1250*/  LDG.E R12, desc[UR12][R12.64] ;  /* 0x0000000c0c0c7981 */ /* 0x000ea2000c1e1900 */
[----:B------:R-:W-:-:S04]  /*1260*/  VIADD R10, R9, 0xfffffffe ;  /* 0xfffffffe090a7836 */ /* 0x000fc80000000000 */
[----:B------:R-:W-:-:S05]  /*1270*/  IMAD.WIDE.U32 R16, R10, 0x4, R2 ;  /* 0x000000040a107825 */ /* 0x000fca00078e0002 */
[----:B------:R-:W3:Y:S01]  /*1280*/  LDG.E R4, desc[UR12][R16.64] ;  /* 0x0000000c10047981 */ /* 0x000ee2000c1e1900 */
[----:B------:R-:W-:-:S05]  /*1290*/  IADD3 R14, PT, PT, R9, -0x3, RZ ;  /* 0xfffffffd090e7810 */ /* 0x000fca0007ffe0ff */
[----:B------:R-:W-:-:S05]  /*12a0*/  IMAD.WIDE.U32 R18, R14, 0x4, R2 ;  /* 0x000000040e127825 */ /* 0x000fca00078e0002 */
[----:B------:R0:W4:Y:S01]  /*12b0*/  LDG.E R5, desc[UR12][R18.64] ;  /* 0x0000000c12057981 */ /* 0x000122000c1e1900 */
[----:B------:R-:W-:-:S04]  /*12c0*/  VIADD R9, R9, 0xfffffffc ;  /* 0xfffffffc09097836 */ /* 0x000fc80000000000 */
[----:B------:R-:W-:-:S05]  /*12d0*/  IMAD.WIDE.U32 R20, R9, 0x4, R2 ;  /* 0x0000000409147825 */ /* 0x000fca00078e0002 */
[----:B------:R1:W5:Y:S01]  /*12e0*/  LDG.E R7, desc[UR12][R20.64] ;  /* 0x0000000c14077981 */ /* 0x000362000c1e1900 */
[----:B0-----:R-:W-:Y:S02]  /*12f0*/  IABS R18, R15 ;  /* 0x0000000f00127213 */ /* 0x001fe40000000000 */
[-C--:B--2---:R-:W-:Y:S02]  /*1300*/  IABS R13, R12.reuse ;  /* 0x0000000c000d7213 */ /* 0x084fe40000000000 */
[----:B------:R-:W-:Y:S02]  /*1310*/  IABS R19, R12 ;  /* 0x0000000c00137213 */ /* 0x000fe40000000000 */
[----:B------:R-:W0:Y:S02]  /*1320*/  I2F.RP R22, R13 ;  /* 0x0000000d00167306 */ /* 0x000e240000209400 */
[----:B------:R-:W-:Y:S02]  /*1330*/  IADD3 R19, PT, PT, RZ, -R19, RZ ;  /* 0x80000013ff137210 */ /* 0x000fe40007ffe0ff */
[----:B---3--:R-:W-:-:S02]  /*1340*/  IABS R11, R4 ;  /* 0x00000004000b7213 */ /* 0x008fc40000000000 */
[----:B-1----:R-:W-:Y:S02]  /*1350*/  IABS R20, R4 ;  /* 0x0000000400147213 */ /* 0x002fe40000000000 */
[----:B0-----:R-:W0:Y:S02]  /*1360*/  MUFU.RCP R22, R22 ;  /* 0x0000001600167308 */ /* 0x001e240000001000 */
[----:B0-----:R-:W-:-:S06]  /*1370*/  VIADD R2, R22, 0xffffffe ;  /* 0x0ffffffe16027836 */ /* 0x001fcc0000000000 */
[----:B------:R0:W1:Y:S02]  /*1380*/  F2I.FTZ.U32.TRUNC.NTZ R3, R2 ;  /* 0x0000000200037305 */ /* 0x000064000021f000 */
[----:B0-----:R-:W-:Y:S01]  /*1390*/  IMAD.MOV.U32 R2, RZ, RZ, RZ ;  /* 0x000000ffff027224 */ /* 0x001fe200078e00ff */
[----:B-1----:R-:W-:-:S05]  /*13a0*/  IADD3 R16, PT, PT, RZ, -R3, RZ ;  /* 0x80000003ff107210 */ /* 0x002fca0007ffe0ff */
[----:B------:R-:W-:Y:S02]  /*13b0*/  IMAD R17, R16, R13, RZ ;  /* 0x0000000d10117224 */ /* 0x000fe400078e02ff */
[----:B------:R-:W-:Y:S02]  /*13c0*/  IMAD.MOV.U32 R16, RZ, RZ, R18 ;  /* 0x000000ffff107224 */ /* 0x000fe400078e0012 */
[----:B------:R-:W-:Y:S02]  /*13d0*/  IMAD.HI.U32 R3, R3, R17, R2 ;  /* 0x0000001103037227 */ /* 0x000fe400078e0002 */
[----:B------:R-:W0:Y:S04]  /*13e0*/  I2F.RP R17, R11 ;  /* 0x0000000b00117306 */ /* 0x000e280000209400 */
[----:B------:R-:W-:-:S04]  /*13f0*/  IMAD.HI.U32 R2, R3, R16, RZ ;  /* 0x0000001003027227 */ /* 0x000fc800078e00ff */
[----:B------:R-:W-:-:S05]  /*1400*/  IMAD R16, R2, R19, R16 ;  /* 0x0000001302107224 */ /* 0x000fca00078e0210 */
[----:B------:R-:W-:Y:S01]  /*1410*/  ISETP.GT.U32.AND P1, PT, R13, R16, PT ;  /* 0x000000100d00720c */ /* 0x000fe20003f24070 */
[----:B0-----:R-:W0:-:S12]  /*1420*/  MUFU.RCP R17, R17 ;  /* 0x0000001100117308 */ /* 0x001e180000001000 */
[----:B------:R-:W-:Y:S01]  /*1430*/  @!P1 IMAD.IADD R16, R16, 0x1, -R13 ;  /* 0x0000000110109824 */ /* 0x000fe200078e0a0d */
[----:B------:R-:W-:Y:S02]  /*1440*/  @!P1 IADD3 R2, PT, PT, R2, 0x1, RZ ;  /* 0x0000000102029810 */ /* 0x000fe40007ffe0ff */
[----:B------:R-:W-:Y:S02]  /*1450*/  ISETP.NE.AND P1, PT, R12, RZ, PT ;  /* 0x000000ff0c00720c */ /* 0x000fe40003f25270 */
[----:B------:R-:W-:Y:S01]  /*1460*/  ISETP.GE.U32.AND P0, PT, R16, R13, PT ;  /* 0x0000000d1000720c */ /* 0x000fe20003f06070 */
[----:B0-----:R-:W-:Y:S01]  /*1470*/  VIADD R3, R17, 0xffffffe ;  /* 0x0ffffffe11037836 */ /* 0x001fe20000000000 */
[----:B------:R-:W-:Y:S02]  /*1480*/  LOP3.LUT R13, R15, R12, RZ, 0x3c, !PT ;  /* 0x0000000c0f0d7212 */ /* 0x000fe400078e3cff */
[----:B----4-:R-:W-:Y:S02]  /*1490*/  IABS R16, R5 ;  /* 0x0000000500107213 */ /* 0x010fe40000000000 */
[----:B------:R-:W-:Y:S01]  /*14a0*/  ISETP.GE.AND P2, PT, R13, RZ, PT ;  /* 0x000000ff0d00720c */ /* 0x000fe20003f46270 */
[----:B------:R-:W0:Y:S06]  /*14b0*/  F2I.FTZ.U32.TRUNC.NTZ R3, R3 ;  /* 0x0000000300037305 */ /* 0x000e2c000021f000 */
[----:B------:R-:W-:-:S02]  /*14c0*/  @P0 VIADD R2, R2, 0x1 ;  /* 0x0000000102020836 */ /* 0x000fc40000000000 */
[----:B------:R-:W1:Y:S02]  /*14d0*/  I2F.RP R17, R16 ;  /* 0x0000001000117306 */ /* 0x000e640000209400 */
[----:B------:R-:W-:-:S04]  /*14e0*/  IMAD.MOV.U32 R13, RZ, RZ, R2 ;  /* 0x000000ffff0d7224 */ /* 0x000fc800078e0002 */
[----:B------:R-:W-:Y:S01]  /*14f0*/  @!P2 IMAD.MOV R13, RZ, RZ, -R13 ;  /* 0x000000ffff0da224 */ /* 0x000fe200078e0a0d */
[----:B0-----:R-:W-:Y:S02]  /*1500*/  IADD3 R2, PT, PT, RZ, -R3, RZ ;  /* 0x80000003ff027210 */ /* 0x001fe40007ffe0ff */
[----:B------:R-:W-:-:S03]  /*1510*/  @!P1 LOP3.LUT R13, RZ, R12, RZ, 0x33, !PT ;  /* 0x0000000cff0d9212 */ /* 0x000fc600078e33ff */
[----:B------:R-:W-:Y:S01]  /*1520*/  IMAD R19, R2, R11, RZ ;  /* 0x0000000b02137224 */ /* 0x000fe200078e02ff */
[----:B------:R-:W-:Y:S01]  /*1530*/  IABS R18, R13 ;  /* 0x0000000d00127213 */ /* 0x000fe20000000000 */
[----:B------:R-:W-:Y:S01]  /*1540*/  IMAD.MOV.U32 R2, RZ, RZ, RZ ;  /* 0x000000ffff027224 */ /* 0x000fe200078e00ff */
[----:B-1----:R-:W0:Y:S03]  /*1550*/  MUFU.RCP R17, R17 ;  /* 0x0000001100117308 */ /* 0x002e260000001000 */
[----:B------:R-:W-:Y:S01]  /*1560*/  IMAD.HI.U32 R2, R3, R19, R2 ;  /* 0x0000001303027227 */ /* 0x000fe200078e0002 */
[----:B------:R-:W-:Y:S02]  /*1570*/  IADD3 R19, PT, PT, RZ, -R20, RZ ;  /* 0x80000014ff137210 */ /* 0x000fe40007ffe0ff */
[----:B------:R-:W-:Y:S01]  /*1580*/  IABS R20, R5 ;  /* 0x0000000500147213 */ /* 0x000fe20000000000 */
[----:B------:R-:W-:-:S03]  /*1590*/  IMAD.MOV.U32 R3, RZ, RZ, R18 ;  /* 0x000000ffff037224 */ /* 0x000fc600078e0012 */
[----:B------:R-:W-:Y:S01]  /*15a0*/  IADD3 R20, PT, PT, RZ, -R20, RZ ;  /* 0x80000014ff147210 */ /* 0x000fe20007ffe0ff */
[----:B------:R-:W-:-:S04]  /*15b0*/  IMAD.HI.U32 R18, R2, R3, RZ ;  /* 0x0000000302127227 */ /* 0x000fc800078e00ff */
[----:B------:R-:W-:Y:S01]  /*15c0*/  IMAD R2, R18, R19, R3 ;  /* 0x0000001312027224 */ /* 0x000fe200078e0203 */
[----:B0-----:R-:W-:-:S04]  /*15d0*/  IADD3 R3, PT, PT, R17, 0xffffffe, RZ ;  /* 0x0ffffffe11037810 */ /* 0x001fc80007ffe0ff */
[----:B------:R-:W-:Y:S02]  /*15e0*/  ISETP.GT.U32.AND P1, PT, R11, R2, PT ;  /* 0x000000020b00720c */ /* 0x000fe40003f24070 */
[----:B------:R-:W0:Y:S11]  /*15f0*/  F2I.FTZ.U32.TRUNC.NTZ R3, R3 ;  /* 0x0000000300037305 */ /* 0x000e36000021f000 */
[----:B------:R-:W-:-:S02]  /*1600*/  @!P1 IMAD.IADD R2, R2, 0x1, -R11 ;  /* 0x0000000102029824 */ /* 0x000fc400078e0a0b */
[----:B------:R-:W-:Y:S01]  /*1610*/  @!P1 VIADD R18, R18, 0x1 ;  /* 0x0000000112129836 */ /* 0x000fe20000000000 */
[----:B------:R-:W-:Y:S02]  /*1620*/  ISETP.NE.AND P1, PT, R4, RZ, PT ;  /* 0x000000ff0400720c */ /* 0x000fe40003f25270 */
[----:B------:R-:W-:Y:S02]  /*1630*/  ISETP.GE.U32.AND P0, PT, R2, R11, PT ;  /* 0x0000000b0200720c */ /* 0x000fe40003f06070 */
[----:B------:R-:W-:Y:S02]  /*1640*/  LOP3.LUT R2, R13, R4, RZ, 0x3c, !PT ;  /* 0x000000040d027212 */ /* 0x000fe400078e3cff */
[----:B0-----:R-:W-:Y:S02]  /*1650*/  IADD3 R17, PT, PT, RZ, -R3, RZ ;  /* 0x80000003ff117210 */ /* 0x001fe40007ffe0ff */
[----:B------:R-:W-:Y:S01]  /*1660*/  ISETP.GE.AND P2, PT, R2, RZ, PT ;  /* 0x000000ff0200720c */ /* 0x000fe20003f46270 */
[----:B------:R-:W-:Y:S01]  /*1670*/  IMAD.MOV.U32 R2, RZ, RZ, RZ ;  /* 0x000000ffff027224 */ /* 0x000fe200078e00ff */
[----:B-----5:R-:W-:Y:S01]  /*1680*/  IABS R11, R7 ;  /* 0x00000007000b7213 */ /* 0x020fe20000000000 */
[----:B------:R-:W-:-:S04]  /*1690*/  IMAD R17, R17, R16, RZ ;  /* 0x0000001011117224 */ /* 0x000fc800078e02ff */
[----:B------:R-:W-:Y:S02]  /*16a0*/  @P0 VIADD R18, R18, 0x1 ;  /* 0x0000000112120836 */ /* 0x000fe40000000000 */
[----:B------:R-:W-:Y:S02]  /*16b0*/  IMAD.HI.U32 R2, R3, R17, R2 ;  /* 0x0000001103027227 */ /* 0x000fe400078e0002 */
[----:B------:R-:W0:Y:S02]  /*16c0*/  I2F.RP R17, R11 ;  /* 0x0000000b00117306 */ /* 0x000e240000209400 */
[----:B------:R-:W-:Y:S01]  /*16d0*/  @!P2 IMAD.MOV R18, RZ, RZ, -R18 ;  /* 0x000000ffff12a224 */ /* 0x000fe200078e0a12 */
[----:B------:R-:W-:-:S04]  /*16e0*/  @!P1 LOP3.LUT R18, RZ, R4, RZ, 0x33, !PT ;  /* 0x00000004ff129212 */ /* 0x000fc800078e33ff */
[----:B------:R-:W-:-:S05]  /*16f0*/  IABS R19, R18 ;  /* 0x0000001200137213 */ /* 0x000fca0000000000 */
[----:B------:R-:W-:Y:S02]  /*1700*/  IMAD.MOV.U32 R3, RZ, RZ, R19 ;  /* 0x000000ffff037224 */ /* 0x000fe400078e0013 */
[----:B------:R-:W-:Y:S01]  /*1710*/  IMAD.MOV.U32 R19, RZ, RZ, R20 ;  /* 0x000000ffff137224 */ /* 0x000fe200078e0014 */
[----:B0-----:R-:W0:Y:S01]  /*1720*/  MUFU.RCP R17, R17 ;  /* 0x0000001100117308 */ /* 0x001e220000001000 */
[----:B------:R-:W-:Y:S01]  /*1730*/  IMAD.HI.U32 R2, R2, R3, RZ ;  /* 0x0000000302027227 */ /* 0x000fe200078e00ff */
[----:B------:R-:W-:-:S03]  /*1740*/  IABS R20, R7 ;  /* 0x0000000700147213 */ /* 0x000fc60000000000 */
[----:B------:R-:W-:Y:S02]  /*1750*/  IMAD R3, R2, R19, R3 ;  /* 0x0000001302037224 */ /* 0x000fe400078e0203 */
[----:B------:R-:W-:-:S03]  /*1760*/  IMAD.MOV R20, RZ, RZ, -R20 ;  /* 0x000000ffff147224 */ /* 0x000fc600078e0a14 */
[----:B------:R-:W-:Y:S01]  /*1770*/  ISETP.GT.U32.AND P1, PT, R16, R3, PT ;  /* 0x000000031000720c */ /* 0x000fe20003f24070 */
[----:B0-----:R-:W-:-:S12]  /*1780*/  VIADD R19, R17, 0xffffffe ;  /* 0x0ffffffe11137836 */ /* 0x001fd80000000000 */
[-C--:B------:R-:W-:Y:S01]  /*1790*/  @!P1 IADD3 R3, PT, PT, R3, -R16.reuse, RZ ;  /* 0x8000001003039210 */ /* 0x080fe20007ffe0ff */
[----:B------:R-:W-:Y:S01]  /*17a0*/  @!P1 VIADD R2, R2, 0x1 ;  /* 0x0000000102029836 */ /* 0x000fe20000000000 */
[----:B------:R-:W-:Y:S02]  /*17b0*/  ISETP.NE.AND P1, PT, R5, RZ, PT ;  /* 0x000000ff0500720c */ /* 0x000fe40003f25270 */
[----:B------:R-:W-:Y:S02]  /*17c0*/  ISETP.GE.U32.AND P0, PT, R3, R16, PT ;  /* 0x000000100300720c */ /* 0x000fe40003f06070 */
[----:B------:R-:W-:Y:S01]  /*17d0*/  LOP3.LUT R16, R18, R5, RZ, 0x3c, !PT ;  /* 0x0000000512107212 */ /* 0x000fe200078e3cff */
[----:B------:R-:W0:Y:S03]  /*17e0*/  F2I.FTZ.U32.TRUNC.NTZ R3, R19 ;  /* 0x0000001300037305 */ /* 0x000e26000021f000 */
[----:B------:R-:W-:-:S07]  /*17f0*/  ISETP.GE.AND P2, PT, R16, RZ, PT ;  /* 0x000000ff1000720c */ /* 0x000fce0003f46270 */
[----:B------:R-:W-:-:S05]  /*1800*/  @P0 IADD3 R2, PT, PT, R2, 0x1, RZ ;  /* 0x0000000102020810 */ /* 0x000fca0007ffe0ff */
[----:B------:R-:W-:Y:S02]  /*1810*/  IMAD.MOV.U32 R16, RZ, RZ, R2 ;  /* 0x000000ffff107224 */ /* 0x000fe400078e0002 */
[----:B0-----:R-:W-:-:S03]  /*1820*/  IMAD.MOV R2, RZ, RZ, -R3 ;  /* 0x000000ffff027224 */ /* 0x001fc600078e0a03 */
[----:B------:R-:W-:Y:S01]  /*1830*/  @!P2 IADD3 R16, PT, PT, -R16, RZ, RZ ;  /* 0x000000ff1010a210 */ /* 0x000fe20007ffe1ff */
[----:B------:R-:W-:Y:S01]  /*1840*/  IMAD R17, R2, R11, RZ ;  /* 0x0000000b02117224 */ /* 0x000fe200078e02ff */
[----:B------:R-:W-:Y:S01]  /*1850*/  @!P1 LOP3.LUT R16, RZ, R5, RZ, 0x33, !PT ;  /* 0x00000005ff109212 */ /* 0x000fe200078e33ff */
[----:B------:R-:W-:-:S03]  /*1860*/  IMAD.MOV.U32 R2, RZ, RZ, RZ ;  /* 0x000000ffff027224 */ /* 0x000fc600078e00ff */
[----:B------:R-:W-:Y:S01]  /*1870*/  IABS R19, R16 ;  /* 0x0000001000137213 */ /* 0x000fe20000000000 */
[----:B------:R-:W-:-:S03]  /*1880*/  IMAD.HI.U32 R2, R3, R17, R2 ;  /* 0x0000001103027227 */ /* 0x000fc600078e0002 */
[----:B------:R-:W-:Y:S01]  /*1890*/  MOV R3, R19 ;  /* 0x0000001300037202 */ /* 0x000fe20000000f00 */
[----:B------:R-:W-:-:S04]  /*18a0*/  IMAD.MOV R17, RZ, RZ, -R16 ;  /* 0x000000ffff117224 */ /* 0x000fc800078e0a10 */
[----:B------:R-:W-:-:S04]  /*18b0*/  IMAD.HI.U32 R2, R2, R3, RZ ;  /* 0x0000000302027227 */ /* 0x000fc800078e00ff */
[----:B------:R-:W-:Y:S01]  /*18c0*/  IMAD R20, R2, R20, R3 ;  /* 0x0000001402147224 */ /* 0x000fe200078e0203 */
[----:B------:R-:W-:-:S04]  /*18d0*/  LOP3.LUT R3, R16, R7, RZ, 0x3c, !PT ;  /* 0x0000000710037212 */ /* 0x000fc800078e3cff */
[----:B------:R-:W-:Y:S02]  /*18e0*/  ISETP.GT.U32.AND P1, PT, R11, R20, PT ;  /* 0x000000140b00720c */ /* 0x000fe40003f24070 */
[----:B------:R-:W-:Y:S01]  /*18f0*/  ISETP.GE.AND P2, PT, R3, RZ, PT ;  /* 0x000000ff0300720c */ /* 0x000fe20003f46270 */
[----:B------:R-:W-:-:S04]  /*1900*/  IMAD.MOV R3, RZ, RZ, -R13 ;  /* 0x000000ffff037224 */ /* 0x000fc800078e0a0d */
[----:B------:R-:W-:Y:S01]  /*1910*/  IMAD R12, R12, R3, R15 ;  /* 0x000000030c0c7224 */ /* 0x000fe200078e020f */
[----:B------:R-:W-:-:S05]  /*1920*/  LEA R3, R6, R1, 0x2 ;  /* 0x0000000106037211 */ /* 0x000fca00078e10ff */
[----:B------:R-:W-:Y:S01]  /*1930*/  @!P1 IMAD.IADD R20, R20, 0x1, -R11 ;  /* 0x0000000114149824 */ /* 0x000fe200078e0a0b */
[----:B------:R0:W-:Y:S01]  /*1940*/  STL [R3], R12 ;  /* 0x0000000c03007387 */ /* 0x0001e20000100800 */
[----:B------:R-:W-:Y:S01]  /*1950*/  @!P1 VIADD R2, R2, 0x1 ;  /* 0x0000000102029836 */ /* 0x000fe20000000000 */
[----:B------:R-:W-:Y:S02]  /*1960*/  ISETP.NE.AND P1, PT, R7, RZ, PT ;  /* 0x000000ff0700720c */ /* 0x000fe40003f25270 */
[----:B------:R-:W-:Y:S02]  /*1970*/  ISETP.GE.U32.AND P0, PT, R20, R11, PT ;  /* 0x0000000b1400720c */ /* 0x000fe40003f06070 */
[----:B------:R-:W-:Y:S01]  /*1980*/  IADD3 R11, PT, PT, -R18, RZ, RZ ;  /* 0x000000ff120b7210 */ /* 0x000fe20007ffe1ff */
[----:B------:R-:W-:Y:S02]  /*1990*/  IMAD R18, R5, R17, R18 ;  /* 0x0000001105127224 */ /* 0x000fe400078e0212 */
[----:B------:R-:W-:-:S02]  /*19a0*/  IMAD R5, R10, 0x4, R1 ;  /* 0x000000040a057824 */ /* 0x000fc400078e0201 */
[----:B------:R-:W-:Y:S01]  /*19b0*/  IMAD R4, R4, R11, R13 ;  /* 0x0000000b04047224 */ /* 0x000fe200078e020d */
[----:B------:R-:W-:-:S04]  /*19c0*/  LEA R11, R9, R1, 0x2 ;  /* 0x00000001090b7211 */ /* 0x000fc800078e10ff */
[----:B------:R0:W-:Y:S01]  /*19d0*/  STL [R5], R4 ;  /* 0x0000000405007387 */ /* 0x0001e20000100800 */
[----:B------:R-:W-:-:S05]  /*19e0*/  @P0 IADD3 R2, PT, PT, R2, 0x1, RZ ;  /* 0x0000000102020810 */ /* 0x000fca0007ffe0ff */
[----:B------:R-:W-:Y:S01]  /*19f0*/  @!P2 IMAD.MOV R2, RZ, RZ, -R2 ;  /* 0x000000ffff02a224 */ /* 0x000fe200078e0a02 */
[----:B------:R-:W-:-:S05]  /*1a00*/  @!P1 LOP3.LUT R2, RZ, R7, RZ, 0x33, !PT ;  /* 0x00000007ff029212 */ /* 0x000fca00078e33ff */
[--C-:B------:R-:W-:Y:S02]  /*1a10*/  IMAD.MOV R19, RZ, RZ, -R2.reuse ;  /* 0x000000ffff137224 */ /* 0x100fe400078e0a02 */
[----:B------:R-:W-:Y:S02]  /*1a20*/  IMAD.MOV.U32 R15, RZ, RZ, R2 ;  /* 0x000000ffff0f7224 */ /* 0x000fe400078e0002 */
[----:B------:R-:W-:Y:S02]  /*1a30*/  IMAD R16, R7, R19, R16 ;  /* 0x0000001307107224 */ /* 0x000fe400078e0210 */
[----:B------:R-:W-:-:S05]  /*1a40*/  IMAD R7, R14, 0x4, R1 ;  /* 0x000000040e077824 */ /* 0x000fca00078e0201 */
[----:B------:R0:W-:Y:S04]  /*1a50*/  STL [R7], R18 ;  /* 0x0000001207007387 */ /* 0x0001e80000100800 */
[----:B------:R0:W-:Y:S02]  /*1a60*/  STL [R11], R16 ;  /* 0x000000100b007387 */ /* 0x0001e40000100800 */
.L_x_85:
[----:B------:R-:W-:Y:S05]  /*1a70*/  BRA.U !UP1, `(.L_x_82) ;  /* 0x0000000509947547 */ /* 0x000fea000b800000 */
[----:B------:R-:W-:Y:S02]  /*1a80*/  UISETP.NE.AND UP0, UPT, UR5, 0x1, UPT ;  /* 0x000000010500788c */ /* 0x000fe4000bf05270 */
[----:B------:R-:W-:-:S04]  /*1a90*/  ULOP3.LUT UR4, UR4, 0x1, URZ, 0xc0, !UPT ;  /* 0x0000000104047892 */ /* 0x000fc8000f8ec0ff */
[----:B------:R-:W-:-:S03]  /*1aa0*/  UISETP.NE.U32.AND UP1, UPT, UR4, 0x1, UPT ;  /* 0x000000010400788c */ /* 0x000fc6000bf25070 */
[----:B------:R-:W-:Y:S08]  /*1ab0*/  BRA.U !UP0, `(.L_x_86) ;  /* 0x0000000508107547 */ /* 0x000ff0000b800000 */
[----:B01----:R-:W0:Y:S01]  /*1ac0*/  LDC.64 R12, c[0x0][0x388] ;  /* 0x0000e200ff0c7b82 */ /* 0x003e220000000a00 */
[----:B------:R-:W-:-:S04]  /*1ad0*/  VIADD R2, R9, 0xffffffff ;  /* 0xffffffff09027836 */ /* 0x000fc80000000000 */
[----:B0-----:R-:W-:-:S06]  /*1ae0*/  IMAD.WIDE.U32 R4, R2, 0x4, R12 ;  /* 0x0000000402047825 */ /* 0x001fcc00078e000c */
[----:B------:R-:W2:Y:S01]  /*1af0*/  LDG.E R4, desc[UR12][R4.64] ;  /* 0x0000000c04047981 */ /* 0x000ea2000c1e1900 */
[----:B------:R-:W-:-:S05]  /*1b00*/  IADD3 R9, PT, PT, R9, -0x2, RZ ;  /* 0xfffffffe09097810 */ /* 0x000fca0007ffe0ff */
[----:B------:R-:W-:-:S05]  /*1b10*/  IMAD.WIDE.U32 R12, R9, 0x4, R12 ;  /* 0x00000004090c7825 */ /* 0x000fca00078e000c */
[----:B------:R0:W3:Y:S02]  /*1b20*/  LDG.E R3, desc[UR12][R12.64] ;  /* 0x0000000c0c037981 */ /* 0x0000e4000c1e1900 */
[----:B0-----:R-:W-:Y:S02]  /*1b30*/  IABS R12, R15 ;  /* 0x0000000f000c7213 */ /* 0x001fe40000000000 */
[----:B--2---:R-:W-:-:S04]  /*1b40*/  IABS R10, R4 ;  /* 0x00000004000a7213 */ /* 0x004fc80000000000 */
[----:B------:R-:W0:Y:S01]  /*1b50*/  I2F.RP R11, R10 ;  /* 0x0000000a000b7306 */ /* 0x000e220000209400 */
[----:B---3--:R-:W-:-:S07]  /*1b60*/  IABS R14, R3 ;  /* 0x00000003000e7213 */ /* 0x008fce0000000000 */
[----:B0-----:R-:W0:Y:S02]  /*1b70*/  MUFU.RCP R11, R11 ;  /* 0x0000000b000b7308 */ /* 0x001e240000001000 */
[----:B0-----:R-:W-:-:S06]  /*1b80*/  VIADD R6, R11, 0xffffffe ;  /* 0x0ffffffe0b067836 */ /* 0x001fcc0000000000 */
[----:B------:R0:W1:Y:S02]  /*1b90*/  F2I.FTZ.U32.TRUNC.NTZ R7, R6 ;  /* 0x0000000600077305 */ /* 0x000064000021f000 */
[----:B0-----:R-:W-:Y:S02]  /*1ba0*/  IMAD.MOV.U32 R6, RZ, RZ, RZ ;  /* 0x000000ffff067224 */ /* 0x001fe400078e00ff */
[----:B-1----:R-:W-:-:S04]  /*1bb0*/  IMAD.MOV R5, RZ, RZ, -R7 ;  /* 0x000000ffff057224 */ /* 0x002fc800078e0a07 */
[----:B------:R-:W-:Y:S01]  /*1bc0*/  IMAD R13, R5, R10, RZ ;  /* 0x0000000a050d7224 */ /* 0x000fe200078e02ff */
[----:B------:R-:W-:Y:S02]  /*1bd0*/  MOV R5, R14 ;  /* 0x0000000e00057202 */ /* 0x000fe40000000f00 */
[----:B------:R-:W-:Y:S01]  /*1be0*/  IABS R14, R4 ;  /* 0x00000004000e7213 */ /* 0x000fe20000000000 */
[----:B------:R-:W-:Y:S01]  /*1bf0*/  IMAD.HI.U32 R7, R7, R13, R6 ;  /* 0x0000000d07077227 */ /* 0x000fe200078e0006 */
[----:B------:R-:W0:Y:S03]  /*1c00*/  I2F.RP R11, R5 ;  /* 0x00000005000b7306 */ /* 0x000e260000209400 */
[----:B------:R-:W-:Y:S02]  /*1c10*/  IMAD.MOV R13, RZ, RZ, -R14 ;  /* 0x000000ffff0d7224 */ /* 0x000fe400078e0a0e */
[----:B------:R-:W-:-:S04]  /*1c20*/  IMAD.HI.U32 R6, R7, R12, RZ ;  /* 0x0000000c07067227 */ /* 0x000fc800078e00ff */
[----:B------:R-:W-:Y:S01]  /*1c30*/  IMAD R7, R6, R13, R12 ;  /* 0x0000000d06077224 */ /* 0x000fe200078e020c */
[----:B------:R-:W-:-:S04]  /*1c40*/  IABS R13, R3 ;  /* 0x00000003000d7213 */ /* 0x000fc80000000000 */
[----:B------:R-:W-:Y:S01]  /*1c50*/  ISETP.GT.U32.AND P1, PT, R10, R7, PT ;  /* 0x000000070a00720c */ /* 0x000fe20003f24070 */
[----:B0-----:R-:W0:Y:S01]  /*1c60*/  MUFU.RCP R11, R11 ;  /* 0x0000000b000b7308 */ /* 0x001e220000001000 */
[----:B------:R-:W-:-:S11]  /*1c70*/  IMAD.MOV R13, RZ, RZ, -R13 ;  /* 0x000000ffff0d7224 */ /* 0x000fd600078e0a0d */
[-C--:B------:R-:W-:Y:S01]  /*1c80*/  @!P1 IADD3 R7, PT, PT, R7, -R10.reuse, RZ ;  /* 0x8000000a07079210 */ /* 0x080fe20007ffe0ff */
[----:B------:R-:W-:Y:S01]  /*1c90*/  @!P1 VIADD R6, R6, 0x1 ;  /* 0x0000000106069836 */ /* 0x000fe20000000000 */
[----:B------:R-:W-:Y:S02]  /*1ca0*/  ISETP.NE.AND P1, PT, R4, RZ, PT ;  /* 0x000000ff0400720c */ /* 0x000fe40003f25270 */
[----:B------:R-:W-:Y:S01]  /*1cb0*/  ISETP.GE.U32.AND P0, PT, R7, R10, PT ;  /* 0x0000000a0700720c */ /* 0x000fe20003f06070 */
[----:B0-----:R-:W-:Y:S01]  /*1cc0*/  VIADD R12, R11, 0xffffffe ;  /* 0x0ffffffe0b0c7836 */ /* 0x001fe20000000000 */
[----:B------:R-:W-:-:S03]  /*1cd0*/  LOP3.LUT R10, R15, R4, RZ, 0x3c, !PT ;  /* 0x000000040f0a7212 */ /* 0x000fc600078e3cff */
[----:B------:R-:W0:Y:S01]  /*1ce0*/  F2I.FTZ.U32.TRUNC.NTZ R7, R12 ;  /* 0x0000000c00077305 */ /* 0x000e22000021f000 */
        /* <DEDUP_REMOVED lines=11> */
[----:B------:R-:W-:-:S04]  /*1da0*/  IMAD.MOV.U32 R10, RZ, RZ, R13 ;  /* 0x000000ffff0a7224 */ /* 0x000fc800078e000d */
[----:B------:R-:W-:-:S04]  /*1db0*/  IMAD.HI.U32 R6, R6, R7, RZ ;  /* 0x0000000706067227 */ /* 0x000fc800078e00ff */
[----:B------:R-:W-:Y:S01]  /*1dc0*/  IMAD R10, R6, R10, R7 ;  /* 0x0000000a060a7224 */ /* 0x000fe200078e0207 */
[----:B------:R-:W-:-:S04]  /*1dd0*/  IADD3 R7, PT, PT, -R14, RZ, RZ ;  /* 0x000000ff0e077210 */ /* 0x000fc80007ffe1ff */
[----:B------:R-:W-:Y:S01]  /*1de0*/  ISETP.GT.U32.AND P1, PT, R5, R10, PT ;  /* 0x0000000a0500720c */ /* 0x000fe20003f24070 */
[----:B------:R-:W-:-:S12]  /*1df0*/  IMAD R4, R4, R7, R15 ;  /* 0x0000000704047224 */ /* 0x000fd800078e020f */
[----:B------:R-:W-:Y:S01]  /*1e00*/  @!P1 IMAD.IADD R10, R10, 0x1, -R5 ;  /* 0x000000010a0a9824 */ /* 0x000fe200078e0a05 */
[----:B------:R-:W-:Y:S02]  /*1e10*/  @!P1 IADD3 R6, PT, PT, R6, 0x1, RZ ;  /* 0x0000000106069810 */ /* 0x000fe40007ffe0ff */
[----:B------:R-:W-:Y:S02]  /*1e20*/  ISETP.NE.AND P1, PT, R3, RZ, PT ;  /* 0x000000ff0300720c */ /* 0x000fe40003f25270 */
[----:B------:R-:W-:Y:S02]  /*1e30*/  ISETP.GE.U32.AND P0, PT, R10, R5, PT ;  /* 0x000000050a00720c */ /* 0x000fe40003f06070 */
[----:B------:R-:W-:-:S04]  /*1e40*/  LOP3.LUT R5, R14, R3, RZ, 0x3c, !PT ;  /* 0x000000030e057212 */ /* 0x000fc800078e3cff */
[----:B------:R-:W-:Y:S01]  /*1e50*/  ISETP.GE.AND P2, PT, R5, RZ, PT ;  /* 0x000000ff0500720c */ /* 0x000fe20003f46270 */
[----:B------:R-:W-:Y:S01]  /*1e60*/  IMAD R5, R2, 0x4, R1 ;  /* 0x0000000402057824 */ /* 0x000fe200078e0201 */
[----:B------:R-:W-:-:S04]  /*1e70*/  LEA R2, R9, R1, 0x2 ;  /* 0x0000000109027211 */ /* 0x000fc800078e10ff */
[----:B------:R2:W-:Y:S01]  /*1e80*/  STL [R5], R4 ;  /* 0x0000000405007387 */ /* 0x0005e20000100800 */
[----:B------:R-:W-:-:S06]  /*1e90*/  @P0 VIADD R6, R6, 0x1 ;  /* 0x0000000106060836 */ /* 0x000fcc0000000000 */
[----:B------:R-:W-:Y:S01]  /*1ea0*/  @!P2 IMAD.MOV R6, RZ, RZ, -R6 ;  /* 0x000000ffff06a224 */ /* 0x000fe200078e0a06 */
[----:B------:R-:W-:-:S05]  /*1eb0*/  @!P1 LOP3.LUT R6, RZ, R3, RZ, 0x33, !PT ;  /* 0x00000003ff069212 */ /* 0x000fca00078e33ff */
[--C-:B------:R-:W-:Y:S02]  /*1ec0*/  IMAD.MOV R10, RZ, RZ, -R6.reuse ;  /* 0x000000ffff0a7224 */ /* 0x100fe400078e0a06 */
[----:B------:R-:W-:Y:S02]  /*1ed0*/  IMAD.MOV.U32 R15, RZ, RZ, R6 ;  /* 0x000000ffff0f7224 */ /* 0x000fe400078e0006 */
[----:B------:R-:W-:-:S05]  /*1ee0*/  IMAD R3, R3, R10, R14 ;  /* 0x0000000a03037224 */ /* 0x000fca00078e020e */
[----:B------:R2:W-:Y:S02]  /*1ef0*/  STL [R2], R3 ;  /* 0x0000000302007387 */ /* 0x0005e40000100800 */
.L_x_86:
        /* <DEDUP_REMOVED lines=9> */
[----:B------:R-:W0:Y:S02]  /*1f90*/  I2F.RP R6, R10 ;  /* 0x0000000a00067306 */ /* 0x000e240000209400 */
[----:B------:R-:W-:-:S06]  /*1fa0*/  IADD3 R3, PT, PT, RZ, -R3, RZ ;  /* 0x80000003ff037210 */ /* 0x000fcc0007ffe0ff */
[----:B0-----:R-:W0:Y:S02]  /*1fb0*/  MUFU.RCP R6, R6 ;  /* 0x0000000600067308 */ /* 0x001e240000001000 */
[----:B0-----:R-:W-:-:S06]  /*1fc0*/  IADD3 R4, PT, PT, R6, 0xffffffe, RZ ;  /* 0x0ffffffe06047810 */ /* 0x001fcc0007ffe0ff */
[----:B------:R0:W1:Y:S02]  /*1fd0*/  F2I.FTZ.U32.TRUNC.NTZ R5, R4 ;  /* 0x0000000400057305 */ /* 0x000064000021f000 */
[----:B0-----:R-:W-:Y:S02]  /*1fe0*/  IMAD.MOV.U32 R4, RZ, RZ, RZ ;  /* 0x000000ffff047224 */ /* 0x001fe400078e00ff */
[----:B-1----:R-:W-:-:S04]  /*1ff0*/  IMAD.MOV R7, RZ, RZ, -R5 ;  /* 0x000000ffff077224 */ /* 0x002fc800078e0a05 */
[----:B------:R-:W-:-:S04]  /*2000*/  IMAD R7, R7, R10, RZ ;  /* 0x0000000a07077224 */ /* 0x000fc800078e02ff */
[----:B------:R-:W-:-:S06]  /*2010*/  IMAD.HI.U32 R5, R5, R7, R4 ;  /* 0x0000000705057227 */ /* 0x000fcc00078e0004 */
[----:B------:R-:W-:-:S04]  /*2020*/  IMAD.HI.U32 R5, R5, R2, RZ ;  /* 0x0000000205057227 */ /* 0x000fc800078e00ff */
[----:B------:R-:W-:Y:S02]  /*2030*/  IMAD R5, R5, R3, R2 ;  /* 0x0000000305057224 */ /* 0x000fe400078e0202 */
[----:B------:R-:W-:-:S03]  /*2040*/  IMAD R2, R9, 0x4, R1 ;  /* 0x0000000409027824 */ /* 0x000fc600078e0201 */
[----:B------:R-:W-:-:S13]  /*2050*/  ISETP.GT.U32.AND P0, PT, R10, R5, PT ;  /* 0x000000050a00720c */ /* 0x000fda0003f04070 */
[----:B------:R-:W-:Y:S01]  /*2060*/  @!P0 IMAD.IADD R5, R5, 0x1, -R10 ;  /* 0x0000000105058824 */ /* 0x000fe200078e0a0a */
[----:B------:R-:W-:-:S04]  /*2070*/  ISETP.NE.AND P0, PT, R11, RZ, PT ;  /* 0x000000ff0b00720c */ /* 0x000fc80003f05270 */
[----:B------:R-:W-:-:S13]  /*2080*/  ISETP.GT.U32.AND P1, PT, R10, R5, PT ;  /* 0x000000050a00720c */ /* 0x000fda0003f24070 */
[----:B------:R-:W-:-:S05]  /*2090*/  @!P1 IMAD.IADD R5, R5, 0x1, -R10 ;  /* 0x0000000105059824 */ /* 0x000fca00078e0a0a */
[----:B------:R-:W-:Y:S02]  /*20a0*/  @!P2 IADD3 R5, PT, PT, -R5, RZ, RZ ;  /* 0x000000ff0505a210 */ /* 0x000fe40007ffe1ff */
[----:B------:R-:W-:-:S05]  /*20b0*/  @!P0 LOP3.LUT R5, RZ, R11, RZ, 0x33, !PT ;  /* 0x0000000bff058212 */ /* 0x000fca00078e33ff */
[----:B------:R3:W-:Y:S02]  /*20c0*/  STL [R2], R5 ;  /* 0x0000000502007387 */ /* 0x0007e40000100800 */
.L_x_82:
[----:B------:R-:W4:Y:S01]  /*20d0*/  LDCU UR9, c[0x0][0x3b8] ;  /* 0x00007700ff0977ac */ /* 0x000f220008000800 */
[----:B------:R-:W4:Y:S02]  /*20e0*/  LDCU.64 UR4, c[0x0][0x3a8] ;  /* 0x00007500ff0477ac */ /* 0x000f240008000a00 */
[----:B----4-:R-:W-:-:S06]  /*20f0*/  UIMAD.WIDE UR4, UR9, 0x4, UR4 ;  /* 0x00000004090478a5 */ /* 0x010fcc000f8e0204 */
[----:B0-2---:R-:W-:Y:S01]  /*2100*/  MOV R3, UR5 ;  /* 0x0000000500037c02 */ /* 0x005fe20008000f00 */
[----:B---3--:R-:W-:-:S05]  /*2110*/  IMAD.U32 R2, RZ, RZ, UR4 ;  /* 0x00000004ff027e24 */ /* 0x008fca000f8e00ff */
[----:B------:R-:W2:Y:S02]  /*2120*/  LDG.E R3, desc[UR12][R2.64] ;  /* 0x0000000c02037981 */ /* 0x000ea4000c1e1900 */
[----:B--2---:R-:W-:-:S13]  /*2130*/  ISETP.GE.AND P0, PT, R3, 0x1, PT ;  /* 0x000000010300780c */ /* 0x004fda0003f06270 */
[----:B------:R-:W-:Y:S05]  /*2140*/  @!P0 BRA `(.L_x_87) ;  /* 0x0000002800cc8947 */ /* 0x000fea0003800000 */
[----:B------:R-:W0:Y:S01]  /*2150*/  LDCU UR4, c[0x0][0x3c0] ;  /* 0x00007800ff0477ac */ /* 0x000e220008000800 */
[----:B------:R-:W-:Y:S01]  /*2160*/  VIADD R4, R1, 0x20 ;  /* 0x0000002001047836 */ /* 0x000fe20000000000 */
[----:B------:R-:W-:Y:S02]  /*2170*/  ULEA UR9, UR9, UR14, 0x2 ;  /* 0x0000000e09097291 */ /* 0x000fe4000f8e10ff */
[----:B0-----:R-:W-:Y:S02]  /*2180*/  ULOP3.LUT UR15, UR4, 0xf, URZ, 0xc0, !UPT ;  /* 0x0000000f040f7892 */ /* 0x001fe4000f8ec0ff */
[----:B------:R-:W-:Y:S02]  /*2190*/  ULOP3.LUT UR20, UR4, 0x7, URZ, 0xc0, !UPT ;  /* 0x0000000704147892 */ /* 0x000fe4000f8ec0ff */
[----:B------:R-:W-:Y:S02]  /*21a0*/  ULOP3.LUT UR8, UR4, 0x7ffffff0, URZ, 0xc0, !UPT ;  /* 0x7ffffff004087892 */ /* 0x000fe4000f8ec0ff */
[----:B------:R-:W-:-:S02]  /*21b0*/  ULOP3.LUT UR11, UR4, 0x3, URZ, 0xc0, !UPT ;  /* 0x00000003040b7892 */ /* 0x000fc4000f8ec0ff */
[----:B------:R-:W-:Y:S02]  /*21c0*/  UIADD3 UR16, UPT, UPT, UR15, -0x1, URZ ;  /* 0xffffffff0f107890 */ /* 0x000fe4000fffe0ff */
[----:B------:R-:W-:Y:S02]  /*21d0*/  UIADD3 UR17, UPT, UPT, UR20, -0x1, URZ ;  /* 0xffffffff14117890 */ /* 0x000fe4000fffe0ff */
[----:B------:R-:W-:Y:S01]  /*21e0*/  UIADD3 UR10, UPT, UPT, -UR8, URZ, URZ ;  /* 0x000000ff080a7290 */ /* 0x000fe2000fffe1ff */
[----:B------:R-:W-:-:S11]  /*21f0*/  UMOV UR4, URZ ;  /* 0x000000ff00047c82 */ /* 0x000fd60008000000 */
.L_x_128:
[----:B0-----:R-:W0:Y:S01]  /*2200*/  LDCU UR5, c[0x0][0x3c0] ;  /* 0x00007800ff0577ac */ /* 0x001e220008000800 */
[----:B-1-3--:R-:W-:Y:S01]  /*2210*/  IMAD.MOV.U32 R5, RZ, RZ, R8 ;  /* 0x000000ffff057224 */ /* 0x00afe200078e0008 */
[----:B0-----:R-:W-:-:S09]  /*2220*/  UISETP.GE.AND UP0, UPT, UR5, 0x1, UPT ;  /* 0x000000010500788c */ /* 0x001fd2000bf06270 */
[----:B--2-45:R-:W-:Y:S05]  /*2230*/  BRA.U !UP0, `(.L_x_88) ;  /* 0x0000000d08787547 */ /* 0x034fea000b800000 */
[----:B------:R-:W-:-:S03]  /*2240*/  UISETP.GE.U32.AND UP0, UPT, UR5, 0x10, UPT ;  /* 0x000000100500788c */ /* 0x000fc6000bf06070 */
[----:B------:R-:W-:-:S06]  /*2250*/  UMOV UR5, URZ ;  /* 0x000000ff00057c82 */ /* 0x000fcc0008000000 */
[----:B------:R-:W-:Y:S05]  /*2260*/  BRA.U !UP0, `(.L_x_89) ;  /* 0x0000000108647547 */ /* 0x000fea000b800000 */
[----:B------:R-:W-:Y:S01]  /*2270*/  IADD3 R9, PT, PT, R1, 0x48, RZ ;  /* 0x0000004801097810 */ /* 0x000fe20007ffe0ff */
[----:B------:R-:W-:Y:S01]  /*2280*/  IMAD.MOV.U32 R2, RZ, RZ, R4 ;  /* 0x000000ffff027224 */ /* 0x000fe200078e0004 */
[----:B------:R-:W-:-:S06]  /*2290*/  UMOV UR5, UR10 ;  /* 0x0000000a00057c82 */ /* 0x000fcc0008000000 */
.L_x_90:
[----:B------:R-:W2:Y:S04]  /*22a0*/  LDL.64 R6, [R2+-0x20] ;  /* 0xffffe00002067983 */ /* 0x000ea80000100a00 */
[----:B--2---:R0:W-:Y:S04]  /*22b0*/  STL.64 [R9+-0x20], R6 ;  /* 0xffffe00609007387 */ /* 0x0041e80000100a00 */
[----:B------:R-:W2:Y:S04]  /*22c0*/  LDL.64 R10, [R2+-0x18] ;  /* 0xffffe800020a7983 */ /* 0x000ea80000100a00 */
[----:B--2---:R1:W-:Y:S04]  /*22d0*/  STL.64 [R9+-0x18], R10 ;  /* 0xffffe80a09007387 */ /* 0x0043e80000100a00 */
[----:B------:R-:W2:Y:S04]  /*22e0*/  LDL.64 R12, [R2+-0x10] ;  /* 0xfffff000020c7983 */ /* 0x000ea80000100a00 */
[----:B--2---:R-:W-:Y:S04]  /*22f0*/  STL.64 [R9+-0x10], R12 ;  /* 0xfffff00c09007387 */ /* 0x004fe80000100a00 */
[----:B------:R-:W2:Y:S04]  /*2300*/  LDL.64 R14, [R2+-0x8] ;  /* 0xfffff800020e7983 */ /* 0x000ea80000100a00 */
[----:B--2---:R-:W-:Y:S04]  /*2310*/  STL.64 [R9+-0x8], R14 ;  /* 0xfffff80e09007387 */ /* 0x004fe80000100a00 */
[----:B------:R-:W2:Y:S04]  /*2320*/  LDL.64 R16, [R2] ;  /* 0x0000000002107983 */ /* 0x000ea80000100a00 */
[----:B--2---:R-:W-:Y:S04]  /*2330*/  STL.64 [R9], R16 ;  /* 0x0000001009007387 */ /* 0x004fe80000100a00 */
[----:B------:R-:W2:Y:S04]  /*2340*/  LDL.64 R18, [R2+0x8] ;  /* 0x0000080002127983 */ /* 0x000ea80000100a00 */
[----:B--2---:R-:W-:Y:S04]  /*2350*/  STL.64 [R9+0x8], R18 ;  /* 0x0000081209007387 */ /* 0x004fe80000100a00 */
[----:B0-----:R-:W2:Y:S01]  /*2360*/  LDL.64 R6, [R2+0x10] ;  /* 0x0000100002067983 */ /* 0x001ea20000100a00 */
[----:B------:R-:W-:-:S04]  /*2370*/  UIADD3 UR5, UPT, UPT, UR5, 0x10, URZ ;  /* 0x0000001005057890 */ /* 0x000fc8000fffe0ff */
[----:B------:R-:W-:Y:S01]  /*2380*/  UISETP.NE.AND UP1, UPT, UR5, URZ, UPT ;  /* 0x000000ff0500728c */ /* 0x000fe2000bf25270 */
[----:B--2---:R-:W-:Y:S04]  /*2390*/  STL.64 [R9+0x10], R6 ;  /* 0x0000100609007387 */ /* 0x004fe80000100a00 */
[----:B-1----:R0:W2:Y:S02]  /*23a0*/  LDL.64 R10, [R2+0x18] ;  /* 0x00001800020a7983 */ /* 0x0020a40000100a00 */
[----:B0-----:R-:W-:Y:S02]  /*23b0*/  VIADD R2, R2, 0x40 ;  /* 0x0000004002027836 */ /* 0x001fe40000000000 */
[----:B--2---:R0:W-:Y:S02]  /*23c0*/  STL.64 [R9+0x18], R10 ;  /* 0x0000180a09007387 */ /* 0x0041e40000100a00 */
[----:B0-----:R-:W-:Y:S01]  /*23d0*/  IADD3 R9, PT, PT, R9, 0x40, RZ ;  /* 0x0000004009097810 */ /* 0x001fe20007ffe0ff */
[----:B------:R-:W-:Y:S06]  /*23e0*/  BRA.U UP1, `(.L_x_90) ;  /* 0xfffffffd01ac7547 */ /* 0x000fec000b83ffff */
[----:B------:R-:W-:-:S05]  /*23f0*/  UMOV UR5, UR8 ;  /* 0x0000000800057c82 */ /* 0x000fca0008000000 */
.L_x_89:
[----:B------:R-:W-:-:S09]  /*2400*/  UISETP.NE.AND UP1, UPT, UR15, URZ, UPT ;  /* 0x000000ff0f00728c */ /* 0x000fd2000bf25270 */
[----:B------:R-:W-:Y:S05]  /*2410*/  BRA.U !UP1, `(.L_x_91) ;  /* 0x0000000109bc7547 */ /* 0x000fea000b800000 */
[----:B------:R-:W-:Y:S02]  /*2420*/  UISETP.GE.U32.AND UP2, UPT, UR16, 0x7, UPT ;  /* 0x000000071000788c */ /* 0x000fe4000bf46070 */
[----:B------:R-:W-:-:S07]  /*2430*/  UISETP.NE.AND UP3, UPT, UR20, URZ, UPT ;  /* 0x000000ff1400728c */ /* 0x000fce000bf65270 */
[----:B------:R-:W-:Y:S05]  /*2440*/  BRA.U !UP2, `(.L_x_92) ;  /* 0x000000010a487547 */ /* 0x000fea000b800000 */
[----:B------:R-:W-:-:S09]  /*2450*/  ULEA UR6, UR5, UR14, 0x2 ;  /* 0x0000000e05067291 */ /* 0x000fd2000f8e10ff */
[----:B------:R-:W2:Y:S04]  /*2460*/  LDL R2, [UR6] ;  /* 0x00000006ff027983 */ /* 0x000ea80008100800 */
[----:B------:R-:W3:Y:S04]  /*2470*/  LDL R6, [UR6+0x4] ;  /* 0x00000406ff067983 */ /* 0x000ee80008100800 */
[----:B------:R-:W4:Y:S04]  /*2480*/  LDL R7, [UR6+0x8] ;  /* 0x00000806ff077983 */ /* 0x000f280008100800 */
[----:B------:R-:W5:Y:S04]  /*2490*/  LDL R9, [UR6+0xc] ;  /* 0x00000c06ff097983 */ /* 0x000f680008100800 */
[----:B------:R-:W5:Y:S04]  /*24a0*/  LDL R10, [UR6+0x10] ;  /* 0x00001006ff0a7983 */ /* 0x000f680008100800 */
[----:B------:R-:W5:Y:S04]  /*24b0*/  LDL R11, [UR6+0x14] ;  /* 0x00001406ff0b7983 */ /* 0x000f680008100800 */
[----:B------:R-:W5:Y:S04]  /*24c0*/  LDL R12, [UR6+0x18] ;  /* 0x00001806ff0c7983 */ /* 0x000f680008100800 */
[----:B------:R-:W5:Y:S01]  /*24d0*/  LDL R13, [UR6+0x1c] ;  /* 0x00001c06ff0d7983 */ /* 0x000f620008100800 */
[----:B------:R-:W-:-:S03]  /*24e0*/  UIADD3 UR5, UPT, UPT, UR5, 0x8, URZ ;  /* 0x0000000805057890 */ /* 0x000fc6000fffe0ff */
[----:B--2---:R0:W-:Y:S04]  /*24f0*/  STL [UR6+0x28], R2 ;  /* 0x00002802ff007987 */ /* 0x0041e80008100806 */
[----:B---3--:R0:W-:Y:S04]  /*2500*/  STL [UR6+0x2c], R6 ;  /* 0x00002c06ff007987 */ /* 0x0081e80008100806 */
[----:B----4-:R0:W-:Y:S04]  /*2510*/  STL [UR6+0x30], R7 ;  /* 0x00003007ff007987 */ /* 0x0101e80008100806 */
[----:B-----5:R0:W-:Y:S04]  /*2520*/  STL [UR6+0x34], R9 ;  /* 0x00003409ff007987 */ /* 0x0201e80008100806 */
[----:B------:R0:W-:Y:S04]  /*2530*/  STL [UR6+0x38], R10 ;  /* 0x0000380aff007987 */ /* 0x0001e80008100806 */
[----:B------:R0:W-:Y:S04]  /*2540*/  STL [UR6+0x3c], R11 ;  /* 0x00003c0bff007987 */ /* 0x0001e80008100806 */
[----:B------:R0:W-:Y:S04]  /*2550*/  STL [UR6+0x40], R12 ;  /* 0x0000400cff007987 */ /* 0x0001e80008100806 */
[----:B------:R0:W-:Y:S02]  /*2560*/  STL [UR6+0x44], R13 ;  /* 0x0000440dff007987 */ /* 0x0001e40008100806 */
.L_x_92:
[----:B------:R-:W-:Y:S05]  /*2570*/  BRA.U !UP3, `(.L_x_91) ;  /* 0x000000010b647547 */ /* 0x000fea000b800000 */
[----:B------:R-:W-:Y:S02]  /*2580*/  UISETP.GE.U32.AND UP2, UPT, UR17, 0x3, UPT ;  /* 0x000000031100788c */ /* 0x000fe4000bf46070 */
[----:B------:R-:W-:-:S07]  /*2590*/  UISETP.NE.AND UP3, UPT, UR11, URZ, UPT ;  /* 0x000000ff0b00728c */ /* 0x000fce000bf65270 */
[----:B------:R-:W-:Y:S05]  /*25a0*/  BRA.U !UP2, `(.L_x_93) ;  /* 0x000000010a287547 */ /* 0x000fea000b800000 */
[----:B------:R-:W-:-:S09]  /*25b0*/  ULEA UR6, UR5, UR14, 0x2 ;  /* 0x0000000e05067291 */ /* 0x000fd2000f8e10ff */
[----:B0-----:R-:W2:Y:S04]  /*25c0*/  LDL R2, [UR6] ;  /* 0x00000006ff027983 */ /* 0x001ea80008100800 */
[----:B------:R-:W3:Y:S04]  /*25d0*/  LDL R6, [UR6+0x4] ;  /* 0x00000406ff067983 */ /* 0x000ee80008100800 */
[----:B------:R-:W4:Y:S04]  /*25e0*/  LDL R7, [UR6+0x8] ;  /* 0x00000806ff077983 */ /* 0x000f280008100800 */
[----:B------:R-:W5:Y:S01]  /*25f0*/  LDL R9, [UR6+0xc] ;  /* 0x00000c06ff097983 */ /* 0x000f620008100800 */
[----:B------:R-:W-:-:S03]  /*2600*/  UIADD3 UR5, UPT, UPT, UR5, 0x4, URZ ;  /* 0x0000000405057890 */ /* 0x000fc6000fffe0ff */
[----:B--2---:R1:W-:Y:S04]  /*2610*/  STL [UR6+0x28], R2 ;  /* 0x00002802ff007987 */ /* 0x0043e80008100806 */
[----:B---3--:R1:W-:Y:S04]  /*2620*/  STL [UR6+0x2c], R6 ;  /* 0x00002c06ff007987 */ /* 0x0083e80008100806 */
[----:B----4-:R1:W-:Y:S04]  /*2630*/  STL [UR6+0x30], R7 ;  /* 0x00003007ff007987 */ /* 0x0103e80008100806 */
[----:B-----5:R1:W-:Y:S02]  /*2640*/  STL [UR6+0x34], R9 ;  /* 0x00003409ff007987 */ /* 0x0203e40008100806 */
.L_x_93:
[----:B------:R-:W-:Y:S05]  /*2650*/  BRA.U !UP3, `(.L_x_91) ;  /* 0x000000010b2c7547 */ /* 0x000fea000b800000 */
[----:B------:R-:W-:-:S09]  /*2660*/  ULEA UR5, UR5, UR14, 0x2 ;  /* 0x0000000e05057291 */ /* 0x000fd2000f8e10ff */
[----:B01----:R-:W2:Y:S01]  /*2670*/  LDL R2, [UR5] ;  /* 0x00000005ff027983 */ /* 0x003ea20008100800 */
[----:B------:R-:W-:-:S03]  /*2680*/  UISETP.NE.AND UP2, UPT, UR11, 0x1, UPT ;  /* 0x000000010b00788c */ /* 0x000fc6000bf45270 */
[----:B--2---:R2:W-:Y:S06]  /*2690*/  STL [UR5+0x28], R2 ;  /* 0x00002802ff007987 */ /* 0x0045ec0008100805 */
[----:B------:R-:W-:Y:S05]  /*26a0*/  BRA.U !UP2, `(.L_x_91) ;  /* 0x000000010a187547 */ /* 0x000fea000b800000 */
[----:B--2---:R-:W2:Y:S01]  /*26b0*/  LDL R2, [UR5+0x4] ;  /* 0x00000405ff027983 */ /* 0x004ea20008100800 */
[----:B------:R-:W-:-:S03]  /*26c0*/  UISETP.NE.AND UP2, UPT, UR11, 0x2, UPT ;  /* 0x000000020b00788c */ /* 0x000fc6000bf45270 */
[----:B--2---:R3:W-:Y:S06]  /*26d0*/  STL [UR5+0x2c], R2 ;  /* 0x00002c02ff007987 */ /* 0x0047ec0008100805 */
[----:B------:R-:W-:Y:S05]  /*26e0*/  BRA.U !UP2, `(.L_x_91) ;  /* 0x000000010a087547 */ /* 0x000fea000b800000 */
[----:B---3--:R-:W2:Y:S04]  /*26f0*/  LDL R2, [UR5+0x8] ;  /* 0x00000805ff027983 */ /* 0x008ea80008100800 */
[----:B--2---:R4:W-:Y:S02]  /*2700*/  STL [UR5+0x30], R2 ;  /* 0x00003002ff007987 */ /* 0x0049e40008100805 */
.L_x_91:
[----:B01234-:R-:W-:Y:S01]  /*2710*/  IMAD.U32 R2, RZ, RZ, UR4 ;  /* 0x00000004ff027e24 */ /* 0x01ffe2000f8e00ff */
[----:B------:R-:W-:Y:S01]  /*2720*/  UMOV UR5, URZ ;  /* 0x000000ff00057c82 */ /* 0x000fe20008000000 */
[----:B------:R-:W-:-:S03]  /*2730*/  IMAD.MOV.U32 R21, RZ, RZ, RZ ;  /* 0x000000ffff157224 */ /* 0x000fc600078e00ff */
[----:B------:R0:W-:Y:S01]  /*2740*/  STL [UR9+0x28], R2 ;  /* 0x00002802ff007987 */ /* 0x0001e20008100809 */
[----:B------:R-:W-:Y:S05]  /*2750*/  BRA.U !UP0, `(.L_x_94) ;  /* 0x0000000108c47547 */ /* 0x000fea000b800000 */
[----:B0-----:R-:W-:Y:S02]  /*2760*/  HFMA2 R2, -RZ, RZ, 0, 0 ;  /* 0x00000000ff027431 */ /* 0x001fe400000001ff */
[----:B------:R-:W-:-:S07]  /*2770*/  IMAD.MOV.U32 R21, RZ, RZ, RZ ;  /* 0x000000ffff157224 */ /* 0x000fce00078e00ff */
.L_x_95:
[----:B------:R-:W0:Y:S01]  /*2780*/  LDC.64 R6, c[0x0][0x3b0] ;  /* 0x0000ec00ff067b82 */ /* 0x000e220000000a00 */
[----:B------:R-:W-:-:S05]  /*2790*/  LEA R9, R2, UR14, 0x2 ;  /* 0x0000000e02097c11 */ /* 0x000fca000f8e10ff */
        /* <DEDUP_REMOVED lines=12> */
[----:B------:R-:W5:Y:S04]  /*2860*/  LDG.E R27, desc[UR12][R6.64+0x38] ;  /* 0x0000380c061b7981 */ /* 0x000f68000c1e1900 */
[----:B------:R-:W5:Y:S01]  /*2870*/  LDG.E R26, desc[UR12][R6.64+0x3c] ;  /* 0x00003c0c061a7981 */ /* 0x000f62000c1e1900 */
[----:B--2---:R-:W-:-:S03]  /*2880*/  IMAD R12, R12, R20, R21 ;  /* 0x000000140c0c7224 */ /* 0x004fc600078e0215 */
[----:B------:R-:W2:Y:S01]  /*2890*/  LDG.E R20, desc[UR12][R6.64+0x1c] ;  /* 0x00001c0c06147981 */ /* 0x000ea2000c1e1900 */
[----:B---3--:R-:W-:-:S03]  /*28a0*/  IMAD R22, R13, R22, R12 ;  /* 0x000000160d167224 */ /* 0x008fc600078e020c */
[----:B------:R-:W3:Y:S01]  /*28b0*/  LDL.64 R12, [R9+0x48] ;  /* 0x00004800090c7983 */ /* 0x000ee20000100a00 */
[----:B----4-:R-:W-:-:S03]  /*28c0*/  IMAD R16, R16, R25, R22 ;  /* 0x0000001910107224 */ /* 0x010fc600078e0216 */
[----:B------:R-:W3:Y:S01]  /*28d0*/  LDG.E R21, desc[UR12][R6.64+0x20] ;  /* 0x0000200c06157981 */ /* 0x000ee2000c1e1900 */
[----:B-----5:R-:W-:-:S03]  /*28e0*/  IMAD R24, R17, R24, R16 ;  /* 0x0000001811187224 */ /* 0x020fc600078e0210 */
[----:B------:R-:W4:Y:S01]  /*28f0*/  LDG.E R22, desc[UR12][R6.64+0x24] ;  /* 0x0000240c06167981 */ /* 0x000f22000c1e1900 */
[----:B------:R-:W-:-:S03]  /*2900*/  IMAD R14, R14, R23, R24 ;  /* 0x000000170e0e7224 */ /* 0x000fc600078e0218 */
[----:B------:R-:W5:Y:S04]  /*2910*/  LDL.64 R16, [R9+0x50] ;  /* 0x0000500009107983 */ /* 0x000f680000100a00 */
[----:B------:R-:W5:Y:S01]  /*2920*/  LDG.E R25, desc[UR12][R6.64+0x28] ;  /* 0x0000280c06197981 */ /* 0x000f62000c1e1900 */
[----:B------:R-:W-:-:S03]  /*2930*/  IMAD R18, R15, R18, R14 ;  /* 0x000000120f127224 */ /* 0x000fc600078e020e */
[----:B------:R-:W5:Y:S01]  /*2940*/  LDG.E R24, desc[UR12][R6.64+0x2c] ;  /* 0x00002c0c06187981 */ /* 0x000f62000c1e1900 */
[----:B------:R-:W-:-:S03]  /*2950*/  IMAD R28, R10, R19, R18 ;  /* 0x000000130a1c7224 */ /* 0x000fc600078e0212 */
[----:B------:R-:W5:Y:S04]  /*2960*/  LDL.64 R14, [R9+0x58] ;  /* 0x00005800090e7983 */ /* 0x000f680000100a00 */
[----:B------:R-:W5:Y:S04]  /*2970*/  LDG.E R23, desc[UR12][R6.64+0x30] ;  /* 0x0000300c06177981 */ /* 0x000f68000c1e1900 */
[----:B------:R-:W5:Y:S04]  /*2980*/  LDG.E R10, desc[UR12][R6.64+0x34] ;  /* 0x0000340c060a7981 */ /* 0x000f68000c1e1900 */
[----:B------:R-:W5:Y:S01]  /*2990*/  LDL.64 R18, [R9+0x60] ;  /* 0x0000600009127983 */ /* 0x000f620000100a00 */
[----:B------:R-:W-:-:S05]  /*29a0*/  VIADD R2, R2, 0x10 ;  /* 0x0000001002027836 */ /* 0x000fca0000000000 */
[----:B------:R-:W-:Y:S01]  /*29b0*/  ISETP.NE.AND P0, PT, R2, UR8, PT ;  /* 0x0000000802007c0c */ /* 0x000fe2000bf05270 */
[----:B--2---:R-:W-:-:S04]  /*29c0*/  IMAD R11, R11, R20, R28 ;  /* 0x000000140b0b7224 */ /* 0x004fc800078e021c */
[----:B---3--:R-:W-:-:S04]  /*29d0*/  IMAD R11, R12, R21, R11 ;  /* 0x000000150c0b7224 */ /* 0x008fc800078e020b */
[----:B----4-:R-:W-:-:S04]  /*29e0*/  IMAD R11, R13, R22, R11 ;  /* 0x000000160d0b7224 */ /* 0x010fc800078e020b */
[----:B-----5:R-:W-:-:S04]  /*29f0*/  IMAD R11, R16, R25, R11 ;  /* 0x00000019100b7224 */ /* 0x020fc800078e020b */
[----:B------:R-:W-:-:S04]  /*2a00*/  IMAD R11, R17, R24, R11 ;  /* 0x00000018110b7224 */ /* 0x000fc800078e020b */
[----:B------:R-:W-:-:S04]  /*2a10*/  IMAD R11, R14, R23, R11 ;  /* 0x000000170e0b7224 */ /* 0x000fc800078e020b */
[----:B------:R-:W-:-:S04]  /*2a20*/  IMAD R10, R15, R10, R11 ;  /* 0x0000000a0f0a7224 */ /* 0x000fc800078e020b */
[----:B------:R-:W-:-:S04]  /*2a30*/  IMAD R10, R18, R27, R10 ;  /* 0x0000001b120a7224 */ /* 0x000fc800078e020a */
[----:B------:R-:W-:Y:S01]  /*2a40*/  IMAD R21, R19, R26, R10 ;  /* 0x0000001a13157224 */ /* 0x000fe200078e020a */
[----:B------:R-:W-:Y:S06]  /*2a50*/  @P0 BRA `(.L_x_95) ;  /* 0xfffffffc00480947 */ /* 0x000fec000383ffff */
[----:B------:R-:W-:-:S05]  /*2a60*/  UMOV UR5, UR8 ;  /* 0x0000000800057c82 */ /* 0x000fca0008000000 */
.L_x_94:
[----:B------:R-:W-:Y:S05]  /*2a70*/  BRA.U !UP1, `(.L_x_96) ;  /* 0x00000005095c7547 */ /* 0x000fea000b800000 */
[----:B------:R-:W-:Y:S02]  /*2a80*/  UISETP.GE.U32.AND UP0, UPT, UR16, 0x7, UPT ;  /* 0x000000071000788c */ /* 0x000fe4000bf06070 */
[----:B------:R-:W-:-:S07]  /*2a90*/  UISETP.NE.AND UP1, UPT, UR20, URZ, UPT ;  /* 0x000000ff1400728c */ /* 0x000fce000bf25270 */
[----:B------:R-:W-:Y:S05]  /*2aa0*/  BRA.U !UP0, `(.L_x_97) ;  /* 0x0000000108907547 */ /* 0x000fea000b800000 */
[----:B------:R-:W1:Y:S01]  /*2ab0*/  LDCU.64 UR6, c[0x0][0x3b0] ;  /* 0x00007600ff0677ac */ /* 0x000e620008000a00 */
[----:B------:R-:W-:-:S09]  /*2ac0*/  ULEA UR18, UR5, UR14, 0x2 ;  /* 0x0000000e05127291 */ /* 0x000fd2000f8e10ff */
[----:B------:R-:W2:Y:S04]  /*2ad0*/  LDL.64 R6, [UR18+0x28] ;  /* 0x00002812ff067983 */ /* 0x000ea80008100a00 */
[----:B------:R-:W3:Y:S01]  /*2ae0*/  LDL.64 R10, [UR18+0x30] ;  /* 0x00003012ff0a7983 */ /* 0x000ee20008100a00 */
[----:B-1----:R-:W-:-:S03]  /*2af0*/  UIMAD.WIDE.U32 UR6, UR5, 0x4, UR6 ;  /* 0x00000004050678a5 */ /* 0x002fc6000f8e0006 */
[----:B------:R-:W4:Y:S03]  /*2b00*/  LDL.64 R12, [UR18+0x38] ;  /* 0x00003812ff0c7983 */ /* 0x000f260008100a00 */
[----:B------:R-:W-:Y:S01]  /*2b10*/  MOV R16, UR6 ;  /* 0x0000000600107c02 */ /* 0x000fe20008000f00 */
[----:B------:R-:W-:Y:S01]  /*2b20*/  IMAD.U32 R17, RZ, RZ, UR7 ;  /* 0x00000007ff117e24 */ /* 0x000fe2000f8e00ff */
[----:B------:R-:W-:Y:S01]  /*2b30*/  MOV R19, UR7 ;  /* 0x0000000700137c02 */ /* 0x000fe20008000f00 */
[----:B------:R-:W-:-:S03]  /*2b40*/  IMAD.U32 R18, RZ, RZ, UR6 ;  /* 0x00000006ff127e24 */ /* 0x000fc6000f8e00ff */
[----:B0-----:R-:W2:Y:S01]  /*2b50*/  LDG.E R2, desc[UR12][R16.64] ;  /* 0x0000000c10027981 */ /* 0x001ea2000c1e1900 */
[----:B------:R-:W-:Y:S02]  /*2b60*/  IMAD.U32 R22, RZ, RZ, UR6 ;  /* 0x00000006ff167e24 */ /* 0x000fe4000f8e00ff */
[----:B------:R-:W-:Y:S01]  /*2b70*/  IMAD.U32 R23, RZ, RZ, UR7 ;  /* 0x00000007ff177e24 */ /* 0x000fe2000f8e00ff */
[----:B------:R-:W5:Y:S01]  /*2b80*/  LDG.E R20, desc[UR12][R18.64+0x4] ;  /* 0x0000040c12147981 */ /* 0x000f62000c1e1900 */
[----:B------:R-:W-:Y:S01]  /*2b90*/  MOV R26, UR6 ;  /* 0x00000006001a7c02 */ /* 0x000fe20008000f00 */
[----:B------:R-:W-:Y:S02]  /*2ba0*/  IMAD.U32 R27, RZ, RZ, UR7 ;  /* 0x00000007ff1b7e24 */ /* 0x000fe4000f8e00ff */
[----:B------:R-:W3:Y:S01]  /*2bb0*/  LDG.E R9, desc[UR12][R22.64+0x8] ;  /* 0x0000080c16097981 */ /* 0x000ee2000c1e1900 */
[----:B------:R-:W-:Y:S01]  /*2bc0*/  IMAD.U32 R28, RZ, RZ, UR6 ;  /* 0x00000006ff1c7e24 */ /* 0x000fe2000f8e00ff */
[----:B------:R-:W-:-:S02]  /*2bd0*/  MOV R29, UR7 ;  /* 0x00000007001d7c02 */ /* 0x000fc40008000f00 */
[----:B------:R-:W4:Y:S01]  /*2be0*/  LDG.E R24, desc[UR12][R26.64+0xc] ;  /* 0x00000c0c1a187981 */ /* 0x000f22000c1e1900 */
[----:B------:R-:W-:Y:S02]  /*2bf0*/  IMAD.U32 R14, RZ, RZ, UR6 ;  /* 0x00000006ff0e7e24 */ /* 0x000fe4000f8e00ff */
[----:B------:R-:W-:Y:S01]  /*2c00*/  IMAD.U32 R15, RZ, RZ, UR7 ;  /* 0x00000007ff0f7e24 */ /* 0x000fe2000f8e00ff */
[----:B------:R-:W4:Y:S04]  /*2c10*/  LDG.E R25, desc[UR12][R28.64+0x10] ;  /* 0x0000100c1c197981 */ /* 0x000f28000c1e1900 */
[----:B------:R-:W4:Y:S04]  /*2c20*/  LDG.E R14, desc[UR12][R14.64+0x14] ;  /* 0x0000140c0e0e7981 */ /* 0x000f28000c1e1900 */
[----:B------:R-:W4:Y:S04]  /*2c30*/  LDG.E R17, desc[UR12][R16.64+0x18] ;  /* 0x0000180c10117981 */ /* 0x000f28000c1e1900 */
[----:B------:R-:W4:Y:S04]  /*2c40*/  LDL.64 R22, [UR18+0x40] ;  /* 0x00004012ff167983 */ /* 0x000f280008100a00 */
[----:B------:R-:W4:Y:S01]  /*2c50*/  LDG.E R18, desc[UR12][R18.64+0x1c] ;  /* 0x00001c0c12127981 */ /* 0x000f22000c1e1900 */
[----:B------:R-:W-:Y:S01]  /*2c60*/  UIADD3 UR5, UPT, UPT, UR5, 0x8, URZ ;  /* 0x0000000805057890 */ /* 0x000fe2000fffe0ff */
[----:B--2---:R-:W-:-:S04]  /*2c70*/  IMAD R2, R6, R2, R21 ;  /* 0x0000000206027224 */ /* 0x004fc800078e0215 */
[----:B-----5:R-:W-:-:S04]  /*2c80*/  IMAD R2, R20, R7, R2 ;  /* 0x0000000714027224 */ /* 0x020fc800078e0202 */
[----:B---3--:R-:W-:-:S04]  /*2c90*/  IMAD R2, R10, R9, R2 ;  /* 0x000000090a027224 */ /* 0x008fc800078e0202 */
[----:B----4-:R-:W-:-:S04]  /*2ca0*/  IMAD R2, R24, R11, R2 ;  /* 0x0000000b18027224 */ /* 0x010fc800078e0202 */
[----:B------:R-:W-:-:S04]  /*2cb0*/  IMAD R2, R12, R25, R2 ;  /* 0x000000190c027224 */ /* 0x000fc800078e0202 */
[----:B------:R-:W-:-:S04]  /*2cc0*/  IMAD R2, R14, R13, R2 ;  /* 0x0000000d0e027224 */ /* 0x000fc800078e0202 */
[----:B------:R-:W-:-:S04]  /*2cd0*/  IMAD R2, R22, R17, R2 ;  /* 0x0000001116027224 */ /* 0x000fc800078e0202 */
[----:B------:R-:W-:-:S07]  /*2ce0*/  IMAD R21, R18, R23, R2 ;  /* 0x0000001712157224 */ /* 0x000fce00078e0202 */
.L_x_97:
        /* <DEDUP_REMOVED lines=8> */
[----:B-1----:R-:W-:-:S06]  /*2d70*/  UIMAD.WIDE.U32 UR6, UR5, 0x4, UR6 ;  /* 0x00000004050678a5 */ /* 0x002fcc000f8e0006 */
[----:B------:R-:W-:Y:S01]  /*2d80*/  MOV R12, UR6 ;  /* 0x00000006000c7c02 */ /* 0x000fe20008000f00 */
[----:B------:R-:W-:Y:S01]  /*2d90*/  IMAD.U32 R13, RZ, RZ, UR7 ;  /* 0x00000007ff0d7e24 */ /* 0x000fe2000f8e00ff */
[----:B------:R-:W-:Y:S01]  /*2da0*/  MOV R15, UR7 ;  /* 0x00000007000f7c02 */ /* 0x000fe20008000f00 */
[----:B------:R-:W-:-:S03]  /*2db0*/  IMAD.U32 R14, RZ, RZ, UR6 ;  /* 0x00000006ff0e7e24 */ /* 0x000fc6000f8e00ff */
[----:B------:R-:W2:Y:S01]  /*2dc0*/  LDG.E R12, desc[UR12][R12.64] ;  /* 0x0000000c0c0c7981 */ /* 0x000ea2000c1e1900 */
[----:B------:R-:W-:Y:S02]  /*2dd0*/  IMAD.U32 R16, RZ, RZ, UR6 ;  /* 0x00000006ff107e24 */ /* 0x000fe4000f8e00ff */
[----:B------:R-:W-:Y:S01]  /*2de0*/  IMAD.U32 R17, RZ, RZ, UR7 ;  /* 0x00000007ff117e24 */ /* 0x000fe2000f8e00ff */
[----:B------:R-:W4:Y:S01]  /*2df0*/  LDG.E R14, desc[UR12][R14.64+0x4] ;  /* 0x0000040c0e0e7981 */ /* 0x000f22000c1e1900 */
[----:B------:R-:W-:Y:S01]  /*2e00*/  MOV R18, UR6 ;  /* 0x0000000600127c02 */ /* 0x000fe20008000f00 */
[----:B------:R-:W-:Y:S02]  /*2e10*/  IMAD.U32 R19, RZ, RZ, UR7 ;  /* 0x00000007ff137e24 */ /* 0x000fe4000f8e00ff */
[----:B------:R-:W3:Y:S04]  /*2e20*/  LDG.E R16, desc[UR12][R16.64+0x8] ;  /* 0x0000080c10107981 */ /* 0x000ee8000c1e1900 */
[----:B------:R-:W5:Y:S01]  /*2e30*/  LDG.E R18, desc[UR12][R18.64+0xc] ;  /* 0x00000c0c12127981 */ /* 0x000f62000c1e1900 */
[----:B------:R-:W-:Y:S01]  /*2e40*/  UIADD3 UR5, UPT, UPT, UR5, 0x4, URZ ;  /* 0x0000000405057890 */ /* 0x000fe2000fffe0ff */
[----:B--2---:R-:W-:-:S04]  /*2e50*/  IMAD R6, R6, R12, R21 ;  /* 0x0000000c06067224 */ /* 0x004fc800078e0215 */
[----:B----4-:R-:W-:-:S04]  /*2e60*/  IMAD R7, R14, R7, R6 ;  /* 0x000000070e077224 */ /* 0x010fc800078e0206 */
[----:B---3--:R-:W-:-:S04]  /*2e70*/  IMAD R10, R10, R16, R7 ;  /* 0x000000100a0a7224 */ /* 0x008fc800078e0207 */
[----:B-----5:R-:W-:-:S07]  /*2e80*/  IMAD R21, R18, R11, R10 ;  /* 0x0000000b12157224 */ /* 0x020fce00078e020a */
.L_x_98:
[----:B------:R-:W-:Y:S05]  /*2e90*/  BRA.U !UP1, `(.L_x_96) ;  /* 0x0000000109547547 */ /* 0x000fea000b800000 */
[----:B------:R-:W1:Y:S02]  /*2ea0*/  LDCU.64 UR6, c[0x0][0x3b0] ;  /* 0x00007600ff0677ac */ /* 0x000e640008000a00 */
[----:B-1----:R-:W-:Y:S02]  /*2eb0*/  UIMAD.WIDE.U32 UR6, UR5, 0x4, UR6 ;  /* 0x00000004050678a5 */ /* 0x002fe4000f8e0006 */
[----:B------:R-:W-:-:S04]  /*2ec0*/  ULEA UR5, UR5, UR14, 0x2 ;  /* 0x0000000e05057291 */ /* 0x000fc8000f8e10ff */
[----:B------:R-:W-:Y:S01]  /*2ed0*/  IMAD.U32 R6, RZ, RZ, UR6 ;  /* 0x00000006ff067e24 */ /* 0x000fe2000f8e00ff */
[----:B------:R-:W-:-:S04]  /*2ee0*/  MOV R7, UR7 ;  /* 0x0000000700077c02 */ /* 0x000fc80008000f00 */
[----:B------:R-:W2:Y:S04]  /*2ef0*/  LDL.64 R12, [UR5+0x28] ;  /* 0x00002805ff0c7983 */ /* 0x000ea80008100a00 */
[----:B------:R-:W2:Y:S01]  /*2f00*/  LDG.E R6, desc[UR12][R6.64] ;  /* 0x0000000c06067981 */ /* 0x000ea2000c1e1900 */
[----:B------:R-:W-:Y:S01]  /*2f10*/  UISETP.NE.AND UP0, UPT, UR11, 0x1, UPT ;  /* 0x000000010b00788c */ /* 0x000fe2000bf05270 */
[----:B--2---:R-:W-:-:S08]  /*2f20*/  IMAD R21, R12, R6, R21 ;  /* 0x000000060c157224 */ /* 0x004fd000078e0215 */
[----:B------:R-:W-:Y:S05]  /*2f30*/  BRA.U !UP0, `(.L_x_96) ;  /* 0x00000001082c7547 */ /* 0x000fea000b800000 */
[----:B------:R-:W-:Y:S01]  /*2f40*/  UISETP.NE.AND UP0, UPT, UR11, 0x2, UPT ;  /* 0x000000020b00788c */ /* 0x000fe2000bf05270 */
[----:B------:R-:W-:Y:S01]  /*2f50*/  IMAD.U32 R6, RZ, RZ, UR6 ;  /* 0x00000006ff067e24 */ /* 0x000fe2000f8e00ff */
[----:B------:R-:W-:Y:S01]  /*2f60*/  MOV R10, UR6 ;  /* 0x00000006000a7c02 */ /* 0x000fe20008000f00 */
[----:B------:R-:W-:Y:S02]  /*2f70*/  IMAD.U32 R7, RZ, RZ, UR7 ;  /* 0x00000007ff077e24 */ /* 0x000fe4000f8e00ff */
[----:B------:R-:W-:Y:S01]  /*2f80*/  IMAD.U32 R11, RZ, RZ, UR7 ;  /* 0x00000007ff0b7e24 */ /* 0x000fe2000f8e00ff */
[----:B------:R-:W-:Y:S02]  /*2f90*/  PLOP3.LUT P0, PT, PT, PT, UP0, 0x80, 0x8 ;  /* 0x000000000008781c */ /* 0x000fe40003f0f008 */
[----:B------:R-:W2:Y:S11]  /*2fa0*/  LDG.E R6, desc[UR12][R6.64+0x4] ;  /* 0x0000040c06067981 */ /* 0x000eb6000c1e1900 */
[----:B------:R-:W3:Y:S04]  /*2fb0*/  @P0 LDG.E R10, desc[UR12][R10.64+0x8] ;  /* 0x0000080c0a0a0981 */ /* 0x000ee8000c1e1900 */
[----:B0-----:R-:W3:Y:S01]  /*2fc0*/  @P0 LDL R2, [UR5+0x30] ;  /* 0x00003005ff020983 */ /* 0x001ee20008100800 */
[----:B--2---:R-:W-:-:S04]  /*2fd0*/  IMAD R21, R6, R13, R21 ;  /* 0x0000000d06157224 */ /* 0x004fc800078e0215 */
[----:B---3--:R-:W-:-:S07]  /*2fe0*/  @P0 IMAD R21, R2, R10, R21 ;  /* 0x0000000a02150224 */ /* 0x008fce00078e0215 */
.L_x_96:
[--C-:B------:R-:W-:Y:S01]  /*2ff0*/  SHF.R.S32.HI R7, RZ, 0x1f, R21.reuse ;  /* 0x0000001fff077819 */ /* 0x100fe20000011415 */
[----:B------:R-:W-:Y:S01]  /*3000*/  IMAD.MOV.U32 R6, RZ, RZ, R21 ;  /* 0x000000ffff067224 */ /* 0x000fe200078e0015 */
[----:B------:R-:W-:Y:S06]  /*3010*/  BRA `(.L_x_99) ;  /* 0x00000000000c7947 */ /* 0x000fec0003800000 */
.L_x_88:
[----:B------:R-:W-:Y:S02]  /*3020*/  MOV R2, UR4 ;  /* 0x0000000400027c02 */ /* 0x000fe40008000f00 */
[----:B------:R-:W-:-:S03]  /*3030*/  CS2R R6, SRZ ;  /* 0x0000000000067805 */ /* 0x000fc6000001ff00 */
[----:B------:R1:W-:Y:S04]  /*3040*/  STL [UR9+0x28], R2 ;  /* 0x00002802ff007987 */ /* 0x0003e80008100809 */
.L_x_99:
[----:B------:R-:W2:Y:S01]  /*3050*/  LDCU.64 UR6, c[0x0][0x3a0] ;  /* 0x00007400ff0677ac */ /* 0x000ea20008000a00 */
[----:B01----:R-:W0:Y:S01]  /*3060*/  LDC R2, c[0x0][0x3c4] ;  /* 0x0000f100ff027b82 */ /* 0x003e220000000800 */
[----:B--2---:R-:W-:-:S04]  /*3070*/  LEA R10, P0, R6, UR6, 0x2 ;  /* 0x00000006060a7c11 */ /* 0x004fc8000f8010ff */
[----:B------:R-:W-:-:S05]  /*3080*/  LEA.HI.X R11, R6, UR7, R7, 0x2, P0 ;  /* 0x00000007060b7c11 */ /* 0x000fca00080f1407 */
[----:B------:R1:W5:Y:S01]  /*3090*/  LDG.E R7, desc[UR12][R10.64] ;  /* 0x0000000c0a077981 */ /* 0x000362000c1e1900 */
[----:B0-----:R-:W-:Y:S01]  /*30a0*/  ISETP.GT.AND P0, PT, R2, 0x9, PT ;  /* 0x000000090200780c */ /* 0x001fe20003f04270 */
[----:B------:R-:W-:-:S12]  /*30b0*/  BSSY.RECONVERGENT B0, `(.L_x_100) ;  /* 0x00001b9000007945 */ /* 0x000fd80003800200 */
[----:B-1----:R-:W-:Y:S05]  /*30c0*/  @P0 BRA `(.L_x_101) ;  /* 0x0000000400e80947 */ /* 0x002fea0003800000 */
[----:B------:R-:W-:-:S13]  /*30d0*/  ISETP.GT.AND P0, PT, R2, 0x4, PT ;  /* 0x000000040200780c */ /* 0x000fda0003f04270 */
[----:B------:R-:W-:Y:S05]  /*30e0*/  @P0 BRA `(.L_x_102) ;  /* 0x0000000000480947 */ /* 0x000fea0003800000 */
[----:B------:R-:W-:-:S13]  /*30f0*/  ISETP.GT.AND P0, PT, R2, 0x2, PT ;  /* 0x000000020200780c */ /* 0x000fda0003f04270 */
[----:B------:R-:W-:Y:S05]  /*3100*/  @P0 BRA `(.L_x_103) ;  /* 0x0000000000280947 */ /* 0x000fea0003800000 */
[----:B------:R-:W-:-:S05]  /*3110*/  IMAD.MOV.U32 R9, RZ, RZ, -0x1 ;  /* 0xffffffffff097424 */ /* 0x000fca00078e00ff */
[----:B------:R-:W-:-:S05]  /*3120*/  VIADDMNMX.U32 R2, R2, R9, 0x2, PT ;  /* 0x0000000202027446 */ /* 0x000fca0003800009 */
[----:B------:R-:W-:-:S04]  /*3130*/  IMAD.SHL.U32 R2, R2, 0x4, RZ ;  /* 0x0000000402027824 */ /* 0x000fc800078e00ff */
[----:B------:R-:W0:Y:S02]  /*3140*/  LDC R10, c[0x2][R2] ;  /* 0x00800000020a7b82 */ /* 0x000e240000000800 */
[----:B0-----:R-:W-:-:S04]  /*3150*/  SHF.R.S32.HI R11, RZ, 0x1f, R10 ;  /* 0x0000001fff0b7819 */ /* 0x001fc8000001140a */
.L_x_213:
[----:B------:R-:W-:Y:S05]  /*3160*/  BRX R10 -0x3170                                                     (*"BRANCH_TARGETS .L_x_214,.L_x_215,.L_x_105"*) ;  /* 0xffffffcc0aa47949 */ /* 0x000fea000383ffff */
.L_x_215:
[----:B-----5:R-:W-:Y:S01]  /*3170*/  FMUL R8, R8, R7 ;  /* 0x0000000708087220 */ /* 0x020fe20000400000 */
[----:B------:R-:W-:Y:S06]  /*3180*/  BRA `(.L_x_104) ;  /* 0x0000001800ac7947 */ /* 0x000fec0003800000 */
.L_x_214:
[----:B-----5:R-:W-:Y:S01]  /*3190*/  FADD R8, R8, R7 ;  /* 0x0000000708087221 */ /* 0x020fe20000000000 */
[----:B------:R-:W-:Y:S06]  /*31a0*/  BRA `(.L_x_104) ;  /* 0x0000001800a47947 */ /* 0x000fec0003800000 */
.L_x_103:
[----:B------:R-:W-:-:S13]  /*31b0*/  ISETP.NE.AND P0, PT, R2, 0x3, PT ;  /* 0x000000030200780c */ /* 0x000fda0003f05270 */
[----:B------:R-:W-:Y:S05]  /*31c0*/  @!P0 BRA `(.L_x_104) ;  /* 0x00000018009c8947 */ /* 0x000fea0003800000 */
[----:B------:R-:W-:-:S13]  /*31d0*/  ISETP.NE.AND P0, PT, R2, 0x4, PT ;  /* 0x000000040200780c */ /* 0x000fda0003f05270 */
[----:B------:R-:W-:Y:S05]  /*31e0*/  @P0 BRA `(.L_x_105) ;  /* 0x0000001000d80947 */ /* 0x000fea0003800000 */
[----:B------:R-:W-:Y:S01]  /*31f0*/  FADD R8, -R8, -RZ ;  /* 0x800000ff08087221 */ /* 0x000fe20000000100 */
[----:B------:R-:W-:Y:S06]  /*3200*/  BRA `(.L_x_104) ;  /* 0x00000018008c7947 */ /* 0x000fec0003800000 */
.L_x_102:
[----:B------:R-:W-:-:S13]  /*3210*/  ISETP.GT.AND P0, PT, R2, 0x6, PT ;  /* 0x000000060200780c */ /* 0x000fda0003f04270 */
[----:B------:R-:W-:Y:S05]  /*3220*/  @P0 BRA `(.L_x_106) ;  /* 0x0000000000280947 */ /* 0x000fea0003800000 */
[----:B------:R-:W-:-:S04]  /*3230*/  IADD3 R2, PT, PT, R2, -0x5, RZ ;  /* 0xfffffffb02027810 */ /* 0x000fc80007ffe0ff */
[----:B------:R-:W-:-:S05]  /*3240*/  VIMNMX.U32 R2, PT, PT, R2, 0x2, PT ;  /* 0x0000000202027848 */ /* 0x000fca0003fe0000 */
[----:B------:R-:W-:-:S04]  /*3250*/  IMAD.SHL.U32 R2, R2, 0x4, RZ ;  /* 0x0000000402027824 */ /* 0x000fc800078e00ff */
[----:B------:R-:W0:Y:S02]  /*3260*/  LDC R10, c[0x2][R2+0xc] ;  /* 0x00800300020a7b82 */ /* 0x000e240000000800 */
[----:B0-----:R-:W-:-:S04]  /*3270*/  SHF.R.S32.HI R11, RZ, 0x1f, R10 ;  /* 0x0000001fff0b7819 */ /* 0x001fc8000001140a */
.L_x_217:
[----:B------:R-:W-:Y:S05]  /*3280*/  BRX R10 -0x3290                                                     (*"BRANCH_TARGETS .L_x_218,.L_x_219,.L_x_105"*) ;  /* 0xffffffcc0a5c7949 */ /* 0x000fea000383ffff */
.L_x_219:
[----:B-----5:R-:W-:Y:S01]  /*3290*/  FSET.BF.EQ.AND R8, R8, R7, PT ;  /* 0x000000070808720a */ /* 0x020fe20003802000 */
[----:B------:R-:W-:Y:S06]  /*32a0*/  BRA `(.L_x_104) ;  /* 0x0000001800647947 */ /* 0x000fec0003800000 */
.L_x_218:
[----:B-----5:R-:W-:Y:S01]  /*32b0*/  FSET.BF.LT.AND R8, R8, R7, PT ;  /* 0x000000070808720a */ /* 0x020fe20003801000 */
[----:B------:R-:W-:Y:S06]  /*32c0*/  BRA `(.L_x_104) ;  /* 0x00000018005c7947 */ /* 0x000fec0003800000 */
.L_x_106:
[----:B------:R-:W-:-:S05]  /*32d0*/  IMAD.MOV.U32 R9, RZ, RZ, -0x7 ;  /* 0xfffffff9ff097424 */ /* 0x000fca00078e00ff */
[----:B------:R-:W-:-:S04]  /*32e0*/  VIADDMNMX.U32 R2, R2, R9, 0x3, PT ;  /* 0x0000000302027446 */ /* 0x000fc80003800009 */
[----:B------:R-:W-:-:S04]  /*32f0*/  SHF.L.U32 R2, R2, 0x2, RZ ;  /* 0x0000000202027819 */ /* 0x000fc800000006ff */
[----:B------:R-:W0:Y:S02]  /*3300*/  LDC R10, c[0x2][R2+0x18] ;  /* 0x00800600020a7b82 */ /* 0x000e240000000800 */
[----:B0-----:R-:W-:-:S04]  /*3310*/  SHF.R.S32.HI R11, RZ, 0x1f, R10 ;  /* 0x0000001fff0b7819 */ /* 0x001fc8000001140a */
.L_x_221:
[----:B------:R-:W-:Y:S05]  /*3320*/  BRX R10 -0x3330                                                     (*"BRANCH_TARGETS .L_x_222,.L_x_223,.L_x_224,.L_x_105"*) ;  /* 0xffffffcc0a347949 */ /* 0x000fea000383ffff */
.L_x_224:
[----:B------:R-:W-:-:S04]  /*3330*/  FSETP.GT.AND P0, PT, R8, RZ, PT ;  /* 0x000000ff0800720b */ /* 0x000fc80003f04000 */
[----:B-----5:R-:W-:Y:S01]  /*3340*/  FSEL R8, R7, RZ, P0 ;  /* 0x000000ff07087208 */ /* 0x020fe20000000000 */
[----:B------:R-:W-:Y:S08]  /*3350*/  BRA `(.L_x_104) ;  /* 0x0000001800387947 */ /* 0x000ff00003800000 */
.L_x_222:
[----:B------:R-:W-:Y:S01]  /*3360*/  FSETP.GE.AND P0, PT, R8, RZ, PT ;  /* 0x000000ff0800720b */ /* 0x000fe20003f06000 */
[----:B------:R-:W-:-:S12]  /*3370*/  BSSY.RECONVERGENT B1, `(.L_x_107) ;  /* 0x0000042000017945 */ /* 0x000fd80003800200 */
[----:B------:R-:W-:Y:S05]  /*3380*/  @!P0 BRA `(.L_x_108) ;  /* 0x0000000000848947 */ /* 0x000fea0003800000 */
[----:B------:R-:W-:Y:S01]  /*3390*/  IMAD.MOV.U32 R5, RZ, RZ, 0x3bbb989d ;  /* 0x3bbb989dff057424 */ /* 0x000fe200078e00ff */
[----:B------:R-:W-:Y:S01]  /*33a0*/  BSSY.RECONVERGENT B2, `(.L_x_109) ;  /* 0x000001d000027945 */ /* 0x000fe20003800200 */
[----:B-----5:R-:W-:Y:S02]  /*33b0*/  IMAD.MOV.U32 R7, RZ, RZ, 0x437c0000 ;  /* 0x437c0000ff077424 */ /* 0x020fe400078e00ff */
[----:B------:R-:W-:-:S04]  /*33c0*/  FFMA.SAT R2, R8, -R5, 0.5 ;  /* 0x3f00000008027423 */ /* 0x000fc80000002805 */
[----:B------:R-:W-:-:S04]  /*33d0*/  FFMA.RM R2, R2, R7, 12582913 ;  /* 0x4b40000102027423 */ /* 0x000fc80000004007 */
[C---:B------:R-:W-:Y:S01]  /*33e0*/  FADD R5, R2.reuse, -12583039 ;  /* 0xcb40007f02057421 */ /* 0x040fe20000000000 */
[----:B------:R-:W-:-:S03]  /*33f0*/  SHF.L.U32 R2, R2, 0x17, RZ ;  /* 0x0000001702027819 */ /* 0x000fc600000006ff */
[----:B------:R-:W-:-:S04]  /*3400*/  FFMA R5, R8, -1.4426950216293334961, -R5 ;  /* 0xbfb8aa3b08057823 */ /* 0x000fc80000000805 */
[----:B------:R-:W-:-:S06]  /*3410*/  FFMA R5, R8, -1.925963033500011079e-08, R5 ;  /* 0xb2a5706008057823 */ /* 0x000fcc0000000005 */
        /* <DEDUP_REMOVED lines=18> */
[----:B------:R-:W-:Y:S05]  /*3540*/  CALL.REL.NOINC `($__internal_3_$__cuda_sm20_dblrcp_rn_slowpath_v3) ;  /* 0x0000001400dc7944 */ /* 0x000fea0003c00000 */
[----:B------:R-:W-:Y:S01]  /*3550*/  IMAD.MOV.U32 R8, RZ, RZ, R10 ;  /* 0x000000ffff087224 */ /* 0x000fe200078e000a */
[----:B------:R-:W-:-:S07]  /*3560*/  MOV R9, R11 ;  /* 0x0000000b00097202 */ /* 0x000fce0000000f00 */
.L_x_110:
[----:B------:R-:W-:Y:S05]  /*3570*/  BSYNC.RECONVERGENT B2 ;  /* 0x0000000000027941 */ /* 0x000fea0003800200 */
.L_x_109:
[----:B------:R2:W3:Y:S01]  /*3580*/  F2F.F32.F64 R8, R8 ;  /* 0x0000000800087310 */ /* 0x0004e20000301000 */
[----:B------:R-:W-:Y:S05]  /*3590*/  BRA `(.L_x_111) ;  /* 0x00000000007c7947 */ /* 0x000fea0003800000 */
.L_x_108:
[----:B------:R-:W-:Y:S01]  /*35a0*/  IMAD.MOV.U32 R5, RZ, RZ, 0x3bbb989d ;  /* 0x3bbb989dff057424 */ /* 0x000fe200078e00ff */
[----:B------:R-:W-:Y:S01]  /*35b0*/  BSSY.RECONVERGENT B2, `(.L_x_112) ;  /* 0x000001c000027945 */ /* 0x000fe20003800200 */
[----:B-----5:R-:W-:Y:S02]  /*35c0*/  IMAD.MOV.U32 R7, RZ, RZ, 0x437c0000 ;  /* 0x437c0000ff077424 */ /* 0x020fe400078e00ff */
[----:B------:R-:W-:-:S04]  /*35d0*/  FFMA.SAT R2, R8, R5, 0.5 ;  /* 0x3f00000008027423 */ /* 0x000fc80000002005 */
[----:B------:R-:W-:-:S04]  /*35e0*/  FFMA.RM R2, R2, R7, 12582913 ;  /* 0x4b40000102027423 */ /* 0x000fc80000004007 */
[C---:B------:R-:W-:Y:S01]  /*35f0*/  FADD R5, R2.reuse, -12583039 ;  /* 0xcb40007f02057421 */ /* 0x040fe20000000000 */
[----:B------:R-:W-:-:S03]  /*3600*/  SHF.L.U32 R2, R2, 0x17, RZ ;  /* 0x0000001702027819 */ /* 0x000fc600000006ff */
[----:B------:R-:W-:-:S04]  /*3610*/  FFMA R5, R8, 1.4426950216293334961, -R5 ;  /* 0x3fb8aa3b08057823 */ /* 0x000fc80000000805 */
[----:B------:R-:W-:Y:S01]  /*3620*/  FFMA R5, R8, 1.925963033500011079e-08, R5 ;  /* 0x32a5706008057823 */ /* 0x000fe20000000005 */
[----:B------:R-:W-:-:S05]  /*3630*/  IMAD.MOV.U32 R8, RZ, RZ, 0x1 ;  /* 0x00000001ff087424 */ /* 0x000fca00078e00ff */
[----:B------:R-:W0:Y:S02]  /*3640*/  MUFU.EX2 R5, R5 ;  /* 0x0000000500057308 */ /* 0x000e240000000800 */
[----:B0-----:R-:W-:-:S06]  /*3650*/  FMUL R2, R2, R5 ;  /* 0x0000000502027220 */ /* 0x001fcc0000400000 */
        /* <DEDUP_REMOVED lines=15> */
[----:B------:R-:W-:-:S07]  /*3750*/  MOV R2, 0x3770 ;  /* 0x0000377000027802 */ /* 0x000fce0000000f00 */
[----:B------:R-:W-:Y:S05]  /*3760*/  CALL.REL.NOINC `($__internal_4_$__cuda_sm20_div_rn_f64_full) ;  /* 0x0000001400f47944 */ /* 0x000fea0003c00000 */
.L_x_113:
[----:B------:R-:W-:Y:S05]  /*3770*/  BSYNC.RECONVERGENT B2 ;  /* 0x0000000000027941 */ /* 0x000fea0003800200 */
.L_x_112:
[----:B------:R0:W1:Y:S02]  /*3780*/  F2F.F32.F64 R8, R8 ;  /* 0x0000000800087310 */ /* 0x0000640000301000 */
.L_x_111:
[----:B------:R-:W-:Y:S05]  /*3790*/  BSYNC.RECONVERGENT B1 ;  /* 0x0000000000017941 */ /* 0x000fea0003800200 */
.L_x_107:
[----:B------:R-:W-:Y:S05]  /*37a0*/  BRA `(.L_x_104) ;  /* 0x0000001400247947 */ /* 0x000fea0003800000 */
.L_x_223:
[----:B------:R-:W0:Y:S01]  /*37b0*/  F2F.F64.F32 R8, R8 ;  /* 0x0000000800087310 */ /* 0x000e220000201800 */
[----:B------:R-:W-:Y:S02]  /*37c0*/  IMAD.MOV.U32 R2, RZ, RZ, RZ ;  /* 0x000000ffff027224 */ /* 0x000fe400078e00ff */
[----:B------:R-:W-:Y:S01]  /*37d0*/  IMAD.MOV.U32 R6, RZ, RZ, RZ ;  /* 0x000000ffff067224 */ /* 0x000fe200078e00ff */
[----:B0-----:R-:W-:Y:S01]  /*37e0*/  DSETP.MAX.AND P0, P1, RZ, R8, PT ;  /* 0x00000008ff00722a */ /* 0x001fe2000390f000 */
[----:B------:R-:W-:Y:S01]  /*37f0*/  MOV R5, R9 ;  /* 0x0000000900057202 */ /* 0x000fe20000000f00 */
[----:B-----5:R-:W-:-:S04]  /*3800*/  IMAD.MOV.U32 R7, RZ, RZ, R8 ;  /* 0x000000ffff077224 */ /* 0x020fc800078e0008 */
[----:B------:R-:W-:Y:S02]  /*3810*/  FSEL R11, R2, R5, P0 ;  /* 0x00000005020b7208 */ /* 0x000fe40000000000 */
[----:B------:R-:W-:-:S06]  /*3820*/  SEL R6, R6, R7, P0 ;  /* 0x0000000706067207 */ /* 0x000fcc0000000000 */
[----:B------:R-:W-:-:S04]  /*3830*/  @P1 LOP3.LUT R11, R5, 0x80000, RZ, 0xfc, !PT ;  /* 0x00080000050b1812 */ /* 0x000fc800078efcff */
[----:B------:R-:W-:-:S04]  /*3840*/  MOV R7, R11 ;  /* 0x0000000b00077202 */ /* 0x000fc80000000f00 */
[----:B------:R0:W1:Y:S01]  /*3850*/  F2F.F32.F64 R8, R6 ;  /* 0x0000000600087310 */ /* 0x0000620000301000 */
[----:B------:R-:W-:Y:S05]  /*3860*/  BRA `(.L_x_104) ;  /* 0x0000001000f47947 */ /* 0x000fea0003800000 */
.L_x_101:
[----:B------:R-:W-:-:S13]  /*3870*/  ISETP.GT.AND P0, PT, R2, 0xd, PT ;  /* 0x0000000d0200780c */ /* 0x000fda0003f04270 */
[----:B------:R-:W-:Y:S05]  /*3880*/  @P0 BRA `(.L_x_114) ;  /* 0x00000008006c0947 */ /* 0x000fea0003800000 */
[----:B------:R-:W-:-:S13]  /*3890*/  ISETP.GT.AND P0, PT, R2, 0xb, PT ;  /* 0x0000000b0200780c */ /* 0x000fda0003f04270 */
[----:B------:R-:W-:Y:S05]  /*38a0*/  @P0 BRA `(.L_x_115) ;  /* 0x0000000400e40947 */ /* 0x000fea0003800000 */
[----:B------:R-:W-:-:S05]  /*38b0*/  VIADD R2, R2, 0xfffffff6 ;  /* 0xfffffff602027836 */ /* 0x000fca0000000000 */
[----:B------:R-:W-:-:S05]  /*38c0*/  VIMNMX.U32 R2, PT, PT, R2, 0x2, PT ;  /* 0x0000000202027848 */ /* 0x000fca0003fe0000 */
[----:B------:R-:W-:-:S04]  /*38d0*/  IMAD.SHL.U32 R2, R2, 0x4, RZ ;  /* 0x0000000402027824 */ /* 0x000fc800078e00ff */
[----:B------:R-:W0:Y:S02]  /*38e0*/  LDC R10, c[0x2][R2+0x28] ;  /* 0x00800a00020a7b82 */ /* 0x000e240000000800 */
[----:B0-----:R-:W-:-:S04]  /*38f0*/  SHF.R.S32.HI R11, RZ, 0x1f, R10 ;  /* 0x0000001fff0b7819 */ /* 0x001fc8000001140a */
.L_x_226:
[----:B------:R-:W-:Y:S05]  /*3900*/  BRX R10 -0x3910                                                     (*"BRANCH_TARGETS .L_x_227,.L_x_228,.L_x_105"*) ;  /* 0xffffffc40abc7949 */ /* 0x000fea000383ffff */
.L_x_228:
[----:B------:R-:W0:Y:S01]  /*3910*/  F2F.F64.F32 R10, R8 ;  /* 0x00000008000a7310 */ /* 0x000e220000201800 */
[----:B------:R-:W-:Y:S01]  /*3920*/  UMOV UR6, 0xa0b5ed8d ;  /* 0xa0b5ed8d00067882 */ /* 0x000fe20000000000 */
[----:B------:R-:W-:Y:S01]  /*3930*/  UMOV UR7, 0x3eb0c6f7 ;  /* 0x3eb0c6f700077882 */ /* 0x000fe20000000000 */
[----:B------:R-:W-:Y:S01]  /*3940*/  MOV R12, 0x1 ;  /* 0x00000001000c7802 */ /* 0x000fe20000000f00 */
[----:B------:R-:W-:Y:S04]  /*3950*/  BSSY.RECONVERGENT B1, `(.L_x_116) ;  /* 0x0000012000017945 */ /* 0x000fe80003800200 */
[----:B-----5:R-:W1:Y:S01]  /*3960*/  F2F.F64.F32 R6, R7 ;  /* 0x0000000700067310 */ /* 0x020e620000201800 */
        /* <DEDUP_REMOVED lines=16> */
.L_x_117:
[----:B------:R-:W-:Y:S05]  /*3a70*/  BSYNC.RECONVERGENT B1 ;  /* 0x0000000000017941 */ /* 0x000fea0003800200 */
.L_x_116:
[----:B------:R0:W1:Y:S01]  /*3a80*/  F2F.F32.F64 R8, R8 ;  /* 0x0000000800087310 */ /* 0x0000620000301000 */
[----:B------:R-:W-:Y:S05]  /*3a90*/  BRA `(.L_x_104) ;  /* 0x0000001000687947 */ /* 0x000fea0003800000 */
.L_x_227:
[----:B------:R-:W0:Y:S01]  /*3aa0*/  F2F.F64.F32 R8, R8 ;  /* 0x0000000800087310 */ /* 0x000e220000201800 */
[----:B------:R-:W-:Y:S01]  /*3ab0*/  UMOV UR6, 0xa0b5ed8d ;  /* 0xa0b5ed8d00067882 */ /* 0x000fe20000000000 */
[----:B------:R-:W-:Y:S02]  /*3ac0*/  UMOV UR7, 0x3eb0c6f7 ;  /* 0x3eb0c6f700077882 */ /* 0x000fe40000000000 */
[----:B0-----:R-:W-:-:S10]  /*3ad0*/  DADD R10, R8, UR6 ;  /* 0x00000006080a7e29 */ /* 0x001fd40008000000 */
[----:B------:R-:W-:Y:S01]  /*3ae0*/  ISETP.GT.AND P0, PT, R11, 0xfffff, PT ;  /* 0x000fffff0b00780c */ /* 0x000fe20003f04270 */
[----:B------:R-:W-:Y:S01]  /*3af0*/  IMAD.MOV.U32 R6, RZ, RZ, R10 ;  /* 0x000000ffff067224 */ /* 0x000fe200078e000a */
[----:B-----5:R-:W-:Y:S01]  /*3b00*/  MOV R7, R11 ;  /* 0x0000000b00077202 */ /* 0x020fe20000000f00 */
[----:B------:R-:W-:-:S10]  /*3b10*/  IMAD.MOV.U32 R5, RZ, RZ, R11 ;  /* 0x000000ffff057224 */ /* 0x000fd400078e000b */
[----:B------:R-:W-:-:S10]  /*3b20*/  @!P0 DMUL R6, R6, 1.80143985094819840000e+16 ;  /* 0x4350000006068828 */ /* 0x000fd40000000000 */
[----:B------:R-:W-:Y:S02]  /*3b30*/  @!P0 MOV R5, R7 ;  /* 0x0000000700058202 */ /* 0x000fe40000000f00 */
[----:B------:R-:W-:-:S03]  /*3b40*/  @!P0 MOV R10, R6 ;  /* 0x00000006000a8202 */ /* 0x000fc60000000f00 */
[----:B------:R-:W-:-:S05]  /*3b50*/  VIADD R2, R5, 0xffffffff ;  /* 0xffffffff05027836 */ /* 0x000fca0000000000 */
[----:B------:R-:W-:Y:S02]  /*3b60*/  ISETP.GT.U32.AND P1, PT, R2, 0x7feffffe, PT ;  /* 0x7feffffe0200780c */ /* 0x000fe40003f24070 */
[----:B------:R-:W-:Y:S01]  /*3b70*/  MOV R2, 0xfffffc01 ;  /* 0xfffffc0100027802 */ /* 0x000fe20000000f00 */
[----:B------:R-:W-:-:S10]  /*3b80*/  @!P0 IMAD.MOV.U32 R2, RZ, RZ, -0x435 ;  /* 0xfffffbcbff028424 */ /* 0x000fd400078e00ff */
[----:B------:R-:W-:Y:S05]  /*3b90*/  @P1 BRA `(.L_x_118) ;  /* 0x0000000400081947 */ /* 0x000fea0003800000 */
[----:B------:R-:W-:Y:S01]  /*3ba0*/  LOP3.LUT R6, R5, 0xfffff, RZ, 0xc0, !PT ;  /* 0x000fffff05067812 */ /* 0x000fe200078ec0ff */
[----:B------:R-:W-:Y:S01]  /*3bb0*/  IMAD.MOV.U32 R16, RZ, RZ, -0x748574fc ;  /* 0x8b7a8b04ff107424 */ /* 0x000fe200078e00ff */
[----:B------:R-:W-:Y:S01]  /*3bc0*/  MOV R8, RZ ;  /* 0x000000ff00087202 */ /* 0x000fe20000000f00 */
[----:B------:R-:W-:Y:S01]  /*3bd0*/  UMOV UR6, 0x3ae80f1e ;  /* 0x3ae80f1e00067882 */ /* 0x000fe20000000000 */
[----:B------:R-:W-:Y:S01]  /*3be0*/  LOP3.LUT R7, R6, 0x3ff00000, RZ, 0xfc, !PT ;  /* 0x3ff0000006077812 */ /* 0x000fe200078efcff */
[----:B------:R-:W-:Y:S01]  /*3bf0*/  IMAD.MOV.U32 R6, RZ, RZ, R10 ;  /* 0x000000ffff067224 */ /* 0x000fe200078e000a */
[----:B------:R-:W-:Y:S01]  /*3c00*/  MOV R17, 0x3ed0ee25 ;  /* 0x3ed0ee2500117802 */ /* 0x000fe20000000f00 */
[----:B------:R-:W-:Y:S01]  /*3c10*/  UMOV UR7, 0x3eb1380b ;  /* 0x3eb1380b00077882 */ /* 0x000fe20000000000 */
[----:B------:R-:W-:Y:S01]  /*3c20*/  ISETP.GE.U32.AND P0, PT, R7, 0x3ff6a09f, PT ;  /* 0x3ff6a09f0700780c */ /* 0x000fe20003f06070 */
[----:B------:R-:W-:Y:S01]  /*3c30*/  UMOV UR18, 0x80000000 ;  /* 0x8000000000127882 */ /* 0x000fe20000000000 */
[----:B------:R-:W-:Y:S01]  /*3c40*/  LEA.HI R2, R5, R2, RZ, 0xc ;  /* 0x0000000205027211 */ /* 0x000fe200078f60ff */
[----:B------:R-:W-:Y:S01]  /*3c50*/  UMOV UR19, 0x43300000 ;  /* 0x4330000000137882 */ /* 0x000fe20000000000 */
[----:B------:R-:W-:-:S09]  /*3c60*/  MOV R21, 0x43300000 ;  /* 0x4330000000157802 */ /* 0x000fd20000000f00 */
[----:B------:R-:W-:Y:S01]  /*3c70*/  @P0 IADD3 R9, PT, PT, R7, -0x100000, RZ ;  /* 0xfff0000007090810 */ /* 0x000fe20007ffe0ff */
[----:B------:R-:W-:-:S04]  /*3c80*/  @P0 VIADD R2, R2, 0x1 ;  /* 0x0000000102020836 */ /* 0x000fc80000000000 */
[----:B------:R-:W-:Y:S01]  /*3c90*/  @P0 IMAD.MOV.U32 R7, RZ, RZ, R9 ;  /* 0x000000ffff070224 */ /* 0x000fe200078e0009 */
[----:B------:R-:W-:-:S05]  /*3ca0*/  LOP3.LUT R20, R2, 0x80000000, RZ, 0x3c, !PT ;  /* 0x8000000002147812 */ /* 0x000fca00078e3cff */
        /* <DEDUP_REMOVED lines=13> */
[----:B------:R-:W-:-:S05]  /*3d80*/  DADD R18, R18, R18 ;  /* 0x0000000012127229 */ /* 0x000fca0000000012 */
[----:B------:R-:W-:Y:S01]  /*3d90*/  DFMA R14, R12, R14, UR6 ;  /* 0x000000060c0e7e2b */ /* 0x000fe2000800000e */
[----:B------:R-:W-:Y:S01]  /*3da0*/  UMOV UR6, 0xa9ab0956 ;  /* 0xa9ab095600067882 */ /* 0x000fe20000000000 */
[----:B------:R-:W-:Y:S01]  /*3db0*/  UMOV UR7, 0x3f1745cb ;  /* 0x3f1745cb00077882 */ /* 0x000fe20000000000 */
[----:B------:R-:W-:-:S05]  /*3dc0*/  DFMA R18, R6, -R10, R18 ;  /* 0x8000000a0612722b */ /* 0x000fca0000000012 */
        /* <DEDUP_REMOVED lines=9> */
[----:B------:R-:W-:Y:S01]  /*3e60*/  UMOV UR7, 0x3f899999 ;  /* 0x3f89999900077882 */ /* 0x000fe20000000000 */
[----:B------:R-:W-:Y:S01]  /*3e70*/  DADD R14, R20, -UR18 ;  /* 0x80000012140e7e29 */ /* 0x000fe20008000000 */
[----:B------:R-:W-:Y:S01]  /*3e80*/  UMOV UR18, 0xfefa39ef ;  /* 0xfefa39ef00127882 */ /* 0x000fe20000000000 */
[----:B------:R-:W-:-:S03]  /*3e90*/  UMOV UR19, 0x3fe62e42 ;  /* 0x3fe62e4200137882 */ /* 0x000fc60000000000 */
[----:B------:R-:W-:Y:S01]  /*3ea0*/  DFMA R16, R12, R16, UR6 ;  /* 0x000000060c107e2b */ /* 0x000fe20008000010 */
[----:B------:R-:W-:Y:S01]  /*3eb0*/  UMOV UR6, 0x55555554 ;  /* 0x5555555400067882 */ /* 0x000fe20000000000 */
[----:B------:R-:W-:Y:S01]  /*3ec0*/  UMOV UR7, 0x3fb55555 ;  /* 0x3fb5555500077882 */ /* 0x000fe20000000000 */
[----:B------:R-:W-:-:S05]  /*3ed0*/  DFMA R6, R14, UR18, R10 ;  /* 0x000000120e067c2b */ /* 0x000fca000800000a */
        /* <DEDUP_REMOVED lines=12> */
[----:B------:R2:W3:Y:S01]  /*3fa0*/  F2F.F32.F64 R8, R16 ;  /* 0x0000001000087310 */ /* 0x0004e20000301000 */
[----:B------:R-:W-:Y:S05]  /*3fb0*/  BRA `(.L_x_104) ;  /* 0x0000000c00207947 */ /* 0x000fea0003800000 */
.L_x_118:
[----:B------:R-:W-:Y:S01]  /*3fc0*/  IMAD.MOV.U32 R8, RZ, RZ, 0x0 ;  /* 0x00000000ff087424 */ /* 0x000fe200078e00ff */
[----:B------:R-:W-:Y:S02]  /*3fd0*/  MOV R9, 0x7ff00000 ;  /* 0x7ff0000000097802 */ /* 0x000fe40000000f00 */
[----:B------:R-:W-:-:S04]  /*3fe0*/  LOP3.LUT P0, RZ, R7, 0x7fffffff, RZ, 0xc0, !PT ;  /* 0x7fffffff07ff7812 */ /* 0x000fc8000780c0ff */
[----:B------:R-:W-:-:S10]  /*3ff0*/  DFMA R8, R6, R8, +INF ;  /* 0x7ff000000608742b */ /* 0x000fd40000000008 */
[----:B------:R-:W-:Y:S02]  /*4000*/  FSEL R8, R8, RZ, P0 ;  /* 0x000000ff08087208 */ /* 0x000fe40000000000 */
[----:B------:R-:W-:-:S04]  /*4010*/  FSEL R9, R9, -QNAN , P0 ;  /* 0xfff0000009097808 */ /* 0x000fc80000000000 */
[----:B------:R4:W0:Y:S01]  /*4020*/  F2F.F32.F64 R8, R8 ;  /* 0x0000000800087310 */ /* 0x0008220000301000 */
[----:B------:R-:W-:Y:S05]  /*4030*/  BRA `(.L_x_104) ;  /* 0x0000000c00007947 */ /* 0x000fea0003800000 */
.L_x_115:
[----:B------:R-:W-:-:S05]  /*4040*/  IMAD.MOV.U32 R9, RZ, RZ, -0xc ;  /* 0xfffffff4ff097424 */ /* 0x000fca00078e00ff */
[----:B------:R-:W-:-:S04]  /*4050*/  VIADDMNMX.U32 R2, R2, R9, 0x2, PT ;  /* 0x0000000202027446 */ /* 0x000fc80003800009 */
[----:B------:R-:W-:-:S04]  /*4060*/  SHF.L.U32 R2, R2, 0x2, RZ ;  /* 0x0000000202027819 */ /* 0x000fc800000006ff */
[----:B------:R-:W0:Y:S02]  /*4070*/  LDC R10, c[0x2][R2+0x34] ;  /* 0x00800d00020a7b82 */ /* 0x000e240000000800 */
[----:B0-----:R-:W-:-:S04]  /*4080*/  SHF.R.S32.HI R11, RZ, 0x1f, R10 ;  /* 0x0000001fff0b7819 */ /* 0x001fc8000001140a */
.L_x_230:
[----:B------:R-:W-:Y:S05]  /*4090*/  BRX R10 -0x40a0                                                     (*"BRANCH_TARGETS .L_x_231,.L_x_232,.L_x_105"*) ;  /* 0xffffffbc0ad87949 */ /* 0x000fea000383ffff */
.L_x_232:
[----:B------:R-:W-:Y:S01]  /*40a0*/  VIADD R2, R8, 0x1800000 ;  /* 0x0180000008027836 */ /* 0x000fe20000000000 */
[----:B------:R-:W-:Y:S04]  /*40b0*/  BSSY.RECONVERGENT B1, `(.L_x_119) ;  /* 0x000000c000017945 */ /* 0x000fe80003800200 */
[----:B------:R-:W-:-:S04]  /*40c0*/  LOP3.LUT R2, R2, 0x7f800000, RZ, 0xc0, !PT ;  /* 0x7f80000002027812 */ /* 0x000fc800078ec0ff */
[----:B------:R-:W-:-:S13]  /*40d0*/  ISETP.GT.U32.AND P0, PT, R2, 0x1ffffff, PT ;  /* 0x01ffffff0200780c */ /* 0x000fda0003f04070 */
[----:B------:R-:W-:Y:S05]  /*40e0*/  @P0 BRA `(.L_x_120) ;  /* 0x0000000000100947 */ /* 0x000fea0003800000 */
[----:B------:R-:W-:-:S07]  /*40f0*/  MOV R6, 0x4110 ;  /* 0x0000411000067802 */ /* 0x000fce0000000f00 */
[----:B-----5:R-:W-:Y:S05]  /*4100*/  CALL.REL.NOINC `($__internal_5_$__cuda_sm20_rcp_rn_f32_slowpath) ;  /* 0x00000014000c7944 */ /* 0x020fea0003c00000 */
[----:B------:R-:W-:Y:S01]  /*4110*/  MOV R8, R5 ;  /* 0x0000000500087202 */ /* 0x000fe20000000f00 */
[----:B------:R-:W-:Y:S06]  /*4120*/  BRA `(.L_x_121) ;  /* 0x0000000000107947 */ /* 0x000fec0003800000 */
.L_x_120:
[----:B------:R-:W0:Y:S02]  /*4130*/  MUFU.RCP R5, R8 ;  /* 0x0000000800057308 */ /* 0x000e240000001000 */
[----:B0-----:R-:W-:-:S04]  /*4140*/  FFMA R2, R8, R5, -1 ;  /* 0xbf80000008027423 */ /* 0x001fc80000000005 */
[----:B------:R-:W-:-:S04]  /*4150*/  FADD.FTZ R2, -R2, -RZ ;  /* 0x800000ff02027221 */ /* 0x000fc80000010100 */
[----:B------:R-:W-:-:S07]  /*4160*/  FFMA R8, R5, R2, R5 ;  /* 0x0000000205087223 */ /* 0x000fce0000000005 */
.L_x_121:
[----:B------:R-:W-:Y:S05]  /*4170*/  BSYNC.RECONVERGENT B1 ;  /* 0x0000000000017941 */ /* 0x000fea0003800200 */
.L_x_119:
[----:B------:R-:W-:Y:S05]  /*4180*/  BRA `(.L_x_104) ;  /* 0x0000000800ac7947 */ /* 0x000fea0003800000 */
.L_x_231:
[----:B------:R-:W-:Y:S02]  /*4190*/  HFMA2 R2, -RZ, RZ, 3.7421875, 0 ;  /* 0x437c0000ff027431 */ /* 0x000fe400000001ff */
[----:B------:R-:W-:-:S04]  /*41a0*/  IMAD.MOV.U32 R5, RZ, RZ, 0x3bbb989d ;  /* 0x3bbb989dff057424 */ /* 0x000fc800078e00ff */
[----:B------:R-:W-:-:S04]  /*41b0*/  FFMA.SAT R5, R8, R5, 0.5 ;  /* 0x3f00000008057423 */ /* 0x000fc80000002005 */
[----:B------:R-:W-:-:S04]  /*41c0*/  FFMA.RM R2, R5, R2, 12582913 ;  /* 0x4b40000105027423 */ /* 0x000fc80000004002 */
[C---:B------:R-:W-:Y:S01]  /*41d0*/  FADD R5, R2.reuse, -12583039 ;  /* 0xcb40007f02057421 */ /* 0x040fe20000000000 */
[----:B------:R-:W-:-:S03]  /*41e0*/  IMAD.SHL.U32 R2, R2, 0x800000, RZ ;  /* 0x0080000002027824 */ /* 0x000fc600078e00ff */
[----:B------:R-:W-:-:S04]  /*41f0*/  FFMA R5, R8, 1.4426950216293334961, -R5 ;  /* 0x3fb8aa3b08057823 */ /* 0x000fc80000000805 */
[----:B------:R-:W-:-:S06]  /*4200*/  FFMA R5, R8, 1.925963033500011079e-08, R5 ;  /* 0x32a5706008057823 */ /* 0x000fcc0000000005 */
[----:B------:R-:W0:Y:S02]  /*4210*/  MUFU.EX2 R5, R5 ;  /* 0x0000000500057308 */ /* 0x000e240000000800 */
[----:B0-----:R-:W-:Y:S01]  /*4220*/  FMUL R8, R2, R5 ;  /* 0x0000000502087220 */ /* 0x001fe20000400000 */
[----:B------:R-:W-:Y:S06]  /*4230*/  BRA `(.L_x_104) ;  /* 0x0000000800807947 */ /* 0x000fec0003800000 */
.L_x_114:
[----:B------:R-:W-:-:S13]  /*4240*/  ISETP.GT.AND P0, PT, R2, 0xf, PT ;  /* 0x0000000f0200780c */ /* 0x000fda0003f04270 */
[----:B------:R-:W-:Y:S05]  /*4250*/  @P0 BRA `(.L_x_122) ;  /* 0x00000000009c0947 */ /* 0x000fea0003800000 */
[----:B------:R-:W-:-:S04]  /*4260*/  MOV R9, 0xfffffff2 ;  /* 0xfffffff200097802 */ /* 0x000fc80000000f00 */
[----:B------:R-:W-:-:S05]  /*4270*/  VIADDMNMX.U32 R2, R2, R9, 0x2, PT ;  /* 0x0000000202027446 */ /* 0x000fca0003800009 */
[----:B------:R-:W-:-:S04]  /*4280*/  IMAD.SHL.U32 R2, R2, 0x4, RZ ;  /* 0x0000000402027824 */ /* 0x000fc800078e00ff */
[----:B------:R-:W0:Y:S02]  /*4290*/  LDC R10, c[0x2][R2+0x40] ;  /* 0x00801000020a7b82 */ /* 0x000e240000000800 */
[----:B0-----:R-:W-:-:S04]  /*42a0*/  SHF.R.S32.HI R11, RZ, 0x1f, R10 ;  /* 0x0000001fff0b7819 */ /* 0x001fc8000001140a */
.L_x_234:
[----:B------:R-:W-:Y:S05]  /*42b0*/  BRX R10 -0x42c0                                                     (*"BRANCH_TARGETS .L_x_235,.L_x_236,.L_x_105"*) ;  /* 0xffffffbc0a507949 */ /* 0x000fea000383ffff */
.L_x_236:
        /* <DEDUP_REMOVED lines=10> */
.L_x_235:
[----:B------:R-:W-:Y:S01]  /*4360*/  FMUL R14, R8, R8 ;  /* 0x00000008080e7220 */ /* 0x000fe20000400000 */
        /* <DEDUP_REMOVED lines=16> */
[----:B-----5:R-:W-:Y:S05]  /*4470*/  CALL.REL.NOINC `($__internal_3_$__cuda_sm20_dblrcp_rn_slowpath_v3) ;  /* 0x0000000800107944 */ /* 0x020fea0003c00000 */
.L_x_124:
[----:B------:R-:W-:Y:S05]  /*4480*/  BSYNC.RECONVERGENT B1 ;  /* 0x0000000000017941 */ /* 0x000fea0003800200 */
.L_x_123:
[----:B-----5:R-:W0:Y:S02]  /*4490*/  F2F.F64.F32 R6, R7 ;  /* 0x0000000700067310 */ /* 0x020e240000201800 */
[----:B0-----:R-:W-:-:S06]  /*44a0*/  DMUL R10, R10, -R6 ;  /* 0x800000060a0a7228 */ /* 0x001fcc0000000000 */
[----:B------:R0:W1:Y:S01]  /*44b0*/  F2F.F32.F64 R8, R10 ;  /* 0x0000000a00087310 */ /* 0x0000620000301000 */
[----:B------:R-:W-:Y:S05]  /*44c0*/  BRA `(.L_x_104) ;  /* 0x0000000400dc7947 */ /* 0x000fea0003800000 */
.L_x_122:
[----:B------:R-:W-:-:S13]  /*44d0*/  ISETP.NE.AND P0, PT, R2, 0x10, PT ;  /* 0x000000100200780c */ /* 0x000fda0003f05270 */
[----:B------:R-:W-:Y:S05]  /*44e0*/  @!P0 BRA `(.L_x_125) ;  /* 0x0000000400cc8947 */ /* 0x000fea0003800000 */
[----:B------:R-:W-:Y:S02]  /*44f0*/  ISETP.NE.AND P0, PT, R2, 0x11, PT ;  /* 0x000000110200780c */ /* 0x000fe40003f05270 */
[----:B------:R-:W-:-:S11]  /*4500*/  MOV R8, 0x3f800000 ;  /* 0x3f80000000087802 */ /* 0x000fd60000000f00 */
[----:B------:R-:W-:Y:S05]  /*4510*/  @!P0 BRA `(.L_x_126) ;  /* 0x0000000000588947 */ /* 0x000fea0003800000 */
[----:B------:R-:W-:Y:S01]  /*4520*/  ISETP.NE.AND P0, PT, R2, 0x12, PT ;  /* 0x000000120200780c */ /* 0x000fe20003f05270 */
[----:B------:R-:W-:-:S12]  /*4530*/  IMAD.MOV.U32 R11, RZ, RZ, 0x3f800000 ;  /* 0x3f800000ff0b7424 */ /* 0x000fd800078e00ff */
[----:B------:R-:W-:Y:S05]  /*4540*/  @!P0 BRA `(.L_x_127) ;  /* 0x0000000000088947 */ /* 0x000fea0003800000 */
.L_x_105:
[----:B-----5:R-:W-:Y:S01]  /*4550*/  FADD R8, R5, R7 ;  /* 0x0000000705087221 */ /* 0x020fe20000000000 */
[----:B------:R-:W-:Y:S06]  /*4560*/  BRA `(.L_x_104) ;  /* 0x0000000400b47947 */ /* 0x000fec0003800000 */
.L_x_127:
[C---:B------:R-:W-:Y:S01]  /*4570*/  FMUL R2, |R5|.reuse, 2.8853900432586669922 ;  /* 0x4038aa3b05027820 */ /* 0x040fe20000400200 */
        /* <DEDUP_REMOVED lines=11> */
[----:B0----5:R-:W-:-:S05]  /*4630*/  FFMA R7, R6, -2, R11 ;  /* 0xc000000006077823 */ /* 0x021fca000000000b */
[----:B------:R-:W-:-:S04]  /*4640*/  FSEL R8, R7, 1, !P0 ;  /* 0x3f80000007087808 */ /* 0x000fc80004000000 */
[--C-:B------:R-:W-:Y:S01]  /*4650*/  LOP3.LUT R8, R8, 0x80000000, R5.reuse, 0xb8, !PT ;  /* 0x8000000008087812 */ /* 0x100fe200078eb805 */
[----:B------:R-:W-:Y:S01]  /*4660*/  @!P1 FFMA R8, R5, R2, R5 ;  /* 0x0000000205089223 */ /* 0x000fe20000000005 */
[----:B------:R-:W-:Y:S06]  /*4670*/  BRA `(.L_x_104) ;  /* 0x0000000400707947 */ /* 0x000fec0003800000 */
.L_x_126:
[C---:B------:R-:W-:Y:S01]  /*4680*/  FMUL R2, |R5|.reuse, 16777216 ;  /* 0x4b80000005027820 */ /* 0x040fe20000400200 */
        /* <DEDUP_REMOVED lines=15> */
[C---:B------:R-:W-:Y:S01]  /*4780*/  FMUL R11, R12.reuse, R12 ;  /* 0x0000000c0c0b7220 */ /* 0x040fe20000400000 */
[----:B------:R-:W-:Y:S02]  /*4790*/  FFMA R2, R12, 1.4426950216293334961, R9 ;  /* 0x3fb8aa3b0c027823 */ /* 0x000fe40000000009 */
[----:B------:R-:W-:Y:S01]  /*47a0*/  FADD R13, R13, R13 ;  /* 0x0000000d0d0d7221 */ /* 0x000fe20000000000 */
[----:B------:R-:W-:Y:S01]  /*47b0*/  FFMA R14, R11, R14, 0.0032181653659790754318 ;  /* 0x3b52e7db0b0e7423 */ /* 0x000fe2000000000e */
[----:B------:R-:W-:Y:S02]  /*47c0*/  FADD R9, R9, -R2 ;  /* 0x8000000209097221 */ /* 0x000fe40000000000 */
[----:B------:R-:W-:Y:S01]  /*47d0*/  FFMA R13, R6, -R12, R13 ;  /* 0x8000000c060d7223 */ /* 0x000fe2000000000d */
[----:B------:R-:W-:Y:S01]  /*47e0*/  FFMA R14, R11, R14, 0.018033718690276145935 ;  /* 0x3c93bb730b0e7423 */ /* 0x000fe2000000000e */
[----:B------:R-:W-:-:S02]  /*47f0*/  FFMA R6, R12, 1.4426950216293334961, R9 ;  /* 0x3fb8aa3b0c067823 */ /* 0x000fc40000000009 */
[----:B------:R-:W-:Y:S01]  /*4800*/  FMUL R13, R10, R13 ;  /* 0x0000000d0a0d7220 */ /* 0x000fe20000400000 */
[----:B------:R-:W-:Y:S01]  /*4810*/  FFMA R14, R11, R14, 0.12022458761930465698 ;  /* 0x3df6384f0b0e7423 */ /* 0x000fe2000000000e */
[----:B------:R-:W-:Y:S02]  /*4820*/  MOV R10, 0x391fcb8e ;  /* 0x391fcb8e000a7802 */ /* 0x000fe40000000f00 */
[----:B------:R-:W-:Y:S01]  /*4830*/  FFMA R9, R13, 1.4426950216293334961, R6 ;  /* 0x3fb8aa3b0d097823 */ /* 0x000fe20000000006 */
[----:B------:R-:W-:-:S03]  /*4840*/  FMUL R11, R11, R14 ;  /* 0x0000000e0b0b7220 */ /* 0x000fc60000400000 */
[----:B------:R-:W-:Y:S01]  /*4850*/  FFMA R6, R12, 1.9251366722983220825e-08, R9 ;  /* 0x32a55e340c067823 */ /* 0x000fe20000000009 */
[----:B------:R-:W-:-:S04]  /*4860*/  FMUL R9, R11, 3 ;  /* 0x404000000b097820 */ /* 0x000fc80000400000 */
[----:B------:R-:W-:-:S04]  /*4870*/  FFMA R6, R13, R9, R6 ;  /* 0x000000090d067223 */ /* 0x000fc80000000006 */
[----:B------:R-:W-:-:S04]  /*4880*/  FFMA R11, R12, R11, R6 ;  /* 0x0000000b0c0b7223 */ /* 0x000fc80000000006 */
[----:B------:R-:W-:-:S04]  /*4890*/  FADD R9, R2, R11 ;  /* 0x0000000b02097221 */ /* 0x000fc80000000000 */
[----:B-----5:R-:W-:Y:S01]  /*48a0*/  FMUL R6, R7, R9 ;  /* 0x0000000907067220 */ /* 0x020fe20000400000 */
        /* <DEDUP_REMOVED lines=10> */
[----:B------:R-:W-:Y:S01]  /*4950*/  FADD R9, R2, R9 ;  /* 0x0000000902097221 */ /* 0x000fe20000000000 */
[----:B------:R-:W-:Y:S02]  /*4960*/  SEL R12, RZ, 0x83000000, P0 ;  /* 0x83000000ff0c7807 */ /* 0x000fe40000000000 */
[----:B------:R-:W-:Y:S01]  /*4970*/  FSETP.NEU.AND P0, PT, R7, RZ, PT ;  /* 0x000000ff0700720b */ /* 0x000fe20003f0d000 */
[----:B------:R-:W-:-:S03]  /*4980*/  FFMA R2, R9, R10, 0.0013391353422775864601 ;  /* 0x3aaf85ed09027423 */ /* 0x000fc6000000000a */
[----:B------:R-:W-:Y:S01]  /*4990*/  FSETP.EQ.OR P0, PT, R5, 1, !P0 ;  /* 0x3f8000000500780b */ /* 0x000fe20004702400 */
[----:B------:R-:W-:-:S04]  /*49a0*/  FFMA R2, R9, R2, 0.0096188392490148544312 ;  /* 0x3c1d985609027423 */ /* 0x000fc80000000002 */
[----:B------:R-:W-:-:S04]  /*49b0*/  FFMA R2, R9, R2, 0.055503588169813156128 ;  /* 0x3d6357bb09027423 */ /* 0x000fc80000000002 */
[----:B------:R-:W-:Y:S01]  /*49c0*/  FFMA R10, R9, R2, 0.24022644758224487305 ;  /* 0x3e75fdec090a7423 */ /* 0x000fe20000000002 */
[----:B------:R-:W-:-:S03]  /*49d0*/  FMUL R2, R7, 0.5 ;  /* 0x3f00000007027820 */ /* 0x000fc60000400000 */
[----:B------:R-:W-:-:S03]  /*49e0*/  FFMA R10, R9, R10, 0.69314718246459960938 ;  /* 0x3f317218090a7423 */ /* 0x000fc6000000000a */
[----:B------:R-:W0:Y:S01]  /*49f0*/  FRND.TRUNC R2, R2 ;  /* 0x0000000200027307 */ /* 0x000e22000020d000 */
[----:B------:R-:W-:Y:S01]  /*4a00*/  FFMA R10, R9, R10, 1 ;  /* 0x3f800000090a7423 */ /* 0x000fe2000000000a */
[----:B------:R-:W-:Y:S01]  /*4a10*/  VIADD R9, R12, 0x7f000000 ;  /* 0x7f0000000c097836 */ /* 0x000fe20000000000 */
[----:B-1----:R-:W-:-:S03]  /*4a20*/  LEA R12, R11, -R12, 0x17 ;  /* 0x8000000c0b0c7211 */ /* 0x002fc600078eb8ff */
[----:B------:R-:W-:-:S04]  /*4a30*/  FMUL R9, R10, R9 ;  /* 0x000000090a097220 */ /* 0x000fc80000400000 */
[----:B------:R-:W-:Y:S01]  /*4a40*/  FMUL R9, R9, R12 ;  /* 0x0000000c09097220 */ /* 0x000fe20000400000 */
[----:B------:R-:W-:Y:S01]  /*4a50*/  @P1 FSEL R9, RZ, +INF , !P2 ;  /* 0x7f800000ff091808 */ /* 0x000fe20005000000 */
[----:B0-----:R-:W-:Y:S01]  /*4a60*/  FADD R6, R2, R2 ;  /* 0x0000000202067221 */ /* 0x001fe20000000000 */
[----:B------:R-:W-:Y:S06]  /*4a70*/  @P0 BRA `(.L_x_104) ;  /* 0x0000000000700947 */ /* 0x000fec0003800000 */
[----:B------:R-:W-:-:S04]  /*4a80*/  FSETP.NAN.AND P0, PT, |R7|, |R7|, PT ;  /* 0x400000070700720b */ /* 0x000fc80003f08200 */
[----:B------:R-:W-:-:S13]  /*4a90*/  FSETP.NUM.AND P0, PT, |R5|, |R5|, !P0 ;  /* 0x400000050500720b */ /* 0x000fda0004707200 */
[----:B------:R-:W-:Y:S01]  /*4aa0*/  @!P0 FADD R8, R5, R7 ;  /* 0x0000000705088221 */ /* 0x000fe20000000000 */
[----:B------:R-:W-:Y:S06]  /*4ab0*/  @!P0 BRA `(.L_x_104) ;  /* 0x0000000000608947 */ /* 0x000fec0003800000 */
[----:B------:R-:W-:Y:S01]  /*4ac0*/  FSETP.NEU.AND P0, PT, |R5|, +INF , PT ;  /* 0x7f8000000500780b */ /* 0x000fe20003f0d200 */
[----:B------:R-:W-:-:S03]  /*4ad0*/  FADD R6, R7, -R6 ;  /* 0x8000000607067221 */ /* 0x000fc60000000000 */
[----:B------:R-:W-:-:S04]  /*4ae0*/  FSETP.NEU.AND P0, PT, R5, RZ, P0 ;  /* 0x000000ff0500720b */ /* 0x000fc8000070d000 */
[----:B------:R-:W-:Y:S02]  /*4af0*/  FSETP.GEU.OR P1, PT, R7, RZ, P0 ;  /* 0x000000ff0700720b */ /* 0x000fe4000072e400 */
[----:B------:R-:W-:-:S07]  /*4b00*/  FSETP.NEU.AND P2, PT, |R6|, 1, !P0 ;  /* 0x3f8000000600780b */ /* 0x000fce000474d200 */
[----:B------:R-:W-:-:S05]  /*4b10*/  @!P0 FADD R2, R5, R5 ;  /* 0x0000000505028221 */ /* 0x000fca0000000000 */
[----:B------:R-:W-:-:S04]  /*4b20*/  @!P1 LOP3.LUT R2, R2, 0x7f800000, RZ, 0x3c, !PT ;  /* 0x7f80000002029812 */ /* 0x000fc800078e3cff */
        /* <DEDUP_REMOVED lines=10> */
[----:B------:R-:W-:-:S04]  /*4bd0*/  FSETP.NEU.AND P1, PT, |R6|, 1, PT ;  /* 0x3f8000000600780b */ /* 0x000fc80003f2d200 */
[----:B------:R-:W-:Y:S02]  /*4be0*/  FSEL R8, R9, -R9, P1 ;  /* 0x8000000909087208 */ /* 0x000fe40000800000 */
[----:B0-----:R-:W-:-:S04]  /*4bf0*/  FSETP.NEU.AND P0, PT, R7, R2, PT ;  /* 0x000000020700720b */ /* 0x001fc80003f0d000 */
[----:B------:R-:W-:Y:S01]  /*4c00*/  FSEL R8, R8, +QNAN , !P0 ;  /* 0x7fffffff08087808 */ /* 0x000fe20004000000 */
[----:B------:R-:W-:Y:S08]  /*4c10*/  BRA `(.L_x_104) ;  /* 0x0000000000087947 */ /* 0x000ff00003800000 */
.L_x_125:
[----:B-----5:R-:W-:-:S04]  /*4c20*/  FSETP.GT.AND P0, PT, R8, R7, PT ;  /* 0x000000070800720b */ /* 0x020fc80003f04000 */
[----:B------:R-:W-:-:S09]  /*4c30*/  FSEL R8, R8, R7, P0 ;  /* 0x0000000708087208 */ /* 0x000fd20000000000 */
.L_x_104:
[----:B------:R-:W-:Y:S05]  /*4c40*/  BSYNC.RECONVERGENT B0 ;  /* 0x0000000000007941 */ /* 0x000fea0003800200 */
.L_x_100:
[----:B------:R-:W-:-:S06]  /*4c50*/  UIADD3 UR4, UPT, UPT, UR4, 0x1, URZ ;  /* 0x0000000104047890 */ /* 0x000fcc000fffe0ff */
[----:B------:R-:W-:-:S13]  /*4c60*/  ISETP.NE.AND P0, PT, R3, UR4, PT ;  /* 0x0000000403007c0c */ /* 0x000fda000bf05270 */
[----:B------:R-:W-:Y:S05]  /*4c70*/  @P0 BRA `(.L_x_128) ;  /* 0xffffffd400600947 */ /* 0x000fea000383ffff */
.L_x_87:
[----:B------:R-:W0:Y:S02]  /*4c80*/  LDC.64 R2, c[0x0][0x380] ;  /* 0x0000e000ff027b82 */ /* 0x000e240000000a00 */
[----:B0-----:R-:W-:-:S05]  /*4c90*/  IMAD.WIDE R2, R0, 0x4, R2 ;  /* 0x0000000400027825 */ /* 0x001fca00078e0202 */
[----:B-1-3--:R-:W-:Y:S01]  /*4ca0*/  STG.E desc[UR12][R2.64], R8 ;  /* 0x0000000802007986 */ /* 0x00afe2000c10190c */
[----:B------:R-:W-:Y:S05]  /*4cb0*/  EXIT ;  /* 0x000000000000794d */ /* 0x000fea0003800000 */
        .weak           $__internal_3_$__cuda_sm20_dblrcp_rn_slowpath_v3
        .type           $__internal_3_$__cuda_sm20_dblrcp_rn_slowpath_v3,@function
        .size           $__internal_3_$__cuda_sm20_dblrcp_rn_slowpath_v3,($__internal_4_$__cuda_sm20_div_rn_f64_full - $__internal_3_$__cuda_sm20_dblrcp_rn_slowpath_v3)
$__internal_3_$__cuda_sm20_dblrcp_rn_slowpath_v3:
        /* <DEDUP_REMOVED lines=24> */
.L_x_132:
        /* <DEDUP_REMOVED lines=10> */
.L_x_130:
[----:B------:R-:W-:Y:S02]  /*4ee0*/  LOP3.LUT R11, R9, 0x80000, RZ, 0xfc, !PT ;  /* 0x00080000090b7812 */ /* 0x000fe400078efcff */
[----:B------:R-:W-:-:S07]  /*4ef0*/  MOV R10, R8 ;  /* 0x00000008000a7202 */ /* 0x000fce0000000f00 */
.L_x_131:
[----:B------:R-:W-:Y:S05]  /*4f00*/  BSYNC.RECONVERGENT B3 ;  /* 0x0000000000037941 */ /* 0x000fea0003800200 */
.L_x_129:
[----:B------:R-:W-:Y:S01]  /*4f10*/  IMAD.MOV.U32 R8, RZ, RZ, R2 ;  /* 0x000000ffff087224 */ /* 0x000fe200078e0002 */
[----:B------:R-:W-:-:S04]  /*4f20*/  MOV R9, 0x0 ;  /* 0x0000000000097802 */ /* 0x000fc80000000f00 */
[----:B------:R-:W-:Y:S05]  /*4f30*/  RET.REL.NODEC R8 `(_Z12reduceKernelPfPiS0_iS_S0_S0_ifii) ;  /* 0xffffffb008307950 */ /* 0x000fea0003c3ffff */
        .weak           $__internal_4_$__cuda_sm20_div_rn_f64_full
        .type           $__internal_4_$__cuda_sm20_div_rn_f64_full,@function
        .size           $__internal_4_$__cuda_sm20_div_rn_f64_full,($__internal_5_$__cuda_sm20_rcp_rn_f32_slowpath - $__internal_4_$__cuda_sm20_div_rn_f64_full)
$__internal_4_$__cuda_sm20_div_rn_f64_full:
[C---:B------:R-:W-:Y:S01]  /*4f40*/  FSETP.GEU.AND P0, PT, |R11|.reuse, 1.469367938527859385e-39, PT ;  /* 0x001000000b00780b */ /* 0x040fe20003f0e200 */
[----:B------:R-:W-:Y:S01]  /*4f50*/  IMAD.MOV.U32 R13, RZ, RZ, R7 ;  /* 0x000000ffff0d7224 */ /* 0x000fe200078e0007 */
[----:B------:R-:W-:Y:S01]  /*4f60*/  LOP3.LUT R8, R11, 0x800fffff, RZ, 0xc0, !PT ;  /* 0x800fffff0b087812 */ /* 0x000fe200078ec0ff */
[----:B------:R-:W-:Y:S01]  /*4f70*/  HFMA2 R16, -RZ, RZ, 0, 5.9604644775390625e-08 ;  /* 0x00000001ff107431 */ /* 0x000fe200000001ff */
[----:B------:R-:W-:Y:S01]  /*4f80*/  MOV R12, R6 ;  /* 0x00000006000c7202 */ /* 0x000fe20000000f00 */
[----:B------:R-:W-:Y:S01]  /*4f90*/  BSSY.RECONVERGENT B3, `(.L_x_133) ;  /* 0x0000055000037945 */ /* 0x000fe20003800200 */
[----:B------:R-:W-:Y:S01]  /*4fa0*/  LOP3.LUT R9, R8, 0x3ff00000, RZ, 0xfc, !PT ;  /* 0x3ff0000008097812 */ /* 0x000fe200078efcff */
[----:B------:R-:W-:Y:S01]  /*4fb0*/  IMAD.MOV.U32 R8, RZ, RZ, R10 ;  /* 0x000000ffff087224 */ /* 0x000fe200078e000a */
[C---:B------:R-:W-:Y:S02]  /*4fc0*/  FSETP.GEU.AND P2, PT, |R13|.reuse, 1.469367938527859385e-39, PT ;  /* 0x001000000d00780b */ /* 0x040fe40003f4e200 */
[----:B------:R-:W-:-:S02]  /*4fd0*/  LOP3.LUT R5, R13, 0x7ff00000, RZ, 0xc0, !PT ;  /* 0x7ff000000d057812 */ /* 0x000fc400078ec0ff */
[----:B------:R-:W-:Y:S01]  /*4fe0*/  LOP3.LUT R20, R11, 0x7ff00000, RZ, 0xc0, !PT ;  /* 0x7ff000000b147812 */ /* 0x000fe200078ec0ff */
[----:B------:R-:W-:-:S03]  /*4ff0*/  @!P0 DMUL R8, R10, 8.98846567431157953865e+307 ;  /* 0x7fe000000a088828 */ /* 0x000fc60000000000 */
[----:B------:R-:W-:-:S03]  /*5000*/  ISETP.GE.U32.AND P1, PT, R5, R20, PT ;  /* 0x000000140500720c */ /* 0x000fc60003f26070 */
[----:B------:R-:W0:Y:S02]  /*5010*/  MUFU.RCP64H R17, R9 ;  /* 0x0000000900117308 */ /* 0x000e240000001800 */
[----:B------:R-:W-:Y:S01]  /*5020*/  @!P2 LOP3.LUT R14, R11, 0x7ff00000, RZ, 0xc0, !PT ;  /* 0x7ff000000b0ea812 */ /* 0x000fe200078ec0ff */
[----:B------:R-:W-:-:S03]  /*5030*/  @!P2 IMAD.MOV.U32 R22, RZ, RZ, RZ ;  /* 0x000000ffff16a224 */ /* 0x000fc600078e00ff */
[----:B------:R-:W-:Y:S01]  /*5040*/  @!P2 ISETP.GE.U32.AND P3, PT, R5, R14, PT ;  /* 0x0000000e0500a20c */ /* 0x000fe20003f66070 */
[----:B------:R-:W-:-:S05]  /*5050*/  IMAD.MOV.U32 R14, RZ, RZ, 0x1ca00000 ;  /* 0x1ca00000ff0e7424 */ /* 0x000fca00078e00ff */
[----:B------:R-:W-:-:S04]  /*5060*/  @!P2 SEL R15, R14, 0x63400000, !P3 ;  /* 0x634000000e0fa807 */ /* 0x000fc80005800000 */
[----:B------:R-:W-:Y:S01]  /*5070*/  @!P2 LOP3.LUT R15, R15, 0x80000000, R13, 0xf8, !PT ;  /* 0x800000000f0fa812 */ /* 0x000fe200078ef80d */
[----:B0-----:R-:W-:-:S03]  /*5080*/  DFMA R6, R16, -R8, 1 ;  /* 0x3ff000001006742b */ /* 0x001fc60000000808 */
[----:B------:R-:W-:-:S05]  /*5090*/  @!P2 LOP3.LUT R23, R15, 0x100000, RZ, 0xfc, !PT ;  /* 0x001000000f17a812 */ /* 0x000fca00078efcff */
[----:B------:R-:W-:-:S08]  /*50a0*/  DFMA R6, R6, R6, R6 ;  /* 0x000000060606722b */ /* 0x000fd00000000006 */
[----:B------:R-:W-:Y:S01]  /*50b0*/  DFMA R16, R16, R6, R16 ;  /* 0x000000061010722b */ /* 0x000fe20000000010 */
[----:B------:R-:W-:Y:S02]  /*50c0*/  SEL R7, R14, 0x63400000, !P1 ;  /* 0x634000000e077807 */ /* 0x000fe40004800000 */
[----:B------:R-:W-:Y:S02]  /*50d0*/  MOV R6, R12 ;  /* 0x0000000c00067202 */ /* 0x000fe40000000f00 */
[----:B------:R-:W-:-:S03]  /*50e0*/  LOP3.LUT R7, R7, 0x800fffff, R13, 0xf8, !PT ;  /* 0x800fffff07077812 */ /* 0x000fc600078ef80d */
[----:B------:R-:W-:-:S03]  /*50f0*/  DFMA R18, R16, -R8, 1 ;  /* 0x3ff000001012742b */ /* 0x000fc60000000808 */
[----:B------:R-:W-:Y:S01]  /*5100*/  @!P2 DFMA R6, R6, 2, -R22 ;  /* 0x400000000606a82b */ /* 0x000fe20000000816 */
[----:B------:R-:W-:Y:S01]  /*5110*/  MOV R23, R5 ;  /* 0x0000000500177202 */ /* 0x000fe20000000f00 */
[----:B------:R-:W-:-:S03]  /*5120*/  IMAD.MOV.U32 R22, RZ, RZ, R20 ;  /* 0x000000ffff167224 */ /* 0x000fc600078e0014 */
[----:B------:R-:W-:Y:S01]  /*5130*/  DFMA R16, R16, R18, R16 ;  /* 0x000000121010722b */ /* 0x000fe20000000010 */
[----:B------:R-:W-:-:S04]  /*5140*/  @!P0 LOP3.LUT R22, R9, 0x7ff00000, RZ, 0xc0, !PT ;  /* 0x7ff0000009168812 */ /* 0x000fc800078ec0ff */
[----:B------:R-:W-:Y:S01]  /*5150*/  @!P2 LOP3.LUT R23, R7, 0x7ff00000, RZ, 0xc0, !PT ;  /* 0x7ff000000717a812 */ /* 0x000fe200078ec0ff */
[----:B------:R-:W-:Y:S02]  /*5160*/  VIADD R24, R22, 0xffffffff ;  /* 0xffffffff16187836 */ /* 0x000fe40000000000 */
[----:B------:R-:W-:Y:S01]  /*5170*/  DMUL R18, R16, R6 ;  /* 0x0000000610127228 */ /* 0x000fe20000000000 */
[----:B------:R-:W-:-:S04]  /*5180*/  IADD3 R15, PT, PT, R23, -0x1, RZ ;  /* 0xffffffff170f7810 */ /* 0x000fc80007ffe0ff */
[----:B------:R-:W-:-:S03]  /*5190*/  ISETP.GT.U32.AND P0, PT, R15, 0x7feffffe, PT ;  /* 0x7feffffe0f00780c */ /* 0x000fc60003f04070 */
[----:B------:R-:W-:Y:S01]  /*51a0*/  DFMA R20, R18, -R8, R6 ;  /* 0x800000081214722b */ /* 0x000fe20000000006 */
[----:B------:R-:W-:-:S07]  /*51b0*/  ISETP.GT.U32.OR P0, PT, R24, 0x7feffffe, P0 ;  /* 0x7feffffe1800780c */ /* 0x000fce0000704470 */
[----:B------:R-:W-:-:S06]  /*51c0*/  DFMA R16, R16, R20, R18 ;  /* 0x000000141010722b */ /* 0x000fcc0000000012 */
[----:B------:R-:W-:Y:S05]  /*51d0*/  @P0 BRA `(.L_x_134) ;  /* 0x00000000006c0947 */ /* 0x000fea0003800000 */
[----:B------:R-:W-:-:S04]  /*51e0*/  LOP3.LUT R18, R11, 0x7ff00000, RZ, 0xc0, !PT ;  /* 0x7ff000000b127812 */ /* 0x000fc800078ec0ff */
[CC--:B------:R-:W-:Y:S02]  /*51f0*/  VIADDMNMX R12, R5.reuse, -R18.reuse, 0xb9600000, !PT ;  /* 0xb9600000050c7446 */ /* 0x0c0fe40007800912 */
[----:B------:R-:W-:Y:S02]  /*5200*/  ISETP.GE.U32.AND P0, PT, R5, R18, PT ;  /* 0x000000120500720c */ /* 0x000fe40003f06070 */
[----:B------:R-:W-:Y:S02]  /*5210*/  VIMNMX R12, PT, PT, R12, 0x46a00000, PT ;  /* 0x46a000000c0c7848 */ /* 0x000fe40003fe0100 */
[----:B------:R-:W-:-:S04]  /*5220*/  SEL R5, R14, 0x63400000, !P0 ;  /* 0x634000000e057807 */ /* 0x000fc80004000000 */
[----:B------:R-:W-:Y:S02]  /*5230*/  IADD3 R5, PT, PT, -R5, R12, RZ ;  /* 0x0000000c05057210 */ /* 0x000fe40007ffe1ff */
[----:B------:R-:W-:-:S03]  /*5240*/  MOV R12, RZ ;  /* 0x000000ff000c7202 */ /* 0x000fc60000000f00 */
[----:B------:R-:W-:-:S06]  /*5250*/  VIADD R13, R5, 0x7fe00000 ;  /* 0x7fe00000050d7836 */ /* 0x000fcc0000000000 */
[----:B------:R-:W-:-:S10]  /*5260*/  DMUL R14, R16, R12 ;  /* 0x0000000c100e7228 */ /* 0x000fd40000000000 */
[----:B------:R-:W-:-:S13]  /*5270*/  FSETP.GTU.AND P0, PT, |R15|, 1.469367938527859385e-39, PT ;  /* 0x001000000f00780b */ /* 0x000fda0003f0c200 */
[----:B------:R-:W-:Y:S05]  /*5280*/  @P0 BRA `(.L_x_135) ;  /* 0x0000000000940947 */ /* 0x000fea0003800000 */
[----:B------:R-:W-:Y:S01]  /*5290*/  DFMA R6, R16, -R8, R6 ;  /* 0x800000081006722b */ /* 0x000fe20000000006 */
[----:B------:R-:W-:-:S09]  /*52a0*/  IMAD.MOV.U32 R12, RZ, RZ, RZ ;  /* 0x000000ffff0c7224 */ /* 0x000fd200078e00ff */
[C---:B------:R-:W-:Y:S02]  /*52b0*/  FSETP.NEU.AND P0, PT, R7.reuse, RZ, PT ;  /* 0x000000ff0700720b */ /* 0x040fe40003f0d000 */
[----:B------:R-:W-:-:S04]  /*52c0*/  LOP3.LUT R11, R7, 0x80000000, R11, 0x48, !PT ;  /* 0x80000000070b7812 */ /* 0x000fc800078e480b */
[----:B------:R-:W-:-:S07]  /*52d0*/  LOP3.LUT R13, R11, R13, RZ, 0xfc, !PT ;  /* 0x0000000d0b0d7212 */ /* 0x000fce00078efcff */
[----:B------:R-:W-:Y:S05]  /*52e0*/  @!P0 BRA `(.L_x_135) ;  /* 0x00000000007c8947 */ /* 0x000fea0003800000 */
[C---:B------:R-:W-:Y:S01]  /*52f0*/  IADD3 R7, PT, PT, -R5.reuse, RZ, RZ ;  /* 0x000000ff05077210 */ /* 0x040fe20007ffe1ff */
[----:B------:R-:W-:Y:S01]  /*5300*/  IMAD.MOV.U32 R6, RZ, RZ, RZ ;  /* 0x000000ffff067224 */ /* 0x000fe200078e00ff */
[----:B------:R-:W-:Y:S01]  /*5310*/  DMUL.RP R12, R16, R12 ;  /* 0x0000000c100c7228 */ /* 0x000fe20000008000 */
[----:B------:R-:W-:-:S04]  /*5320*/  IADD3 R5, PT, PT, -R5, -0x43300000, RZ ;  /* 0xbcd0000005057810 */ /* 0x000fc80007ffe1ff */
[----:B------:R-:W-:-:S05]  /*5330*/  DFMA R6, R14, -R6, R16 ;  /* 0x800000060e06722b */ /* 0x000fca0000000010 */
[----:B------:R-:W-:-:S05]  /*5340*/  LOP3.LUT R11, R13, R11, RZ, 0x3c, !PT ;  /* 0x0000000b0d0b7212 */ /* 0x000fca00078e3cff */
[----:B------:R-:W-:-:S04]  /*5350*/  FSETP.NEU.AND P0, PT, |R7|, R5, PT ;  /* 0x000000050700720b */ /* 0x000fc80003f0d200 */
[----:B------:R-:W-:Y:S02]  /*5360*/  FSEL R14, R12, R14, !P0 ;  /* 0x0000000e0c0e7208 */ /* 0x000fe40004000000 */
[----:B------:R-:W-:Y:S01]  /*5370*/  FSEL R15, R11, R15, !P0 ;  /* 0x0000000f0b0f7208 */ /* 0x000fe20004000000 */
[----:B------:R-:W-:Y:S06]  /*5380*/  BRA `(.L_x_135) ;  /* 0x0000000000547947 */ /* 0x000fec0003800000 */
.L_x_134:
[----:B------:R-:W-:-:S14]  /*5390*/  DSETP.NAN.AND P0, PT, R12, R12, PT ;  /* 0x0000000c0c00722a */ /* 0x000fdc0003f08000 */
[----:B------:R-:W-:Y:S05]  /*53a0*/  @P0 BRA `(.L_x_136) ;  /* 0x0000000000440947 */ /* 0x000fea0003800000 */
[----:B------:R-:W-:-:S14]  /*53b0*/  DSETP.NAN.AND P0, PT, R10, R10, PT ;  /* 0x0000000a0a00722a */ /* 0x000fdc0003f08000 */
[----:B------:R-:W-:Y:S05]  /*53c0*/  @P0 BRA `(.L_x_137) ;  /* 0x0000000000300947 */ /* 0x000fea0003800000 */
[----:B------:R-:W-:Y:S01]  /*53d0*/  ISETP.NE.AND P0, PT, R23, R22, PT ;  /* 0x000000161700720c */ /* 0x000fe20003f05270 */
[----:B------:R-:W-:Y:S01]  /*53e0*/  IMAD.MOV.U32 R15, RZ, RZ, -0x80000 ;  /* 0xfff80000ff0f7424 */ /* 0x000fe200078e00ff */
[----:B------:R-:W-:-:S11]  /*53f0*/  MOV R14, 0x0 ;  /* 0x00000000000e7802 */ /* 0x000fd60000000f00 */
[----:B------:R-:W-:Y:S05]  /*5400*/  @!P0 BRA `(.L_x_135) ;  /* 0x0000000000348947 */ /* 0x000fea0003800000 */
[----:B------:R-:W-:Y:S02]  /*5410*/  ISETP.NE.AND P0, PT, R23, 0x7ff00000, PT ;  /* 0x7ff000001700780c */ /* 0x000fe40003f05270 */
[----:B------:R-:W-:Y:S02]  /*5420*/  LOP3.LUT R15, R13, 0x80000000, R11, 0x48, !PT ;  /* 0x800000000d0f7812 */ /* 0x000fe400078e480b */
[----:B------:R-:W-:-:S13]  /*5430*/  ISETP.EQ.OR P0, PT, R22, RZ, !P0 ;  /* 0x000000ff1600720c */ /* 0x000fda0004702670 */
[----:B------:R-:W-:Y:S02]  /*5440*/  @P0 LOP3.LUT R5, R15, 0x7ff00000, RZ, 0xfc, !PT ;  /* 0x7ff000000f050812 */ /* 0x000fe400078efcff */
[----:B------:R-:W-:Y:S01]  /*5450*/  @!P0 MOV R14, RZ ;  /* 0x000000ff000e8202 */ /* 0x000fe20000000f00 */
[----:B------:R-:W-:Y:S01]  /*5460*/  @P0 IMAD.MOV.U32 R14, RZ, RZ, RZ ;  /* 0x000000ffff0e0224 */ /* 0x000fe200078e00ff */
[----:B------:R-:W-:Y:S01]  /*5470*/  @P0 MOV R15, R5 ;  /* 0x00000005000f0202 */ /* 0x000fe20000000f00 */
[----:B------:R-:W-:Y:S06]  /*5480*/  BRA `(.L_x_135) ;  /* 0x0000000000147947 */ /* 0x000fec0003800000 */
.L_x_137:
[----:B------:R-:W-:Y:S01]  /*5490*/  LOP3.LUT R15, R11, 0x80000, RZ, 0xfc, !PT ;  /* 0x000800000b0f7812 */ /* 0x000fe200078efcff */
[----:B------:R-:W-:Y:S01]  /*54a0*/  IMAD.MOV.U32 R14, RZ, RZ, R10 ;  /* 0x000000ffff0e7224 */ /* 0x000fe200078e000a */
[----:B------:R-:W-:Y:S06]  /*54b0*/  BRA `(.L_x_135) ;  /* 0x0000000000087947 */ /* 0x000fec0003800000 */
.L_x_136:
[----:B------:R-:W-:Y:S02]  /*54c0*/  LOP3.LUT R15, R13, 0x80000, RZ, 0xfc, !PT ;  /* 0x000800000d0f7812 */ /* 0x000fe400078efcff */
[----:B------:R-:W-:-:S07]  /*54d0*/  MOV R14, R12 ;  /* 0x0000000c000e7202 */ /* 0x000fce0000000f00 */
.L_x_135:
[----:B------:R-:W-:Y:S05]  /*54e0*/  BSYNC.RECONVERGENT B3 ;  /* 0x0000000000037941 */ /* 0x000fea0003800200 */
.L_x_133:
[----:B------:R-:W-:Y:S02]  /*54f0*/  HFMA2 R7, -RZ, RZ, 0, 0 ;  /* 0x00000000ff077431 */ /* 0x000fe400000001ff */
[----:B------:R-:W-:Y:S01]  /*5500*/  IMAD.MOV.U32 R6, RZ, RZ, R2 ;  /* 0x000000ffff067224 */ /* 0x000fe200078e0002 */
[----:B------:R-:W-:Y:S01]  /*5510*/  MOV R9, R15 ;  /* 0x0000000f00097202 */ /* 0x000fe20000000f00 */
[----:B------:R-:W-:Y:S02]  /*5520*/  IMAD.MOV.U32 R8, RZ, RZ, R14 ;  /* 0x000000ffff087224 */ /* 0x000fe400078e000e */
[----:B------:R-:W-:Y:S05]  /*5530*/  RET.REL.NODEC R6 `(_Z12reduceKernelPfPiS0_iS_S0_S0_ifii) ;  /* 0xffffffa806b07950 */ /* 0x000fea0003c3ffff */
        .weak           $__internal_5_$__cuda_sm20_rcp_rn_f32_slowpath
        .type           $__internal_5_$__cuda_sm20_rcp_rn_f32_slowpath,@function
        .size           $__internal_5_$__cuda_sm20_rcp_rn_f32_slowpath,(.L_x_273 - $__internal_5_$__cuda_sm20_rcp_rn_f32_slowpath)
$__internal_5_$__cuda_sm20_rcp_rn_f32_slowpath:
[----:B------:R-:W-:Y:S01]  /*5540*/  IMAD.SHL.U32 R2, R8, 0x2, RZ ;  /* 0x0000000208027824 */ /* 0x000fe200078e00ff */
[----:B------:R-:W-:Y:S04]  /*5550*/  BSSY.RECONVERGENT B2, `(.L_x_138) ;  /* 0x0000030000027945 */ /* 0x000fe80003800200 */
[----:B------:R-:W-:-:S04]  /*5560*/  SHF.R.U32.HI R9, RZ, 0x18, R2 ;  /* 0x00000018ff097819 */ /* 0x000fc80000011602 */
[----:B------:R-:W-:-:S13]  /*5570*/  ISETP.NE.U32.AND P0, PT, R9, RZ, PT ;  /* 0x000000ff0900720c */ /* 0x000fda0003f05070 */
[----:B------:R-:W-:Y:S05]  /*5580*/  @P0 BRA `(.L_x_139) ;  /* 0x0000000000280947 */ /* 0x000fea0003800000 */
[----:B------:R-:W-:-:S04]  /*5590*/  SHF.L.U32 R2, R8, 0x1, RZ ;  /* 0x0000000108027819 */ /* 0x000fc800000006ff */
        /* <DEDUP_REMOVED lines=9> */
.L_x_139:
[----:B------:R-:W-:-:S05]  /*5630*/  VIADD R11, R9, 0xffffff03 ;  /* 0xffffff03090b7836 */ /* 0x000fca0000000000 */
[----:B------:R-:W-:-:S13]  /*5640*/  ISETP.GT.U32.AND P0, PT, R11, 0x1, PT ;  /* 0x000000010b00780c */ /* 0x000fda0003f04070 */
[----:B------:R-:W-:Y:S05]  /*5650*/  @P0 BRA `(.L_x_141) ;  /* 0x0000000000780947 */ /* 0x000fea0003800000 */
[----:B------:R-:W-:Y:S02]  /*5660*/  LOP3.LUT R2, R8, 0x7fffff, RZ, 0xc0, !PT ;  /* 0x007fffff08027812 */ /* 0x000fe400078ec0ff */
[----:B------:R-:W-:Y:S02]  /*5670*/  MOV R12, 0x3 ;  /* 0x00000003000c7802 */ /* 0x000fe40000000f00 */
        /* <DEDUP_REMOVED lines=11> */
[----:B------:R-:W-:-:S03]  /*5730*/  LOP3.LUT R12, R12, R5, RZ, 0xc0, !PT ;  /* 0x000000050c0c7212 */ /* 0x000fc600078ec0ff */
[----:B------:R-:W-:Y:S01]  /*5740*/  IMAD.MOV R2, RZ, RZ, -R7 ;  /* 0x000000ffff027224 */ /* 0x000fe200078e0a07 */
[----:B------:R-:W-:-:S04]  /*5750*/  SHF.R.U32.HI R12, RZ, R11, R12 ;  /* 0x0000000bff0c7219 */ /* 0x000fc8000001160c */
[----:B------:R-:W-:Y:S02]  /*5760*/  LOP3.LUT P1, RZ, R2, R11, R5, 0xf8, !PT ;  /* 0x0000000b02ff7212 */ /* 0x000fe4000782f805 */
[C---:B------:R-:W-:Y:S02]  /*5770*/  LOP3.LUT P0, RZ, R12.reuse, 0x1, RZ, 0xc0, !PT ;  /* 0x000000010cff7812 */ /* 0x040fe4000780c0ff */
[----:B------:R-:W-:-:S04]  /*5780*/  LOP3.LUT P2, RZ, R12, 0x2, RZ, 0xc0, !PT ;  /* 0x000000020cff7812 */ /* 0x000fc8000784c0ff */
[----:B------:R-:W-:Y:S02]  /*5790*/  PLOP3.LUT P0, PT, P0, P1, P2, 0xe0, 0x0 ;  /* 0x000000000000781c */ /* 0x000fe40000703c20 */
[----:B------:R-:W-:Y:S02]  /*57a0*/  LOP3.LUT P1, RZ, R8, 0x7fffff, RZ, 0xc0, !PT ;  /* 0x007fffff08ff7812 */ /* 0x000fe4000782c0ff */
[----:B------:R-:W-:-:S04]  /*57b0*/  SEL R2, RZ, 0x1, !P0 ;  /* 0x00000001ff027807 */ /* 0x000fc80004000000 */
[----:B------:R-:W-:-:S04]  /*57c0*/  IADD3 R2, PT, PT, -R2, RZ, RZ ;  /* 0x000000ff02027210 */ /* 0x000fc80007ffe1ff */
[----:B------:R-:W-:Y:S01]  /*57d0*/  ISETP.GE.AND P0, PT, R2, RZ, PT ;  /* 0x000000ff0200720c */ /* 0x000fe20003f06270 */
[----:B------:R-:W-:-:S05]  /*57e0*/  VIADD R2, R9, 0xffffff04 ;  /* 0xffffff0409027836 */ /* 0x000fca0000000000 */
[----:B------:R-:W-:-:S07]  /*57f0*/  SHF.R.U32.HI R5, RZ, R2, R5 ;  /* 0x00000002ff057219 */ /* 0x000fce0000011605 */
[----:B------:R-:W-:-:S05]  /*5800*/  @!P0 IADD3 R5, PT, PT, R5, 0x1, RZ ;  /* 0x0000000105058810 */ /* 0x000fca0007ffe0ff */
[----:B------:R-:W-:-:S05]  /*5810*/  @!P1 IMAD.SHL.U32 R5, R5, 0x2, RZ ;  /* 0x0000000205059824 */ /* 0x000fca00078e00ff */
[----:B------:R-:W-:Y:S01]  /*5820*/  LOP3.LUT R5, R5, 0x80000000, R8, 0xf8, !PT ;  /* 0x8000000005057812 */ /* 0x000fe200078ef808 */
[----:B------:R-:W-:Y:S06]  /*5830*/  BRA `(.L_x_140) ;  /* 0x0000000000047947 */ /* 0x000fec0003800000 */
.L_x_141:
[----:B------:R0:W1:Y:S02]  /*5840*/  MUFU.RCP R5, R8 ;  /* 0x0000000800057308 */ /* 0x0000640000001000 */
.L_x_140:
[----:B------:R-:W-:Y:S05]  /*5850*/  BSYNC.RECONVERGENT B2 ;  /* 0x0000000000027941 */ /* 0x000fea0003800200 */
.L_x_138:
[----:B------:R-:W-:-:S04]  /*5860*/  HFMA2 R7, -RZ, RZ, 0, 0 ;  /* 0x00000000ff077431 */ /* 0x000fc800000001ff */
[----:B01----:R-:W-:Y:S05]  /*5870*/  RET.REL.NODEC R6 `(_Z12reduceKernelPfPiS0_iS_S0_S0_ifii) ;  /* 0xffffffa406e07950 */ /* 0x003fea0003c3ffff */
.L_x_142:
        /* <DEDUP_REMOVED lines=16> */
.L_x_273:


//--------------------- .text._Z9mapKernelPfPiS0_iS_S0_S0_ii --------------------------
	.section	.text._Z9mapKernelPfPiS0_iS_S0_S0_ii,"ax",@progbits
	.align	128
        .global         _Z9mapKernelPfPiS0_iS_S0_S0_ii
        .type           _Z9mapKernelPfPiS0_iS_S0_S0_ii,@function
        .size           _Z9mapKernelPfPiS0_iS_S0_S0_ii,(.L_x_276 - _Z9mapKernelPfPiS0_iS_S0_S0_ii)
        .other          _Z9mapKernelPfPiS0_iS_S0_S0_ii,@"STO_CUDA_ENTRY STV_DEFAULT"
_Z9mapKernelPfPiS0_iS_S0_S0_ii:
.text._Z9mapKernelPfPiS0_iS_S0_S0_ii:
        /* <DEDUP_REMOVED lines=9> */
[----:B------:R-:W0:Y:S01]  /*0090*/  LDC R4, c[0x0][0x3b8] ;  /* 0x0000ee00ff047b82 */ /* 0x000e220000000800 */
[----:B------:R-:W1:Y:S01]  /*00a0*/  LDCU.64 UR6, c[0x0][0x358] ;  /* 0x00006b00ff0677ac */ /* 0x000e620008000a00 */
[----:B------:R-:W-:Y:S02]  /*00b0*/  CS2R R2, SRZ ;  /* 0x0000000000027805 */ /* 0x000fe4000001ff00 */
[----:B0-----:R-:W-:-:S13]  /*00c0*/  ISETP.GE.AND P0, PT, R4, 0x1, PT ;  /* 0x000000010400780c */ /* 0x001fda0003f06270 */
[----:B-1----:R-:W-:Y:S05]  /*00d0*/  @!P0 BRA `(.L_x_143) ;  /* 0x0000003400108947 */ /* 0x002fea0003800000 */
[----:B------:R-:W0:Y:S01]  /*00e0*/  LDCU UR4, c[0x0][0x3b8] ;  /* 0x00007700ff0477ac */ /* 0x000e220008000800 */
[C---:B------:R-:W-:Y:S02]  /*00f0*/  ISETP.GE.U32.AND P0, PT, R4.reuse, 0x8, PT ;  /* 0x000000080400780c */ /* 0x040fe40003f06070 */
[----:B------:R-:W-:Y:S01]  /*0100*/  LOP3.LUT R3, R4, 0x7, RZ, 0xc0, !PT ;  /* 0x0000000704037812 */ /* 0x000fe200078ec0ff */
[----:B0-----:R-:W-:-:S10]  /*0110*/  IMAD.U32 R12, RZ, RZ, UR4 ;  /* 0x00000004ff0c7e24 */ /* 0x001fd4000f8e00ff */
[----:B------:R-:W-:Y:S05]  /*0120*/  @!P0 BRA `(.L_x_144) ;  /* 0x0000001000188947 */ /* 0x000fea0003800000 */
[----:B------:R-:W0:Y:S01]  /*0130*/  LDC.64 R14, c[0x0][0x388] ;  /* 0x0000e200ff0e7b82 */ /* 0x000e220000000a00 */
[C---:B------:R-:W-:Y:S01]  /*0140*/  LOP3.LUT R2, R4.reuse, 0x7ffffff8, RZ, 0xc0, !PT ;  /* 0x7ffffff804027812 */ /* 0x040fe200078ec0ff */
[----:B------:R-:W-:-:S03]  /*0150*/  VIADD R4, R4, 0xfffffffc ;  /* 0xfffffffc04047836 */ /* 0x000fc60000000000 */
[----:B------:R-:W-:-:S07]  /*0160*/  IADD3 R2, PT, PT, -R2, RZ, RZ ;  /* 0x000000ff02027210 */ /* 0x000fce0007ffe1ff */
.L_x_145:
[----:B------:R-:W-:-:S04]  /*0170*/  VIADD R6, R4, 0x3 ;  /* 0x0000000304067836 */ /* 0x000fc80000000000 */
[----:B01----:R-:W-:-:S05]  /*0180*/  IMAD.WIDE.U32 R16, R6, 0x4, R14 ;  /* 0x0000000406107825 */ /* 0x003fca00078e000e */
[----:B------:R-:W2:Y:S01]  /*0190*/  LDG.E R8, desc[UR6][R16.64] ;  /* 0x0000000610087981 */ /* 0x000ea2000c1e1900 */
[----:B------:R-:W-:-:S04]  /*01a0*/  VIADD R10, R4, 0x2 ;  /* 0x00000002040a7836 */ /* 0x000fc80000000000 */
[----:B------:R-:W-:-:S05]  /*01b0*/  IMAD.WIDE.U32 R18, R10, 0x4, R14 ;  /* 0x000000040a127825 */ /* 0x000fca00078e000e */
[----:B------:R-:W3:Y:S01]  /*01c0*/  LDG.E R7, desc[UR6][R18.64] ;  /* 0x0000000612077981 */ /* 0x000ee2000c1e1900 */
[----:B------:R-:W-:-:S04]  /*01d0*/  VIADD R12, R4, 0x1 ;  /* 0x00000001040c7836 */ /* 0x000fc80000000000 */
[----:B------:R-:W-:-:S05]  /*01e0*/  IMAD.WIDE.U32 R22, R12, 0x4, R14 ;  /* 0x000000040c167825 */ /* 0x000fca00078e000e */
[----:B------:R0:W4:Y:S01]  /*01f0*/  LDG.E R9, desc[UR6][R22.64] ;  /* 0x0000000616097981 */ /* 0x000122000c1e1900 */
[----:B------:R-:W-:-:S05]  /*0200*/  IMAD.WIDE.U32 R24, R4, 0x4, R14 ;  /* 0x0000000404187825 */ /* 0x000fca00078e000e */
[----:B------:R-:W5:Y:S01]  /*0210*/  LDG.E R11, desc[UR6][R24.64] ;  /* 0x00000006180b7981 */ /* 0x000f62000c1e1900 */
[----:B------:R-:W-:-:S05]  /*0220*/  IADD3 R13, PT, PT, R4, -0x1, RZ ;  /* 0xffffffff040d7810 */ /* 0x000fca0007ffe0ff */
[----:B------:R-:W-:-:S06]  /*0230*/  IMAD.WIDE.U32 R20, R13, 0x4, R14 ;  /* 0x000000040d147825 */ /* 0x000fcc00078e000e */
[----:B------:R1:W5:Y:S01]  /*0240*/  LDG.E R20, desc[UR6][R20.64] ;  /* 0x0000000614147981 */ /* 0x000362000c1e1900 */
[----:B0-----:R-:W-:Y:S02]  /*0250*/  IABS R22, R5 ;  /* 0x0000000500167213 */ /* 0x001fe40000000000 */
[----:B--2---:R-:W-:-:S04]  /*0260*/  IABS R0, R8 ;  /* 0x0000000800007213 */ /* 0x004fc80000000000 */
[----:B------:R-:W0:Y:S01]  /*0270*/  I2F.RP R26, R0 ;  /* 0x00000000001a7306 */ /* 0x000e220000209400 */
[----:B---3--:R-:W-:-:S07]  /*0280*/  IABS R18, R7 ;  /* 0x0000000700127213 */ /* 0x008fce0000000000 */
[----:B------:R-:W2:Y:S08]  /*0290*/  I2F.RP R19, R18 ;  /* 0x0000001200137306 */ /* 0x000eb00000209400 */
[----:B0-----:R-:W0:Y:S08]  /*02a0*/  MUFU.RCP R26, R26 ;  /* 0x0000001a001a7308 */ /* 0x001e300000001000 */
[----:B--2---:R-:W-:Y:S01]  /*02b0*/  MUFU.RCP R19, R19 ;  /* 0x0000001300137308 */ /* 0x004fe20000001000 */
[----:B0-----:R-:W-:-:S07]  /*02c0*/  VIADD R16, R26, 0xffffffe ;  /* 0x0ffffffe1a107836 */ /* 0x001fce0000000000 */
[----:B------:R0:W2:Y:S02]  /*02d0*/  F2I.FTZ.U32.TRUNC.NTZ R17, R16 ;  /* 0x0000001000117305 */ /* 0x0000a4000021f000 */
[----:B0-----:R-:W-:Y:S02]  /*02e0*/  IMAD.MOV.U32 R16, RZ, RZ, RZ ;  /* 0x000000ffff107224 */ /* 0x001fe400078e00ff */
[----:B--2---:R-:W-:-:S04]  /*02f0*/  IMAD.MOV R23, RZ, RZ, -R17 ;  /* 0x000000ffff177224 */ /* 0x004fc800078e0a11 */
[----:B-1----:R-:W-:Y:S01]  /*0300*/  IMAD R21, R23, R0, RZ ;  /* 0x0000000017157224 */ /* 0x002fe200078e02ff */
[----:B------:R-:W-:-:S03]  /*0310*/  IABS R23, R8 ;  /* 0x0000000800177213 */ /* 0x000fc60000000000 */
[----:B------:R-:W-:Y:S01]  /*0320*/  IMAD.HI.U32 R17, R17, R21, R16 ;  /* 0x0000001511117227 */ /* 0x000fe200078e0010 */
[----:B------:R-:W-:-:S03]  /*0330*/  MOV R21, R22 ;  /* 0x0000001600157202 */ /* 0x000fc60000000f00 */
[----:B------:R-:W-:Y:S02]  /*0340*/  IMAD.MOV R22, RZ, RZ, -R23 ;  /* 0x000000ffff167224 */ /* 0x000fe400078e0a17 */
[----:B------:R-:W-:-:S04]  /*0350*/  IMAD.HI.U32 R16, R17, R21, RZ ;  /* 0x0000001511107227 */ /* 0x000fc800078e00ff */
[----:B------:R-:W-:Y:S02]  /*0360*/  IMAD R21, R16, R22, R21 ;  /* 0x0000001610157224 */ /* 0x000fe400078e0215 */
[----:B------:R-:W-:Y:S01]  /*0370*/  VIADD R17, R19, 0xffffffe ;  /* 0x0ffffffe13117836 */ /* 0x000fe20000000000 */
[----:B----4-:R-:W-:Y:S02]  /*0380*/  IABS R19, R9 ;  /* 0x0000000900137213 */ /* 0x010fe40000000000 */
[----:B------:R-:W-:Y:S02]  /*0390*/  ISETP.GT.U32.AND P1, PT, R0, R21, PT ;  /* 0x000000150000720c */ /* 0x000fe40003f24070 */
[----:B------:R-:W0:Y:S08]  /*03a0*/  I2F.RP R23, R19 ;  /* 0x0000001300177306 */ /* 0x000e300000209400 */
[----:B------:R-:W1:Y:S03]  /*03b0*/  F2I.FTZ.U32.TRUNC.NTZ R17, R17 ;  /* 0x0000001100117305 */ /* 0x000e66000021f000 */
[----:B------:R-:W-:Y:S01]  /*03c0*/  @!P1 IMAD.IADD R21, R21, 0x1, -R0 ;  /* 0x0000000115159824 */ /* 0x000fe200078e0a00 */
[----:B------:R-:W-:-:S02]  /*03d0*/  @!P1 IADD3 R16, PT, PT, R16, 0x1, RZ ;  /* 0x0000000110109810 */ /* 0x000fc40007ffe0ff */
[----:B------:R-:W-:Y:S02]  /*03e0*/  ISETP.NE.AND P1, PT, R8, RZ, PT ;  /* 0x000000ff0800720c */ /* 0x000fe40003f25270 */
[----:B------:R-:W-:Y:S01]  /*03f0*/  ISETP.GE.U32.AND P0, PT, R21, R0, PT ;  /* 0x000000001500720c */ /* 0x000fe20003f06070 */
[----:B0-----:R-:W0:Y:S01]  /*0400*/  MUFU.RCP R23, R23 ;  /* 0x0000001700177308 */ /* 0x001e220000001000 */
[----:B------:R-:W-:-:S04]  /*0410*/  LOP3.LUT R0, R5, R8, RZ, 0x3c, !PT ;  /* 0x0000000805007212 */ /* 0x000fc800078e3cff */
[----:B------:R-:W-:Y:S01]  /*0420*/  ISETP.GE.AND P2, PT, R0, RZ, PT ;  /* 0x000000ff0000720c */ /* 0x000fe20003f46270 */
[----:B-1----:R-:W-:-:S04]  /*0430*/  IMAD.MOV R21, RZ, RZ, -R17 ;  /* 0x000000ffff157224 */ /* 0x002fc800078e0a11 */
[----:B------:R-:W-:Y:S02]  /*0440*/  IMAD R21, R21, R18, RZ ;  /* 0x0000001215157224 */ /* 0x000fe400078e02ff */
[----:B------:R-:W-:-:S04]  /*0450*/  @P0 VIADD R16, R16, 0x1 ;  /* 0x0000000110100836 */ /* 0x000fc80000000000 */
[----:B------:R-:W-:Y:S02]  /*0460*/  IMAD.MOV.U32 R0, RZ, RZ, R16 ;  /* 0x000000ffff007224 */ /* 0x000fe400078e0010 */
[----:B------:R-:W-:-:S03]  /*0470*/  IMAD.MOV.U32 R16, RZ, RZ, RZ ;  /* 0x000000ffff107224 */ /* 0x000fc600078e00ff */
[----:B------:R-:W-:Y:S01]  /*0480*/  @!P2 IADD3 R0, PT, PT, -R0, RZ, RZ ;  /* 0x000000ff0000a210 */ /* 0x000fe20007ffe1ff */
[----:B------:R-:W-:Y:S01]  /*0490*/  IMAD.HI.U32 R16, R17, R21, R16 ;  /* 0x0000001511107227 */ /* 0x000fe200078e0010 */
[----:B------:R-:W-:Y:S02]  /*04a0*/  @!P1 LOP3.LUT R0, RZ, R8, RZ, 0x33, !PT ;  /* 0x00000008ff009212 */ /* 0x000fe400078e33ff */
[----:B------:R-:W-:Y:S02]  /*04b0*/  IABS R17, R7 ;  /* 0x0000000700117213 */ /* 0x000fe40000000000 */
[----:B------:R-:W-:-:S03]  /*04c0*/  IABS R21, R0 ;  /* 0x0000000000157213 */ /* 0x000fc60000000000 */
[----:B------:R-:W-:Y:S02]  /*04d0*/  IMAD.MOV R17, RZ, RZ, -R17 ;  /* 0x000000ffff117224 */ /* 0x000fe400078e0a11 */
[----:B------:R-:W-:Y:S01]  /*04e0*/  IMAD.HI.U32 R22, R16, R21, RZ ;  /* 0x0000001510167227 */ /* 0x000fe200078e00ff */
[----:B------:R-:W-:-:S03]  /*04f0*/  LOP3.LUT R16, R0, R7, RZ, 0x3c, !PT ;  /* 0x0000000700107212 */ /* 0x000fc600078e3cff */
[----:B------:R-:W-:Y:S01]  /*0500*/  IMAD R21, R22, R17, R21 ;  /* 0x0000001116157224 */ /* 0x000fe200078e0215 */
[----:B------:R-:W-:Y:S01]  /*0510*/  ISETP.GE.AND P2, PT, R16, RZ, PT ;  /* 0x000000ff1000720c */ /* 0x000fe20003f46270 */
[----:B0-----:R-:W-:-:S03]  /*0520*/  VIADD R17, R23, 0xffffffe ;  /* 0x0ffffffe17117836 */ /* 0x001fc60000000000 */
[----:B------:R-:W-:-:S03]  /*0530*/  ISETP.GT.U32.AND P1, PT, R18, R21, PT ;  /* 0x000000151200720c */ /* 0x000fc60003f24070 */
[----:B------:R-:W0:Y:S10]  /*0540*/  F2I.FTZ.U32.TRUNC.NTZ R17, R17 ;  /* 0x0000001100117305 */ /* 0x000e34000021f000 */
[----:B------:R-:W-:Y:S01]  /*0550*/  @!P1 IADD3 R21, PT, PT, R21, -R18, RZ ;  /* 0x8000001215159210 */ /* 0x000fe20007ffe0ff */
[----:B------:R-:W-:Y:S01]  /*0560*/  @!P1 VIADD R22, R22, 0x1 ;  /* 0x0000000116169836 */ /* 0x000fe20000000000 */
[----:B------:R-:W-:-:S02]  /*0570*/  ISETP.NE.AND P1, PT, R7, RZ, PT ;  /* 0x000000ff0700720c */ /* 0x000fc40003f25270 */
[----:B------:R-:W-:Y:S01]  /*0580*/  ISETP.GE.U32.AND P0, PT, R21, R18, PT ;  /* 0x000000121500720c */ /* 0x000fe20003f06070 */
[----:B0-----:R-:W-:Y:S01]  /*0590*/  IMAD.MOV R16, RZ, RZ, -R17 ;  /* 0x000000ffff107224 */ /* 0x001fe200078e0a11 */
[----:B-----5:R-:W-:-:S03]  /*05a0*/  IABS R18, R11 ;  /* 0x0000000b00127213 */ /* 0x020fc60000000000 */
[----:B------:R-:W-:Y:S01]  /*05b0*/  IMAD R23, R16, R19, RZ ;  /* 0x0000001310177224 */ /* 0x000fe200078e02ff */
[----:B------:R-:W0:Y:S01]  /*05c0*/  I2F.RP R21, R18 ;  /* 0x0000001200157306 */ /* 0x000e220000209400 */
[----:B------:R-:W-:-:S04]  /*05d0*/  IMAD.MOV.U32 R16, RZ, RZ, RZ ;  /* 0x000000ffff107224 */ /* 0x000fc800078e00ff */
[----:B------:R-:W-:Y:S01]  /*05e0*/  IMAD.HI.U32 R16, R17, R23, R16 ;  /* 0x0000001711107227 */ /* 0x000fe200078e0010 */
[----:B------:R-:W-:-:S03]  /*05f0*/  IABS R23, R9 ;  /* 0x0000000900177213 */ /* 0x000fc60000000000 */
[----:B------:R-:W-:Y:S02]  /*0600*/  @P0 VIADD R22, R22, 0x1 ;  /* 0x0000000116160836 */ /* 0x000fe40000000000 */
[----:B------:R-:W-:-:S03]  /*0610*/  IMAD.MOV R23, RZ, RZ, -R23 ;  /* 0x000000ffff177224 */ /* 0x000fc600078e0a17 */
[----:B------:R-:W-:Y:S01]  /*0620*/  @!P2 IADD3 R22, PT, PT, -R22, RZ, RZ ;  /* 0x000000ff1616a210 */ /* 0x000fe20007ffe1ff */
[----:B0-----:R-:W0:Y:S01]  /*0630*/  MUFU.RCP R21, R21 ;  /* 0x0000001500157308 */ /* 0x001e220000001000 */
[----:B------:R-:W-:-:S04]  /*0640*/  @!P1 LOP3.LUT R22, RZ, R7, RZ, 0x33, !PT ;  /* 0x00000007ff169212 */ /* 0x000fc800078e33ff */
[----:B------:R-:W-:-:S05]  /*0650*/  IABS R17, R22 ;  /* 0x0000001600117213 */ /* 0x000fca0000000000 */
[----:B------:R-:W-:-:S04]  /*0660*/  IMAD.HI.U32 R24, R16, R17, RZ ;  /* 0x0000001110187227 */ /* 0x000fc800078e00ff */
[----:B------:R-:W-:Y:S02]  /*0670*/  IMAD R16, R24, R23, R17 ;  /* 0x0000001718107224 */ /* 0x000fe400078e0211 */
[----:B0-----:R-:W-:Y:S01]  /*0680*/  VIADD R17, R21, 0xffffffe ;  /* 0x0ffffffe15117836 */ /* 0x001fe20000000000 */
[----:B------:R-:W-:Y:S02]  /*0690*/  IABS R21, R20 ;  /* 0x0000001400157213 */ /* 0x000fe40000000000 */
[----:B------:R-:W-:-:S03]  /*06a0*/  ISETP.GT.U32.AND P1, PT, R19, R16, PT ;  /* 0x000000101300720c */ /* 0x000fc60003f24070 */
[----:B------:R-:W0:Y:S10]  /*06b0*/  F2I.FTZ.U32.TRUNC.NTZ R17, R17 ;  /* 0x0000001100117305 */ /* 0x000e34000021f000 */
[----:B------:R-:W-:Y:S01]  /*06c0*/  @!P1 IADD3 R16, PT, PT, R16, -R19, RZ ;  /* 0x8000001310109210 */ /* 0x000fe20007ffe0ff */
[----:B------:R-:W-:Y:S01]  /*06d0*/  @!P1 VIADD R24, R24, 0x1 ;  /* 0x0000000118189836 */ /* 0x000fe20000000000 */
[----:B------:R-:W-:-:S02]  /*06e0*/  ISETP.NE.AND P1, PT, R9, RZ, PT ;  /* 0x000000ff0900720c */ /* 0x000fc40003f25270 */
[----:B------:R-:W-:Y:S01]  /*06f0*/  ISETP.GE.U32.AND P0, PT, R16, R19, PT ;  /* 0x000000131000720c */ /* 0x000fe20003f06070 */
[----:B0-----:R-:W-:Y:S01]  /*0700*/  IMAD.MOV R19, RZ, RZ, -R17 ;  /* 0x000000ffff137224 */ /* 0x001fe200078e0a11 */
[----:B------:R-:W-:-:S03]  /*0710*/  LOP3.LUT R16, R22, R9, RZ, 0x3c, !PT ;  /* 0x0000000916107212 */ /* 0x000fc600078e3cff */
[----:B------:R-:W-:Y:S01]  /*0720*/  IMAD R19, R19, R18, RZ ;  /* 0x0000001213137224 */ /* 0x000fe200078e02ff */
[----:B------:R-:W-:Y:S01]  /*0730*/  ISETP.GE.AND P2, PT, R16, RZ, PT ;  /* 0x000000ff1000720c */ /* 0x000fe20003f46270 */
[----:B------:R-:W-:-:S04]  /*0740*/  IMAD.MOV.U32 R16, RZ, RZ, RZ ;  /* 0x000000ffff107224 */ /* 0x000fc800078e00ff */
[----:B------:R-:W-:Y:S01]  /*0750*/  IMAD.HI.U32 R16, R17, R19, R16 ;  /* 0x0000001311107227 */ /* 0x000fe200078e0010 */
[----:B------:R-:W-:-:S03]  /*0760*/  IABS R17, R11 ;  /* 0x0000000b00117213 */ /* 0x000fc60000000000 */
[----:B------:R-:W-:Y:S02]  /*0770*/  IMAD.MOV.U32 R19, RZ, RZ, R21 ;  /* 0x000000ffff137224 */ /* 0x000fe400078e0015 */
[----:B------:R-:W-:Y:S02]  /*0780*/  @P0 VIADD R24, R24, 0x1 ;  /* 0x0000000118180836 */ /* 0x000fe40000000000 */
[----:B------:R-:W0:Y:S01]  /*0790*/  I2F.RP R23, R19 ;  /* 0x0000001300177306 */ /* 0x000e220000209400 */
[----:B------:R-:W-:Y:S02]  /*07a0*/  IMAD.MOV R26, RZ, RZ, -R17 ;  /* 0x000000ffff1a7224 */ /* 0x000fe400078e0a11 */
[----:B------:R-:W-:Y:S02]  /*07b0*/  @!P2 IADD3 R24, PT, PT, -R24, RZ, RZ ;  /* 0x000000ff1818a210 */ /* 0x000fe40007ffe1ff */
[----:B------:R-:W-:-:S04]  /*07c0*/  @!P1 LOP3.LUT R24, RZ, R9, RZ, 0x33, !PT ;  /* 0x00000009ff189212 */ /* 0x000fc800078e33ff */
[----:B------:R-:W-:-:S05]  /*07d0*/  IABS R25, R24 ;  /* 0x0000001800197213 */ /* 0x000fca0000000000 */
[----:B------:R-:W-:Y:S01]  /*07e0*/  IMAD.HI.U32 R21, R16, R25, RZ ;  /* 0x0000001910157227 */ /* 0x000fe200078e00ff */
[----:B0-----:R-:W0:Y:S01]  /*07f0*/  MUFU.RCP R23, R23 ;  /* 0x0000001700177308 */ /* 0x001e220000001000 */
[----:B------:R-:W-:Y:S02]  /*0800*/  LOP3.LUT R16, R24, R11, RZ, 0x3c, !PT ;  /* 0x0000000b18107212 */ /* 0x000fe400078e3cff */
[----:B------:R-:W-:Y:S02]  /*0810*/  IMAD R25, R21, R26, R25 ;  /* 0x0000001a15197224 */ /* 0x000fe400078e0219 */
[----:B------:R-:W-:-:S03]  /*0820*/  ISETP.GE.AND P2, PT, R16, RZ, PT ;  /* 0x000000ff1000720c */ /* 0x000fc60003f46270 */
[----:B------:R-:W-:Y:S02]  /*0830*/  ISETP.GT.U32.AND P1, PT, R18, R25, PT ;  /* 0x000000191200720c */ /* 0x000fe40003f24070 */
[----:B0-----:R-:W-:-:S11]  /*0840*/  IADD3 R17, PT, PT, R23, 0xffffffe, RZ ;  /* 0x0ffffffe17117810 */ /* 0x001fd60007ffe0ff */
[----:B------:R-:W-:Y:S01]  /*0850*/  @!P1 IMAD.IADD R25, R25, 0x1, -R18 ;  /* 0x0000000119199824 */ /* 0x000fe200078e0a12 */
[----:B------:R-:W0:Y:S01]  /*0860*/  F2I.FTZ.U32.TRUNC.NTZ R17, R17 ;  /* 0x0000001100117305 */ /* 0x000e22000021f000 */
[----:B------:R-:W-:Y:S01]  /*0870*/  @!P1 VIADD R21, R21, 0x1 ;  /* 0x0000000115159836 */ /* 0x000fe20000000000 */
[----:B------:R-:W-:Y:S02]  /*0880*/  ISETP.NE.AND P1, PT, R11, RZ, PT ;  /* 0x000000ff0b00720c */ /* 0x000fe40003f25270 */
[----:B------:R-:W-:Y:S02]  /*0890*/  ISETP.GE.U32.AND P0, PT, R25, R18, PT ;  /* 0x000000121900720c */ /* 0x000fe40003f06070 */
[----:B------:R-:W-:-:S05]  /*08a0*/  IABS R18, R20 ;  /* 0x0000001400127213 */ /* 0x000fca0000000000 */
[----:B------:R-:W-:Y:S01]  /*08b0*/  IMAD.MOV R26, RZ, RZ, -R18 ;  /* 0x000000ffff1a7224 */ /* 0x000fe200078e0a12 */
[----:B0-----:R-:W-:-:S05]  /*08c0*/  IADD3 R16, PT, PT, RZ, -R17, RZ ;  /* 0x80000011ff107210 */ /* 0x001fca0007ffe0ff */
[----:B------:R-:W-:Y:S02]  /*08d0*/  @P0 VIADD R21, R21, 0x1 ;  /* 0x0000000115150836 */ /* 0x000fe40000000000 */
[----:B------:R-:W-:Y:S02]  /*08e0*/  IMAD R23, R16, R19, RZ ;  /* 0x0000001310177224 */ /* 0x000fe400078e02ff */
[----:B------:R-:W-:Y:S01]  /*08f0*/  @!P2 IMAD.MOV R21, RZ, RZ, -R21 ;  /* 0x000000ffff15a224 */ /* 0x000fe200078e0a15 */
[----:B------:R-:W-:Y:S01]  /*0900*/  @!P1 LOP3.LUT R21, RZ, R11, RZ, 0x33, !PT ;  /* 0x0000000bff159212 */ /* 0x000fe200078e33ff */
[----:B------:R-:W-:-:S04]  /*0910*/  IMAD.MOV.U32 R16, RZ, RZ, RZ ;  /* 0x000000ffff107224 */ /* 0x000fc800078e00ff */
[----:B------:R-:W-:Y:S01]  /*0920*/  IMAD.HI.U32 R16, R17, R23, R16 ;  /* 0x0000001711107227 */ /* 0x000fe200078e0010 */
[----:B------:R-:W-:Y:S02]  /*0930*/  IABS R17, R21 ;  /* 0x0000001500117213 */ /* 0x000fe40000000000 */
[----:B------:R-:W-:-:S03]  /*0940*/  IADD3 R23, PT, PT, R4, -0x2, RZ ;  /* 0xfffffffe04177810 */ /* 0x000fc60007ffe0ff */
[----:B------:R-:W-:-:S04]  /*0950*/  IMAD.HI.U32 R18, R16, R17, RZ ;  /* 0x0000001110127227 */ /* 0x000fc800078e00ff */
        /* <DEDUP_REMOVED lines=9> */
[----:B------:R0:W-:Y:S02]  /*09f0*/  STL [R6], R5 ;  /* 0x0000000506007387 */ /* 0x0001e40000100800 */
[----:B------:R-:W-:Y:S01]  /*0a00*/  @!P1 IMAD.IADD R26, R26, 0x1, -R19 ;  /* 0x000000011a1a9824 */ /* 0x000fe200078e0a13 */
[----:B------:R-:W-:Y:S02]  /*0a10*/  @!P1 IADD3 R18, PT, PT, R18, 0x1, RZ ;  /* 0x0000000112129810 */ /* 0x000fe40007ffe0ff */
[----:B------:R-:W-:Y:S02]  /*0a20*/  ISETP.NE.AND P1, PT, R20, RZ, PT ;  /* 0x000000ff1400720c */ /* 0x000fe40003f25270 */
[----:B------:R-:W-:Y:S02]  /*0a30*/  ISETP.GE.U32.AND P0, PT, R26, R19, PT ;  /* 0x000000131a00720c */ /* 0x000fe40003f06070 */
[----:B0-----:R-:W-:-:S11]  /*0a40*/  IADD3 R5, PT, PT, R4, -0x3, RZ ;  /* 0xfffffffd04057810 */ /* 0x001fd60007ffe0ff */
[----:B------:R-:W-:-:S05]  /*0a50*/  @P0 VIADD R18, R18, 0x1 ;  /* 0x0000000112120836 */ /* 0x000fca0000000000 */
[----:B------:R-:W-:Y:S01]  /*0a60*/  MOV R8, R18 ;  /* 0x0000001200087202 */ /* 0x000fe20000000f00 */
[----:B------:R-:W-:-:S04]  /*0a70*/  IMAD.MOV.U32 R18, RZ, RZ, RZ ;  /* 0x000000ffff127224 */ /* 0x000fc800078e00ff */
[----:B------:R-:W-:Y:S01]  /*0a80*/  @!P2 IMAD.MOV R8, RZ, RZ, -R8 ;  /* 0x000000ffff08a224 */ /* 0x000fe200078e0a08 */
[----:B------:R-:W-:Y:S02]  /*0a90*/  @!P1 LOP3.LUT R8, RZ, R20, RZ, 0x33, !PT ;  /* 0x00000014ff089212 */ /* 0x000fe400078e33ff */
[----:B--2---:R-:W-:-:S04]  /*0aa0*/  IABS R26, R25 ;  /* 0x00000019001a7213 */ /* 0x004fc80000000000 */
[----:B------:R-:W0:Y:S08]  /*0ab0*/  I2F.RP R27, R26 ;  /* 0x0000001a001b7306 */ /* 0x000e300000209400 */
[----:B0-----:R-:W0:Y:S02]  /*0ac0*/  MUFU.RCP R27, R27 ;  /* 0x0000001b001b7308 */ /* 0x001e240000001000 */
[----:B0-----:R-:W-:-:S06]  /*0ad0*/  VIADD R19, R27, 0xffffffe ;  /* 0x0ffffffe1b137836 */ /* 0x001fcc0000000000 */
[----:B------:R-:W0:Y:S02]  /*0ae0*/  F2I.FTZ.U32.TRUNC.NTZ R19, R19 ;  /* 0x0000001300137305 */ /* 0x000e24000021f000 */
[----:B0-----:R-:W-:-:S04]  /*0af0*/  IMAD.MOV R17, RZ, RZ, -R19 ;  /* 0x000000ffff117224 */ /* 0x001fc800078e0a13 */
[----:B------:R-:W-:-:S04]  /*0b00*/  IMAD R17, R17, R26, RZ ;  /* 0x0000001a11117224 */ /* 0x000fc800078e02ff */
[----:B------:R-:W-:Y:S01]  /*0b10*/  IMAD.HI.U32 R16, R19, R17, R18 ;  /* 0x0000001113107227 */ /* 0x000fe200078e0012 */
[----:B------:R-:W-:Y:S02]  /*0b20*/  IABS R18, R25 ;  /* 0x0000001900127213 */ /* 0x000fe40000000000 */
[----:B------:R-:W-:-:S03]  /*0b30*/  IABS R17, R8 ;  /* 0x0000000800117213 */ /* 0x000fc60000000000 */
[----:B------:R-:W-:Y:S02]  /*0b40*/  IMAD.MOV R18, RZ, RZ, -R18 ;  /* 0x000000ffff127224 */ /* 0x000fe400078e0a12 */
[----:B------:R-:W-:-:S04]  /*0b50*/  IMAD.HI.U32 R16, R16, R17, RZ ;  /* 0x0000001110107227 */ /* 0x000fc800078e00ff */
[----:B------:R-:W-:Y:S02]  /*0b60*/  IMAD R17, R16, R18, R17 ;  /* 0x0000001210117224 */ /* 0x000fe400078e0211 */
[----:B------:R-:W-:-:S06]  /*0b70*/  IMAD.WIDE.U32 R18, R5, 0x4, R14 ;  /* 0x0000000405127825 */ /* 0x000fcc00078e000e */
[----:B------:R0:W2:Y:S01]  /*0b80*/  LDG.E R18, desc[UR6][R18.64] ;  /* 0x0000000612127981 */ /* 0x0000a2000c1e1900 */
[----:B------:R-:W-:Y:S01]  /*0b90*/  ISETP.GT.U32.AND P1, PT, R26, R17, PT ;  /* 0x000000111a00720c */ /* 0x000fe20003f24070 */
[----:B------:R-:W-:-:S04]  /*0ba0*/  IMAD.MOV R27, RZ, RZ, -R22 ;  /* 0x000000ffff1b7224 */ /* 0x000fc800078e0a16 */
[----:B------:R-:W-:Y:S01]  /*0bb0*/  IMAD R0, R7, R27, R0 ;  /* 0x0000001b07007224 */ /* 0x000fe200078e0200 */
[----:B------:R-:W-:-:S04]  /*0bc0*/  LOP3.LUT R7, R8, R25, RZ, 0x3c, !PT ;  /* 0x0000001908077212 */ /* 0x000fc800078e3cff */
[----:B------:R-:W-:Y:S01]  /*0bd0*/  ISETP.GE.AND P2, PT, R7, RZ, PT ;  /* 0x000000ff0700720c */ /* 0x000fe20003f46270 */
[----:B------:R-:W-:Y:S02]  /*0be0*/  IMAD R7, R10, 0x4, R1 ;  /* 0x000000040a077824 */ /* 0x000fe400078e0201 */
[----:B------:R-:W-:Y:S01]  /*0bf0*/  @!P1 IMAD.IADD R17, R17, 0x1, -R26 ;  /* 0x0000000111119824 */ /* 0x000fe200078e0a1a */
[----:B------:R-:W-:Y:S02]  /*0c00*/  @!P1 IADD3 R16, PT, PT, R16, 0x1, RZ ;  /* 0x0000000110109810 */ /* 0x000fe40007ffe0ff */
[----:B------:R-:W-:Y:S01]  /*0c10*/  ISETP.NE.AND P1, PT, R25, RZ, PT ;  /* 0x000000ff1900720c */ /* 0x000fe20003f25270 */
[----:B------:R1:W-:Y:S01]  /*0c20*/  STL [R7], R0 ;  /* 0x0000000007007387 */ /* 0x0003e20000100800 */
[----:B------:R-:W-:Y:S01]  /*0c30*/  ISETP.GE.U32.AND P0, PT, R17, R26, PT ;  /* 0x0000001a1100720c */ /* 0x000fe20003f06070 */
[----:B-1----:R-:W-:-:S12]  /*0c40*/  VIADD R0, R4, 0xfffffffc ;  /* 0xfffffffc04007836 */ /* 0x002fd80000000000 */
[----:B------:R-:W-:-:S05]  /*0c50*/  @P0 VIADD R16, R16, 0x1 ;  /* 0x0000000110100836 */ /* 0x000fca0000000000 */
[----:B0-----:R-:W-:Y:S01]  /*0c60*/  MOV R19, R16 ;  /* 0x0000001000137202 */ /* 0x001fe20000000f00 */
        /* <DEDUP_REMOVED lines=12> */
[----:B------:R-:W-:Y:S02]  /*0d30*/  IABS R17, R19 ;  /* 0x0000001300117213 */ /* 0x000fe40000000000 */
[----:B------:R-:W-:-:S03]  /*0d40*/  IADD3 R16, PT, PT, RZ, -R16, RZ ;  /* 0x80000010ff107210 */ /* 0x000fc60007ffe0ff */
[----:B------:R-:W-:-:S04]  /*0d50*/  IMAD.HI.U32 R10, R10, R17, RZ ;  /* 0x000000110a0a7227 */ /* 0x000fc800078e00ff */
[----:B------:R-:W-:Y:S02]  /*0d60*/  IMAD R7, R10, R16, R17 ;  /* 0x000000100a077224 */ /* 0x000fe400078e0211 */
[----:B------:R-:W-:-:S06]  /*0d70*/  IMAD.WIDE.U32 R16, R0, 0x4, R14 ;  /* 0x0000000400107825 */ /* 0x000fcc00078e000e */
[----:B------:R-:W2:Y:S01]  /*0d80*/  LDG.E R16, desc[UR6][R16.64] ;  /* 0x0000000610107981 */ /* 0x000ea2000c1e1900 */
[----:B------:R-:W-:Y:S01]  /*0d90*/  ISETP.GT.U32.AND P1, PT, R6, R7, PT ;  /* 0x000000070600720c */ /* 0x000fe20003f24070 */
[--C-:B------:R-:W-:Y:S02]  /*0da0*/  IMAD R12, R12, 0x4, R1.reuse ;  /* 0x000000040c0c7824 */ /* 0x100fe400078e0201 */
[----:B------:R-:W-:Y:S02]  /*0db0*/  IMAD R13, R13, 0x4, R1 ;  /* 0x000000040d0d7824 */ /* 0x000fe400078e0201 */
[----:B------:R-:W-:-:S08]  /*0dc0*/  VIADD R2, R2, 0x8 ;  /* 0x0000000802027836 */ /* 0x000fd00000000000 */
[----:B------:R-:W-:Y:S02]  /*0dd0*/  @!P1 IMAD.IADD R7, R7, 0x1, -R6 ;  /* 0x0000000107079824 */ /* 0x000fe400078e0a06 */
[----:B------:R-:W-:Y:S01]  /*0de0*/  @!P1 VIADD R10, R10, 0x1 ;  /* 0x000000010a0a9836 */ /* 0x000fe20000000000 */
[----:B------:R-:W-:Y:S02]  /*0df0*/  ISETP.NE.AND P1, PT, R18, RZ, PT ;  /* 0x000000ff1200720c */ /* 0x000fe40003f25270 */
[----:B------:R-:W-:Y:S01]  /*0e00*/  ISETP.GE.U32.AND P0, PT, R7, R6, PT ;  /* 0x000000060700720c */ /* 0x000fe20003f06070 */
[----:B------:R-:W-:-:S04]  /*0e10*/  IMAD.MOV R6, RZ, RZ, -R24 ;  /* 0x000000ffff067224 */ /* 0x000fc800078e0a18 */
[----:B------:R-:W-:Y:S01]  /*0e20*/  IMAD R9, R9, R6, R22 ;  /* 0x0000000609097224 */ /* 0x000fe200078e0216 */
[----:B------:R-:W-:-:S04]  /*0e30*/  LOP3.LUT R6, R19, R18, RZ, 0x3c, !PT ;  /* 0x0000001213067212 */ /* 0x000fc800078e3cff */
[----:B------:R-:W-:Y:S01]  /*0e40*/  ISETP.GE.AND P2, PT, R6, RZ, PT ;  /* 0x000000ff0600720c */ /* 0x000fe20003f46270 */
[----:B------:R-:W-:Y:S01]  /*0e50*/  IMAD.MOV.U32 R6, RZ, RZ, RZ ;  /* 0x000000ffff067224 */ /* 0x000fe200078e00ff */
[----:B------:R0:W-:Y:S01]  /*0e60*/  STL [R12], R9 ;  /* 0x000000090c007387 */ /* 0x0001e20000100800 */
[----:B------:R-:W-:-:S10]  /*0e70*/  @P0 IADD3 R10, PT, PT, R10, 0x1, RZ ;  /* 0x000000010a0a0810 */ /* 0x000fd40007ffe0ff */
[----:B------:R-:W-:Y:S02]  /*0e80*/  @!P2 IADD3 R10, PT, PT, -R10, RZ, RZ ;  /* 0x000000ff0a0aa210 */ /* 0x000fe40007ffe1ff */
[----:B------:R-:W-:-:S05]  /*0e90*/  @!P1 LOP3.LUT R10, RZ, R18, RZ, 0x33, !PT ;  /* 0x00000012ff0a9212 */ /* 0x000fca00078e33ff */
[----:B0-----:R-:W-:-:S04]  /*0ea0*/  IMAD.MOV R9, RZ, RZ, -R10 ;  /* 0x000000ffff097224 */ /* 0x001fc800078e0a0a */
[----:B------:R-:W-:Y:S02]  /*0eb0*/  IMAD R18, R18, R9, R19 ;  /* 0x0000000912127224 */ /* 0x000fe400078e0213 */
[----:B------:R-:W-:Y:S01]  /*0ec0*/  IMAD R9, R0, 0x4, R1 ;  /* 0x0000000400097824 */ /* 0x000fe200078e0201 */
[----:B--2---:R-:W-:-:S04]  /*0ed0*/  IABS R26, R16 ;  /* 0x00000010001a7213 */ /* 0x004fc80000000000 */
[----:B------:R-:W0:Y:S08]  /*0ee0*/  I2F.RP R27, R26 ;  /* 0x0000001a001b7306 */ /* 0x000e300000209400 */
[----:B0-----:R-:W0:Y:S02]  /*0ef0*/  MUFU.RCP R27, R27 ;  /* 0x0000001b001b7308 */ /* 0x001e240000001000 */
[----:B0-----:R-:W-:-:S06]  /*0f00*/  IADD3 R7, PT, PT, R27, 0xffffffe, RZ ;  /* 0x0ffffffe1b077810 */ /* 0x001fcc0007ffe0ff */
        /* <DEDUP_REMOVED lines=8> */
[----:B------:R-:W-:-:S05]  /*0f90*/  IMAD R7, R6, R17, R7 ;  /* 0x0000001106077224 */ /* 0x000fca00078e0207 */
[----:B------:R-:W-:-:S13]  /*0fa0*/  ISETP.GT.U32.AND P1, PT, R26, R7, PT ;  /* 0x000000071a00720c */ /* 0x000fda0003f24070 */
[-C--:B------:R-:W-:Y:S01]  /*0fb0*/  @!P1 IADD3 R7, PT, PT, R7, -R26.reuse, RZ ;  /* 0x8000001a07079210 */ /* 0x080fe20007ffe0ff */
[----:B------:R-:W-:Y:S01]  /*0fc0*/  @!P1 VIADD R6, R6, 0x1 ;  /* 0x0000000106069836 */ /* 0x000fe20000000000 */
[----:B------:R-:W-:Y:S02]  /*0fd0*/  ISETP.NE.AND P1, PT, R16, RZ, PT ;  /* 0x000000ff1000720c */ /* 0x000fe40003f25270 */
[----:B------:R-:W-:Y:S02]  /*0fe0*/  ISETP.GE.U32.AND P0, PT, R7, R26, PT ;  /* 0x0000001a0700720c */ /* 0x000fe40003f06070 */
[----:B------:R-:W-:-:S04]  /*0ff0*/  LOP3.LUT R7, R10, R16, RZ, 0x3c, !PT ;  /* 0x000000100a077212 */ /* 0x000fc800078e3cff */
[----:B------:R-:W-:Y:S02]  /*1000*/  ISETP.GE.AND P2, PT, R7, RZ, PT ;  /* 0x000000ff0700720c */ /* 0x000fe40003f46270 */
[----:B------:R-:W-:-:S05]  /*1010*/  IADD3 R7, PT, PT, -R21, RZ, RZ ;  /* 0x000000ff15077210 */ /* 0x000fca0007ffe1ff */
[----:B------:R-:W-:Y:S01]  /*1020*/  @P0 VIADD R6, R6, 0x1 ;  /* 0x0000000106060836 */ /* 0x000fe20000000000 */
[----:B------:R-:W-:Y:S01]  /*1030*/  ISETP.NE.AND P0, PT, R2, RZ, PT ;  /* 0x000000ff0200720c */ /* 0x000fe20003f05270 */
[----:B------:R-:W-:Y:S02]  /*1040*/  IMAD R11, R11, R7, R24 ;  /* 0x000000070b0b7224 */ /* 0x000fe400078e0218 */
[----:B------:R-:W-:Y:S02]  /*1050*/  IMAD.MOV R7, RZ, RZ, -R8 ;  /* 0x000000ffff077224 */ /* 0x000fe400078e0a08 */
[----:B------:R-:W-:Y:S01]  /*1060*/  @!P2 IMAD.MOV R6, RZ, RZ, -R6 ;  /* 0x000000ffff06a224 */ /* 0x000fe200078e0a06 */
[----:B------:R-:W-:Y:S01]  /*1070*/  @!P1 LOP3.LUT R6, RZ, R16, RZ, 0x33, !PT ;  /* 0x00000010ff069212 */ /* 0x000fe200078e33ff */
[----:B------:R-:W-:Y:S01]  /*1080*/  IMAD R20, R20, R7, R21 ;  /* 0x0000000714147224 */ /* 0x000fe200078e0215 */
[----:B------:R-:W-:-:S03]  /*1090*/  IADD3 R7, PT, PT, -R19, RZ, RZ ;  /* 0x000000ff13077210 */ /* 0x000fc60007ffe1ff */
[----:B------:R-:W-:Y:S02]  /*10a0*/  IMAD.MOV R17, RZ, RZ, -R6 ;  /* 0x000000ffff117224 */ /* 0x000fe400078e0a06 */
[----:B------:R-:W-:Y:S01]  /*10b0*/  IMAD R25, R25, R7, R8 ;  /* 0x0000000719197224 */ /* 0x000fe200078e0208 */
[----:B------:R-:W-:Y:S01]  /*10c0*/  LEA R8, R4, R1, 0x2 ;  /* 0x0000000104087211 */ /* 0x000fe200078e10ff */
[----:B------:R-:W-:Y:S01]  /*10d0*/  IMAD R16, R16, R17, R10 ;  /* 0x0000001110107224 */ /* 0x000fe200078e020a */
[----:B------:R-:W-:Y:S01]  /*10e0*/  LEA R7, R5, R1, 0x2 ;  /* 0x0000000105077211 */ /* 0x000fe200078e10ff */
[----:B------:R-:W-:Y:S01]  /*10f0*/  IMAD R10, R23, 0x4, R1 ;  /* 0x00000004170a7824 */ /* 0x000fe200078e0201 */
[----:B------:R-:W-:Y:S01]  /*1100*/  IADD3 R4, PT, PT, R4, -0x8, RZ ;  /* 0xfffffff804047810 */ /* 0x000fe20007ffe0ff */
[----:B------:R1:W-:Y:S01]  /*1110*/  STL [R8], R11 ;  /* 0x0000000b08007387 */ /* 0x0003e20000100800 */
[----:B------:R-:W-:-:S03]  /*1120*/  IMAD.MOV.U32 R5, RZ, RZ, R6 ;  /* 0x000000ffff057224 */ /* 0x000fc600078e0006 */
[----:B------:R1:W-:Y:S04]  /*1130*/  STL [R13], R20 ;  /* 0x000000140d007387 */ /* 0x0003e80000100800 */
[----:B------:R1:W-:Y:S04]  /*1140*/  STL [R10], R25 ;  /* 0x000000190a007387 */ /* 0x0003e80000100800 */
[----:B------:R1:W-:Y:S04]  /*1150*/  STL [R7], R18 ;  /* 0x0000001207007387 */ /* 0x0003e80000100800 */
[----:B------:R1:W-:Y:S01]  /*1160*/  STL [R9], R16 ;  /* 0x0000001009007387 */ /* 0x0003e20000100800 */
[----:B------:R-:W-:Y:S05]  /*1170*/  @P0 BRA `(.L_x_145) ;  /* 0xffffffec00fc0947 */ /* 0x000fea000383ffff */
[----:B------:R-:W-:-:S07]  /*1180*/  VIADD R12, R4, 0x4 ;  /* 0x00000004040c7836 */ /* 0x000fce0000000000 */
.L_x_144:
[----:B------:R-:W-:-:S13]  /*1190*/  ISETP.NE.AND P0, PT, R3, RZ, PT ;  /* 0x000000ff0300720c */ /* 0x000fda0003f05270 */
[----:B------:R-:W-:Y:S05]  /*11a0*/  @!P0 BRA `(.L_x_146) ;  /* 0x0000000c00c08947 */ /* 0x000fea0003800000 */
[----:B------:R-:W0:Y:S01]  /*11b0*/  LDCU UR4, c[0x0][0x3b8] ;  /* 0x00007700ff0477ac */ /* 0x000e220008000800 */
[----:B------:R-:W-:Y:S01]  /*11c0*/  ISETP.GE.U32.AND P0, PT, R3, 0x4, PT ;  /* 0x000000040300780c */ /* 0x000fe20003f06070 */
[----:B0-----:R-:W-:-:S04]  /*11d0*/  ULOP3.LUT UR5, UR4, 0x3, URZ, 0xc0, !UPT ;  /* 0x0000000304057892 */ /* 0x001fc8000f8ec0ff */
[----:B------:R-:W-:-:S08]  /*11e0*/  UISETP.NE.AND UP0, UPT, UR5, URZ, UPT ;  /* 0x000000ff0500728c */ /* 0x000fd0000bf05270 */
[----:B------:R-:W-:Y:S05]  /*11f0*/  @!P0 BRA `(.L_x_147) ;  /* 0x0000000800148947 */ /* 0x000fea0003800000 */
[----:B-1----:R-:W0:Y:S01]  /*1200*/  LDC.64 R6, c[0x0][0x388] ;  /* 0x0000e200ff067b82 */ /* 0x002e220000000a00 */
[----:B------:R-:W-:-:S05]  /*1210*/  IADD3 R0, PT, PT, R12, -0x1, RZ ;  /* 0xffffffff0c007810 */ /* 0x000fca0007ffe0ff */
[----:B0-----:R-:W-:-:S05]  /*1220*/  IMAD.WIDE.U32 R14, R0, 0x4, R6 ;  /* 0x00000004000e7825 */ /* 0x001fca00078e0006 */
[----:B------:R-:W2:Y:S01]  /*1230*/  LDG.E R4, desc[UR6][R14.64] ;  /* 0x000000060e047981 */ /* 0x000ea2000c1e1900 */
[----:B------:R-:W-:-:S04]  /*1240*/  VIADD R2, R12, 0xfffffffe ;  /* 0xfffffffe0c027836 */ /* 0x000fc80000000000 */
[----:B------:R-:W-:-:S05]  /*1250*/  IMAD.WIDE.U32 R16, R2, 0x4, R6 ;  /* 0x0000000402107825 */ /* 0x000fca00078e0006 */
[----:B------:R-:W3:Y:S01]  /*1260*/  LDG.E R8, desc[UR6][R16.64] ;  /* 0x0000000610087981 */ /* 0x000ee2000c1e1900 */
[----:B------:R-:W-:-:S04]  /*1270*/  VIADD R10, R12, 0xfffffffd ;  /* 0xfffffffd0c0a7836 */ /* 0x000fc80000000000 */
[----:B------:R-:W-:-:S05]  /*1280*/  IMAD.WIDE.U32 R18, R10, 0x4, R6 ;  /* 0x000000040a127825 */ /* 0x000fca00078e0006 */
[----:B------:R0:W4:Y:S01]  /*1290*/  LDG.E R9, desc[UR6][R18.64] ;  /* 0x0000000612097981 */ /* 0x000122000c1e1900 */
[----:B------:R-:W-:-:S05]  /*12a0*/  IADD3 R12, PT, PT, R12, -0x4, RZ ;  /* 0xfffffffc0c0c7810 */ /* 0x000fca0007ffe0ff */
[----:B------:R-:W-:-:S05]  /*12b0*/  IMAD.WIDE.U32 R20, R12, 0x4, R6 ;  /* 0x000000040c147825 */ /* 0x000fca00078e0006 */
[----:B------:R-:W5:Y:S01]  /*12c0*/  LDG.E R11, desc[UR6][R20.64] ;  /* 0x00000006140b7981 */ /* 0x000f62000c1e1900 */
[----:B0-----:R-:W-:Y:S02]  /*12d0*/  IABS R18, R5 ;  /* 0x0000000500127213 */ /* 0x001fe40000000000 */
        /* <DEDUP_REMOVED lines=9> */
[----:B0-----:R-:W-:Y:S02]  /*1370*/  HFMA2 R6, -RZ, RZ, 0, 0 ;  /* 0x00000000ff067431 */ /* 0x001fe400000001ff */
[----:B-1----:R-:W-:-:S04]  /*1380*/  IMAD.MOV R17, RZ, RZ, -R7 ;  /* 0x000000ffff117224 */ /* 0x002fc800078e0a07 */
[----:B------:R-:W-:-:S04]  /*1390*/  IMAD R17, R17, R14, RZ ;  /* 0x0000000e11117224 */ /* 0x000fc800078e02ff */
[----:B------:R-:W-:-:S04]  /*13a0*/  IMAD.HI.U32 R7, R7, R17, R6 ;  /* 0x0000001107077227 */ /* 0x000fc800078e0006 */
[----:B------:R-:W-:Y:S01]  /*13b0*/  IMAD.MOV.U32 R6, RZ, RZ, R18 ;  /* 0x000000ffff067224 */ /* 0x000fe200078e0012 */
[----:B------:R-:W-:Y:S01]  /*13c0*/  IABS R18, R8 ;  /* 0x0000000800127213 */ /* 0x000fe20000000000 */
[----:B------:R-:W-:Y:S02]  /*13d0*/  IMAD.MOV R17, RZ, RZ, -R19 ;  /* 0x000000ffff117224 */ /* 0x000fe400078e0a13 */
[----:B------:R-:W-:-:S04]  /*13e0*/  IMAD.HI.U32 R15, R7, R6, RZ ;  /* 0x00000006070f7227 */ /* 0x000fc800078e00ff */
[----:B------:R-:W-:Y:S01]  /*13f0*/  IMAD R7, R15, R17, R6 ;  /* 0x000000110f077224 */ /* 0x000fe200078e0206 */
[----:B------:R-:W-:Y:S01]  /*1400*/  LOP3.LUT R6, R5, R4, RZ, 0x3c, !PT ;  /* 0x0000000405067212 */ /* 0x000fe200078e3cff */
[----:B------:R-:W-:Y:S02]  /*1410*/  VIADD R17, R16, 0xffffffe ;  /* 0x0ffffffe10117836 */ /* 0x000fe40000000000 */
[----:B------:R-:W-:Y:S01]  /*1420*/  IMAD.MOV R18, RZ, RZ, -R18 ;  /* 0x000000ffff127224 */ /* 0x000fe200078e0a12 */
[----:B------:R-:W-:Y:S02]  /*1430*/  ISETP.GT.U32.AND P1, PT, R14, R7, PT ;  /* 0x000000070e00720c */ /* 0x000fe40003f24070 */
[----:B------:R-:W-:-:S11]  /*1440*/  ISETP.GE.AND P2, PT, R6, RZ, PT ;  /* 0x000000ff0600720c */ /* 0x000fd60003f46270 */
[-C--:B------:R-:W-:Y:S01]  /*1450*/  @!P1 IADD3 R7, PT, PT, R7, -R14.reuse, RZ ;  /* 0x8000000e07079210 */ /* 0x080fe20007ffe0ff */
[----:B------:R-:W-:Y:S01]  /*1460*/  @!P1 VIADD R15, R15, 0x1 ;  /* 0x000000010f0f9836 */ /* 0x000fe20000000000 */
[----:B------:R-:W-:Y:S02]  /*1470*/  ISETP.NE.AND P1, PT, R4, RZ, PT ;  /* 0x000000ff0400720c */ /* 0x000fe40003f25270 */
[----:B------:R-:W-:Y:S02]  /*1480*/  ISETP.GE.U32.AND P0, PT, R7, R14, PT ;  /* 0x0000000e0700720c */ /* 0x000fe40003f06070 */
[----:B------:R-:W0:Y:S01]  /*1490*/  F2I.FTZ.U32.TRUNC.NTZ R7, R17 ;  /* 0x0000001100077305 */ /* 0x000e22000021f000 */
[----:B----4-:R-:W-:-:S07]  /*14a0*/  IABS R14, R9 ;  /* 0x00000009000e7213 */ /* 0x010fce0000000000 */
[----:B------:R-:W1:Y:S03]  /*14b0*/  I2F.RP R17, R14 ;  /* 0x0000000e00117306 */ /* 0x000e660000209400 */
[----:B------:R-:W-:Y:S01]  /*14c0*/  @P0 IADD3 R15, PT, PT, R15, 0x1, RZ ;  /* 0x000000010f0f0810 */ /* 0x000fe20007ffe0ff */
[----:B0-----:R-:W-:-:S04]  /*14d0*/  IMAD.MOV R6, RZ, RZ, -R7 ;  /* 0x000000ffff067224 */ /* 0x001fc800078e0a07 */
[----:B------:R-:W-:Y:S01]  /*14e0*/  @!P2 IMAD.MOV R15, RZ, RZ, -R15 ;  /* 0x000000ffff0fa224 */ /* 0x000fe200078e0a0f */
[----:B------:R-:W-:Y:S01]  /*14f0*/  @!P1 LOP3.LUT R15, RZ, R4, RZ, 0x33, !PT ;  /* 0x00000004ff0f9212 */ /* 0x000fe200078e33ff */
[----:B------:R-:W-:Y:S01]  /*1500*/  IMAD R19, R6, R13, RZ ;  /* 0x0000000d06137224 */ /* 0x000fe200078e02ff */
[----:B------:R-:W-:Y:S02]  /*1510*/  MOV R6, RZ ;  /* 0x000000ff00067202 */ /* 0x000fe40000000f00 */
[----:B------:R-:W-:Y:S01]  /*1520*/  IABS R16, R15 ;  /* 0x0000000f00107213 */ /* 0x000fe20000000000 */
[----:B-1----:R-:W0:Y:S02]  /*1530*/  MUFU.RCP R17, R17 ;  /* 0x0000001100117308 */ /* 0x002e240000001000 */
[----:B------:R-:W-:Y:S01]  /*1540*/  IMAD.HI.U32 R6, R7, R19, R6 ;  /* 0x0000001307067227 */ /* 0x000fe200078e0006 */
[----:B------:R-:W-:-:S03]  /*1550*/  IABS R19, R9 ;  /* 0x0000000900137213 */ /* 0x000fc60000000000 */
[----:B------:R-:W-:Y:S02]  /*1560*/  IMAD.MOV.U32 R7, RZ, RZ, R16 ;  /* 0x000000ffff077224 */ /* 0x000fe400078e0010 */
[----:B------:R-:W-:Y:S02]  /*1570*/  IMAD.MOV R19, RZ, RZ, -R19 ;  /* 0x000000ffff137224 */ /* 0x000fe400078e0a13 */
[----:B------:R-:W-:-:S04]  /*1580*/  IMAD.HI.U32 R16, R6, R7, RZ ;  /* 0x0000000706107227 */ /* 0x000fc800078e00ff */
[----:B------:R-:W-:Y:S02]  /*1590*/  IMAD R6, R16, R18, R7 ;  /* 0x0000001210067224 */ /* 0x000fe400078e0207 */
[----:B0-----:R-:W-:-:S03]  /*15a0*/  VIADD R7, R17, 0xffffffe ;  /* 0x0ffffffe11077836 */ /* 0x001fc60000000000 */
[----:B------:R-:W-:-:S03]  /*15b0*/  ISETP.GT.U32.AND P1, PT, R13, R6, PT ;  /* 0x000000060d00720c */ /* 0x000fc60003f24070 */
[----:B------:R-:W0:Y:S10]  /*15c0*/  F2I.FTZ.U32.TRUNC.NTZ R7, R7 ;  /* 0x0000000700077305 */ /* 0x000e34000021f000 */
[----:B------:R-:W-:Y:S01]  /*15d0*/  @!P1 IADD3 R6, PT, PT, R6, -R13, RZ ;  /* 0x8000000d06069210 */ /* 0x000fe20007ffe0ff */
[----:B------:R-:W-:Y:S01]  /*15e0*/  @!P1 VIADD R16, R16, 0x1 ;  /* 0x0000000110109836 */ /* 0x000fe20000000000 */
[----:B------:R-:W-:-:S02]  /*15f0*/  ISETP.NE.AND P1, PT, R8, RZ, PT ;  /* 0x000000ff0800720c */ /* 0x000fc40003f25270 */
[----:B------:R-:W-:Y:S02]  /*1600*/  ISETP.GE.U32.AND P0, PT, R6, R13, PT ;  /* 0x0000000d0600720c */ /* 0x000fe40003f06070 */
[----:B------:R-:W-:Y:S01]  /*1610*/  LOP3.LUT R6, R15, R8, RZ, 0x3c, !PT ;  /* 0x000000080f067212 */ /* 0x000fe200078e3cff */
[----:B0-----:R-:W-:Y:S01]  /*1620*/  IMAD.MOV R17, RZ, RZ, -R7 ;  /* 0x000000ffff117224 */ /* 0x001fe200078e0a07 */
[----:B-----5:R-:W-:Y:S02]  /*1630*/  IABS R13, R11 ;  /* 0x0000000b000d7213 */ /* 0x020fe40000000000 */
[----:B------:R-:W-:Y:S01]  /*1640*/  ISETP.GE.AND P2, PT, R6, RZ, PT ;  /* 0x000000ff0600720c */ /* 0x000fe20003f46270 */
[----:B------:R-:W-:Y:S02]  /*1650*/  HFMA2 R6, -RZ, RZ, 0, 0 ;  /* 0x00000000ff067431 */ /* 0x000fe400000001ff */
[----:B------:R-:W-:-:S04]  /*1660*/  IMAD R17, R17, R14, RZ ;  /* 0x0000000e11117224 */ /* 0x000fc800078e02ff */
[----:B------:R-:W-:Y:S01]  /*1670*/  @P0 IADD3 R16, PT, PT, R16, 0x1, RZ ;  /* 0x0000000110100810 */ /* 0x000fe20007ffe0ff */
[----:B------:R-:W-:Y:S02]  /*1680*/  IMAD.HI.U32 R6, R7, R17, R6 ;  /* 0x0000001107067227 */ /* 0x000fe400078e0006 */
[----:B------:R-:W0:Y:S03]  /*1690*/  I2F.RP R17, R13 ;  /* 0x0000000d00117306 */ /* 0x000e260000209400 */
[----:B------:R-:W-:Y:S01]  /*16a0*/  @!P2 IMAD.MOV R16, RZ, RZ, -R16 ;  /* 0x000000ffff10a224 */ /* 0x000fe200078e0a10 */
[----:B------:R-:W-:-:S04]  /*16b0*/  @!P1 LOP3.LUT R16, RZ, R8, RZ, 0x33, !PT ;  /* 0x00000008ff109212 */ /* 0x000fc800078e33ff */
[----:B------:R-:W-:-:S05]  /*16c0*/  IABS R18, R16 ;  /* 0x0000001000127213 */ /* 0x000fca0000000000 */
[----:B------:R-:W-:Y:S01]  /*16d0*/  IMAD.MOV.U32 R7, RZ, RZ, R18 ;  /* 0x000000ffff077224 */ /* 0x000fe200078e0012 */
[----:B------:R-:W-:Y:S01]  /*16e0*/  MOV R18, R19 ;  /* 0x0000001300127202 */ /* 0x000fe20000000f00 */
[----:B0-----:R-:W0:Y:S02]  /*16f0*/  MUFU.RCP R17, R17 ;  /* 0x0000001100117308 */ /* 0x001e240000001000 */
[----:B------:R-:W-:Y:S01]  /*1700*/  IMAD.HI.U32 R6, R6, R7, RZ ;  /* 0x0000000706067227 */ /* 0x000fe200078e00ff */
[----:B------:R-:W-:-:S03]  /*1710*/  IABS R19, R11 ;  /* 0x0000000b00137213 */ /* 0x000fc60000000000 */
[----:B------:R-:W-:Y:S02]  /*1720*/  IMAD R7, R6, R18, R7 ;  /* 0x0000001206077224 */ /* 0x000fe400078e0207 */
[----:B------:R-:W-:-:S03]  /*1730*/  IMAD.MOV R19, RZ, RZ, -R19 ;  /* 0x000000ffff137224 */ /* 0x000fc600078e0a13 */
[----:B------:R-:W-:Y:S01]  /*1740*/  ISETP.GT.U32.AND P1, PT, R14, R7, PT ;  /* 0x000000070e00720c */ /* 0x000fe20003f24070 */
[----:B0-----:R-:W-:-:S12]  /*1750*/  VIADD R18, R17, 0xffffffe ;  /* 0x0ffffffe11127836 */ /* 0x001fd80000000000 */
[----:B------:R-:W-:Y:S01]  /*1760*/  @!P1 IMAD.IADD R7, R7, 0x1, -R14 ;  /* 0x0000000107079824 */ /* 0x000fe200078e0a0e */
[----:B------:R-:W-:Y:S02]  /*1770*/  @!P1 IADD3 R6, PT, PT, R6, 0x1, RZ ;  /* 0x0000000106069810 */ /* 0x000fe40007ffe0ff */
[----:B------:R-:W-:Y:S02]  /*1780*/  ISETP.NE.AND P1, PT, R9, RZ, PT ;  /* 0x000000ff0900720c */ /* 0x000fe40003f25270 */
[----:B------:R-:W-:Y:S02]  /*1790*/  ISETP.GE.U32.AND P0, PT, R7, R14, PT ;  /* 0x0000000e0700720c */ /* 0x000fe40003f06070 */
[----:B------:R-:W0:Y:S01]  /*17a0*/  F2I.FTZ.U32.TRUNC.NTZ R7, R18 ;  /* 0x0000001200077305 */ /* 0x000e22000021f000 */
[----:B------:R-:W-:-:S04]  /*17b0*/  LOP3.LUT R14, R16, R9, RZ, 0x3c, !PT ;  /* 0x00000009100e7212 */ /* 0x000fc800078e3cff */
[----:B------:R-:W-:-:S06]  /*17c0*/  ISETP.GE.AND P2, PT, R14, RZ, PT ;  /* 0x000000ff0e00720c */ /* 0x000fcc0003f46270 */
[----:B------:R-:W-:-:S04]  /*17d0*/  @P0 VIADD R6, R6, 0x1 ;  /* 0x0000000106060836 */ /* 0x000fc80000000000 */
[----:B------:R-:W-:Y:S01]  /*17e0*/  IMAD.MOV.U32 R14, RZ, RZ, R6 ;  /* 0x000000ffff0e7224 */ /* 0x000fe200078e0006 */
[----:B0-----:R-:W-:-:S03]  /*17f0*/  IADD3 R6, PT, PT, RZ, -R7, RZ ;  /* 0x80000007ff067210 */ /* 0x001fc60007ffe0ff */
[----:B------:R-:W-:Y:S01]  /*1800*/  @!P2 IMAD.MOV R14, RZ, RZ, -R14 ;  /* 0x000000ffff0ea224 */ /* 0x000fe200078e0a0e */
[----:B------:R-:W-:Y:S01]  /*1810*/  @!P1 LOP3.LUT R14, RZ, R9, RZ, 0x33, !PT ;  /* 0x00000009ff0e9212 */ /* 0x000fe200078e33ff */
[----:B------:R-:W-:Y:S02]  /*1820*/  IMAD R17, R6, R13, RZ ;  /* 0x0000000d06117224 */ /* 0x000fe400078e02ff */
[----:B------:R-:W-:Y:S01]  /*1830*/  HFMA2 R6, -RZ, RZ, 0, 0 ;  /* 0x00000000ff067431 */ /* 0x000fe200000001ff */
[----:B------:R-:W-:-:S04]  /*1840*/  IABS R18, R14 ;  /* 0x0000000e00127213 */ /* 0x000fc80000000000 */
[----:B------:R-:W-:Y:S01]  /*1850*/  IMAD.HI.U32 R6, R7, R17, R6 ;  /* 0x0000001107067227 */ /* 0x000fe200078e0006 */
[----:B------:R-:W-:-:S03]  /*1860*/  IADD3 R17, PT, PT, -R14, RZ, RZ ;  /* 0x000000ff0e117210 */ /* 0x000fc60007ffe1ff */
[----:B------:R-:W-:Y:S02]  /*1870*/  IMAD.MOV.U32 R7, RZ, RZ, R18 ;  /* 0x000000ffff077224 */ /* 0x000fe400078e0012 */
[----:B------:R-:W-:Y:S02]  /*1880*/  IMAD.MOV.U32 R18, RZ, RZ, R19 ;  /* 0x000000ffff127224 */ /* 0x000fe400078e0013 */
[----:B------:R-:W-:-:S04]  /*1890*/  IMAD.HI.U32 R6, R6, R7, RZ ;  /* 0x0000000706067227 */ /* 0x000fc800078e00ff */
[----:B------:R-:W-:Y:S01]  /*18a0*/  IMAD R18, R6, R18, R7 ;  /* 0x0000001206127224 */ /* 0x000fe200078e0207 */
[----:B------:R-:W-:-:S04]  /*18b0*/  LOP3.LUT R7, R14, R11, RZ, 0x3c, !PT ;  /* 0x0000000b0e077212 */ /* 0x000fc800078e3cff */
[----:B------:R-:W-:Y:S02]  /*18c0*/  ISETP.GT.U32.AND P1, PT, R13, R18, PT ;  /* 0x000000120d00720c */ /* 0x000fe40003f24070 */
[----:B------:R-:W-:Y:S01]  /*18d0*/  ISETP.GE.AND P2, PT, R7, RZ, PT ;  /* 0x000000ff0700720c */ /* 0x000fe20003f46270 */
[----:B------:R-:W-:-:S04]  /*18e0*/  IMAD.MOV R7, RZ, RZ, -R15 ;  /* 0x000000ffff077224 */ /* 0x000fc800078e0a0f */
[----:B------:R-:W-:Y:S02]  /*18f0*/  IMAD R4, R4, R7, R5 ;  /* 0x0000000704047224 */ /* 0x000fe400078e0205 */
[----:B------:R-:W-:-:S04]  /*1900*/  IMAD R7, R0, 0x4, R1 ;  /* 0x0000000400077824 */ /* 0x000fc800078e0201 */
[-C--:B------:R-:W-:Y:S01]  /*1910*/  @!P1 IADD3 R18, PT, PT, R18, -R13.reuse, RZ ;  /* 0x8000000d12129210 */ /* 0x080fe20007ffe0ff */
[----:B------:R-:W-:Y:S01]  /*1920*/  @!P1 VIADD R6, R6, 0x1 ;  /* 0x0000000106069836 */ /* 0x000fe20000000000 */
[----:B------:R-:W-:Y:S01]  /*1930*/  ISETP.NE.AND P1, PT, R11, RZ, PT ;  /* 0x000000ff0b00720c */ /* 0x000fe20003f25270 */
[----:B------:R0:W-:Y:S01]  /*1940*/  STL [R7], R4 ;  /* 0x0000000407007387 */ /* 0x0001e20000100800 */
[----:B------:R-:W-:Y:S01]  /*1950*/  ISETP.GE.U32.AND P0, PT, R18, R13, PT ;  /* 0x0000000d1200720c */ /* 0x000fe20003f06070 */
[--C-:B------:R-:W-:Y:S02]  /*1960*/  IMAD.MOV R13, RZ, RZ, -R16.reuse ;  /* 0x000000ffff0d7224 */ /* 0x100fe400078e0a10 */
[----:B------:R-:W-:Y:S01]  /*1970*/  IMAD R16, R9, R17, R16 ;  /* 0x0000001109107224 */ /* 0x000fe200078e0210 */
[----:B------:R-:W-:Y:S01]  /*1980*/  LEA R9, R2, R1, 0x2 ;  /* 0x0000000102097211 */ /* 0x000fe200078e10ff */
[----:B------:R-:W-:Y:S02]  /*1990*/  IMAD R8, R8, R13, R15 ;  /* 0x0000000d08087224 */ /* 0x000fe400078e020f */
[----:B------:R-:W-:-:S03]  /*19a0*/  IMAD R13, R12, 0x4, R1 ;  /* 0x000000040c0d7824 */ /* 0x000fc600078e0201 */
[----:B------:R0:W-:Y:S03]  /*19b0*/  STL [R9], R8 ;  /* 0x0000000809007387 */ /* 0x0001e60000100800 */
[----:B------:R-:W-:-:S05]  /*19c0*/  @P0 VIADD R6, R6, 0x1 ;  /* 0x0000000106060836 */ /* 0x000fca0000000000 */
[----:B------:R-:W-:Y:S02]  /*19d0*/  @!P2 IADD3 R6, PT, PT, -R6, RZ, RZ ;  /* 0x000000ff0606a210 */ /* 0x000fe40007ffe1ff */
[----:B------:R-:W-:-:S04]  /*19e0*/  @!P1 LOP3.LUT R6, RZ, R11, RZ, 0x33, !PT ;  /* 0x0000000bff069212 */ /* 0x000fc800078e33ff */
[----:B------:R-:W-:Y:S01]  /*19f0*/  MOV R5, R6 ;  /* 0x0000000600057202 */ /* 0x000fe20000000f00 */
[----:B------:R-:W-:-:S04]  /*1a00*/  IMAD.MOV R18, RZ, RZ, -R6 ;  /* 0x000000ffff127224 */ /* 0x000fc800078e0a06 */
[----:B------:R-:W-:Y:S02]  /*1a10*/  IMAD R14, R11, R18, R14 ;  /* 0x000000120b0e7224 */ /* 0x000fe400078e020e */
[----:B------:R-:W-:-:S05]  /*1a20*/  IMAD R11, R10, 0x4, R1 ;  /* 0x000000040a0b7824 */ /* 0x000fca00078e0201 */
[----:B------:R0:W-:Y:S04]  /*1a30*/  STL [R11], R16 ;  /* 0x000000100b007387 */ /* 0x0001e80000100800 */
[----:B------:R0:W-:Y:S02]  /*1a40*/  STL [R13], R14 ;  /* 0x0000000e0d007387 */ /* 0x0001e40000100800 */
.L_x_147:
[----:B------:R-:W-:Y:S05]  /*1a50*/  BRA.U !UP0, `(.L_x_146) ;  /* 0x0000000508947547 */ /* 0x000fea000b800000 */
[----:B------:R-:W-:Y:S02]  /*1a60*/  UISETP.NE.AND UP0, UPT, UR5, 0x1, UPT ;  /* 0x000000010500788c */ /* 0x000fe4000bf05270 */
[----:B------:R-:W-:-:S04]  /*1a70*/  ULOP3.LUT UR4, UR4, 0x1, URZ, 0xc0, !UPT ;  /* 0x0000000104047892 */ /* 0x000fc8000f8ec0ff */
[----:B------:R-:W-:-:S03]  /*1a80*/  UISETP.NE.U32.AND UP1, UPT, UR4, 0x1, UPT ;  /* 0x000000010400788c */ /* 0x000fc6000bf25070 */
[----:B------:R-:W-:Y:S08]  /*1a90*/  BRA.U !UP0, `(.L_x_148) ;  /* 0x0000000508107547 */ /* 0x000ff0000b800000 */
[----:B01----:R-:W0:Y:S01]  /*1aa0*/  LDC.64 R6, c[0x0][0x388] ;  /* 0x0000e200ff067b82 */ /* 0x003e220000000a00 */
[----:B------:R-:W-:-:S04]  /*1ab0*/  VIADD R0, R12, 0xffffffff ;  /* 0xffffffff0c007836 */ /* 0x000fc80000000000 */
[----:B0-----:R-:W-:-:S05]  /*1ac0*/  IMAD.WIDE.U32 R10, R0, 0x4, R6 ;  /* 0x00000004000a7825 */ /* 0x001fca00078e0006 */
[----:B------:R0:W2:Y:S01]  /*1ad0*/  LDG.E R2, desc[UR6][R10.64] ;  /* 0x000000060a027981 */ /* 0x0000a2000c1e1900 */
[----:B------:R-:W-:-:S04]  /*1ae0*/  VIADD R4, R12, 0xfffffffe ;  /* 0xfffffffe0c047836 */ /* 0x000fc80000000000 */
[----:B------:R-:W-:-:S06]  /*1af0*/  IMAD.WIDE.U32 R6, R4, 0x4, R6 ;  /* 0x0000000404067825 */ /* 0x000fcc00078e0006 */
[----:B------:R-:W3:Y:S01]  /*1b00*/  LDG.E R6, desc[UR6][R6.64] ;  /* 0x0000000606067981 */ /* 0x000ee2000c1e1900 */
[----:B0-----:R-:W-:Y:S02]  /*1b10*/  IABS R10, R5 ;  /* 0x00000005000a7213 */ /* 0x001fe40000000000 */
[-C--:B--2---:R-:W-:Y:S02]  /*1b20*/  IABS R14, R2.reuse ;  /* 0x00000002000e7213 */ /* 0x084fe40000000000 */
[----:B------:R-:W-:Y:S02]  /*1b30*/  IABS R13, R2 ;  /* 0x00000002000d7213 */ /* 0x000fe40000000000 */
[----:B------:R-:W0:Y:S02]  /*1b40*/  I2F.RP R12, R14 ;  /* 0x0000000e000c7306 */ /* 0x000e240000209400 */
[----:B------:R-:W-:Y:S02]  /*1b50*/  IADD3 R13, PT, PT, RZ, -R13, RZ ;  /* 0x8000000dff0d7210 */ /* 0x000fe40007ffe0ff */
[----:B---3--:R-:W-:-:S04]  /*1b60*/  IABS R7, R6 ;  /* 0x0000000600077213 */ /* 0x008fc80000000000 */
[----:B0-----:R-:W0:Y:S02]  /*1b70*/  MUFU.RCP R12, R12 ;  /* 0x0000000c000c7308 */ /* 0x001e240000001000 */
[----:B0-----:R-:W-:-:S06]  /*1b80*/  IADD3 R8, PT, PT, R12, 0xffffffe, RZ ;  /* 0x0ffffffe0c087810 */ /* 0x001fcc0007ffe0ff */
[----:B------:R0:W1:Y:S02]  /*1b90*/  F2I.FTZ.U32.TRUNC.NTZ R9, R8 ;  /* 0x0000000800097305 */ /* 0x000064000021f000 */
[----:B0-----:R-:W-:Y:S02]  /*1ba0*/  IMAD.MOV.U32 R8, RZ, RZ, RZ ;  /* 0x000000ffff087224 */ /* 0x001fe400078e00ff */
[----:B-1----:R-:W-:-:S04]  /*1bb0*/  IMAD.MOV R11, RZ, RZ, -R9 ;  /* 0x000000ffff0b7224 */ /* 0x002fc800078e0a09 */
[----:B------:R-:W-:-:S04]  /*1bc0*/  IMAD R11, R11, R14, RZ ;  /* 0x0000000e0b0b7224 */ /* 0x000fc800078e02ff */
[----:B------:R-:W-:Y:S02]  /*1bd0*/  IMAD.HI.U32 R9, R9, R11, R8 ;  /* 0x0000000b09097227 */ /* 0x000fe400078e0008 */
[----:B------:R-:W0:Y:S04]  /*1be0*/  I2F.RP R11, R7 ;  /* 0x00000007000b7306 */ /* 0x000e280000209400 */
[----:B------:R-:W-:-:S04]  /*1bf0*/  IMAD.HI.U32 R8, R9, R10, RZ ;  /* 0x0000000a09087227 */ /* 0x000fc800078e00ff */
[----:B------:R-:W-:Y:S01]  /*1c00*/  IMAD R9, R8, R13, R10 ;  /* 0x0000000d08097224 */ /* 0x000fe200078e020a */
[----:B------:R-:W-:-:S04]  /*1c10*/  LOP3.LUT R10, R5, R2, RZ, 0x3c, !PT ;  /* 0x00000002050a7212 */ /* 0x000fc800078e3cff */
[----:B------:R-:W-:Y:S01]  /*1c20*/  ISETP.GT.U32.AND P1, PT, R14, R9, PT ;  /* 0x000000090e00720c */ /* 0x000fe20003f24070 */
[----:B0-----:R-:W0:Y:S01]  /*1c30*/  MUFU.RCP R11, R11 ;  /* 0x0000000b000b7308 */ /* 0x001e220000001000 */
[----:B------:R-:W-:-:S11]  /*1c40*/  ISETP.GE.AND P2, PT, R10, RZ, PT ;  /* 0x000000ff0a00720c */ /* 0x000fd60003f46270 */
[----:B------:R-:W-:Y:S01]  /*1c50*/  @!P1 IMAD.IADD R9, R9, 0x1, -R14 ;  /* 0x0000000109099824 */ /* 0x000fe200078e0a0e */
[----:B------:R-:W-:Y:S02]  /*1c60*/  @!P1 IADD3 R8, PT, PT, R8, 0x1, RZ ;  /* 0x0000000108089810 */ /* 0x000fe40007ffe0ff */
[----:B------:R-:W-:Y:S02]  /*1c70*/  ISETP.NE.AND P1, PT, R2, RZ, PT ;  /* 0x000000ff0200720c */ /* 0x000fe40003f25270 */
[----:B------:R-:W-:Y:S01]  /*1c80*/  ISETP.GE.U32.AND P0, PT, R9, R14, PT ;  /* 0x0000000e0900720c */ /* 0x000fe20003f06070 */
[----:B0-----:R-:W-:Y:S01]  /*1c90*/  VIADD R12, R11, 0xffffffe ;  /* 0x0ffffffe0b0c7836 */ /* 0x001fe20000000000 */
[----:B------:R-:W-:-:S03]  /*1ca0*/  IABS R14, R6 ;  /* 0x00000006000e7213 */ /* 0x000fc60000000000 */
[----:B------:R0:W1:Y:S02]  /*1cb0*/  F2I.FTZ.U32.TRUNC.NTZ R9, R12 ;  /* 0x0000000c00097305 */ /* 0x000064000021f000 */
[----:B------:R-:W-:-:S06]  /*1cc0*/  IMAD.MOV R14, RZ, RZ, -R14 ;  /* 0x000000ffff0e7224 */ /* 0x000fcc00078e0a0e */
[----:B------:R-:W-:Y:S02]  /*1cd0*/  @P0 VIADD R8, R8, 0x1 ;  /* 0x0000000108080836 */ /* 0x000fe40000000000 */
[----:B0-----:R-:W-:Y:S02]  /*1ce0*/  IMAD.MOV.U32 R12, RZ, RZ, R4 ;  /* 0x000000ffff0c7224 */ /* 0x001fe400078e0004 */
[----:B------:R-:W-:Y:S01]  /*1cf0*/  IMAD.MOV.U32 R13, RZ, RZ, R8 ;  /* 0x000000ffff0d7224 */ /* 0x000fe200078e0008 */
[----:B-1----:R-:W-:-:S03]  /*1d00*/  IADD3 R8, PT, PT, RZ, -R9, RZ ;  /* 0x80000009ff087210 */ /* 0x002fc60007ffe0ff */
[----:B------:R-:W-:Y:S01]  /*1d10*/  @!P2 IMAD.MOV R13, RZ, RZ, -R13 ;  /* 0x000000ffff0da224 */ /* 0x000fe200078e0a0d */
[----:B------:R-:W-:Y:S01]  /*1d20*/  @!P1 LOP3.LUT R13, RZ, R2, RZ, 0x33, !PT ;  /* 0x00000002ff0d9212 */ /* 0x000fe200078e33ff */
[----:B------:R-:W-:Y:S02]  /*1d30*/  IMAD R11, R8, R7, RZ ;  /* 0x00000007080b7224 */ /* 0x000fe400078e02ff */
[----:B------:R-:W-:Y:S01]  /*1d40*/  HFMA2 R8, -RZ, RZ, 0, 0 ;  /* 0x00000000ff087431 */ /* 0x000fe200000001ff */
[----:B------:R-:W-:-:S04]  /*1d50*/  IABS R10, R13 ;  /* 0x0000000d000a7213 */ /* 0x000fc80000000000 */
[----:B------:R-:W-:-:S04]  /*1d60*/  IMAD.HI.U32 R8, R9, R11, R8 ;  /* 0x0000000b09087227 */ /* 0x000fc800078e0008 */
[----:B------:R-:W-:Y:S02]  /*1d70*/  IMAD.MOV.U32 R9, RZ, RZ, R10 ;  /* 0x000000ffff097224 */ /* 0x000fe400078e000a */
[----:B------:R-:W-:Y:S02]  /*1d80*/  IMAD.MOV.U32 R10, RZ, RZ, R14 ;  /* 0x000000ffff0a7224 */ /* 0x000fe400078e000e */
[----:B------:R-:W-:-:S04]  /*1d90*/  IMAD.HI.U32 R8, R8, R9, RZ ;  /* 0x0000000908087227 */ /* 0x000fc800078e00ff */
[----:B------:R-:W-:Y:S02]  /*1da0*/  IMAD R10, R8, R10, R9 ;  /* 0x0000000a080a7224 */ /* 0x000fe400078e0209 */
[----:B------:R-:W-:-:S03]  /*1db0*/  IMAD.MOV R9, RZ, RZ, -R13 ;  /* 0x000000ffff097224 */ /* 0x000fc600078e0a0d */
[----:B------:R-:W-:Y:S01]  /*1dc0*/  ISETP.GT.U32.AND P1, PT, R7, R10, PT ;  /* 0x0000000a0700720c */ /* 0x000fe20003f24070 */
[----:B------:R-:W-:Y:S02]  /*1dd0*/  IMAD R2, R2, R9, R5 ;  /* 0x0000000902027224 */ /* 0x000fe400078e0205 */
[----:B------:R-:W-:-:S10]  /*1de0*/  IMAD R9, R4, 0x4, R1 ;  /* 0x0000000404097824 */ /* 0x000fd400078e0201 */
[-C--:B------:R-:W-:Y:S01]  /*1df0*/  @!P1 IADD3 R10, PT, PT, R10, -R7.reuse, RZ ;  /* 0x800000070a0a9210 */ /* 0x080fe20007ffe0ff */
[----:B------:R-:W-:Y:S01]  /*1e00*/  @!P1 VIADD R8, R8, 0x1 ;  /* 0x0000000108089836 */ /* 0x000fe20000000000 */
[----:B------:R-:W-:Y:S02]  /*1e10*/  ISETP.NE.AND P1, PT, R6, RZ, PT ;  /* 0x000000ff0600720c */ /* 0x000fe40003f25270 */
[----:B------:R-:W-:Y:S02]  /*1e20*/  ISETP.GE.U32.AND P0, PT, R10, R7, PT ;  /* 0x000000070a00720c */ /* 0x000fe40003f06070 */
[----:B------:R-:W-:-:S04]  /*1e30*/  LOP3.LUT R7, R13, R6, RZ, 0x3c, !PT ;  /* 0x000000060d077212 */ /* 0x000fc800078e3cff */
[----:B------:R-:W-:Y:S02]  /*1e40*/  ISETP.GE.AND P2, PT, R7, RZ, PT ;  /* 0x000000ff0700720c */ /* 0x000fe40003f46270 */
[----:B------:R-:W-:-:S05]  /*1e50*/  LEA R7, R0, R1, 0x2 ;  /* 0x0000000100077211 */ /* 0x000fca00078e10ff */
[----:B------:R-:W-:Y:S01]  /*1e60*/  @P0 VIADD R8, R8, 0x1 ;  /* 0x0000000108080836 */ /* 0x000fe20000000000 */
[----:B------:R2:W-:Y:S05]  /*1e70*/  STL [R7], R2 ;  /* 0x0000000207007387 */ /* 0x0005ea0000100800 */
[----:B------:R-:W-:Y:S02]  /*1e80*/  @!P2 IADD3 R8, PT, PT, -R8, RZ, RZ ;  /* 0x000000ff0808a210 */ /* 0x000fe40007ffe1ff */
[----:B------:R-:W-:-:S04]  /*1e90*/  @!P1 LOP3.LUT R8, RZ, R6, RZ, 0x33, !PT ;  /* 0x00000006ff089212 */ /* 0x000fc800078e33ff */
[----:B------:R-:W-:Y:S01]  /*1ea0*/  MOV R5, R8 ;  /* 0x0000000800057202 */ /* 0x000fe20000000f00 */
[----:B------:R-:W-:-:S04]  /*1eb0*/  IMAD.MOV R11, RZ, RZ, -R8 ;  /* 0x000000ffff0b7224 */ /* 0x000fc800078e0a08 */
[----:B------:R-:W-:-:S05]  /*1ec0*/  IMAD R6, R6, R11, R13 ;  /* 0x0000000b06067224 */ /* 0x000fca00078e020d */
[----:B------:R2:W-:Y:S02]  /*1ed0*/  STL [R9], R6 ;  /* 0x0000000609007387 */ /* 0x0005e40000100800 */
.L_x_148:
[----:B------:R-:W-:Y:S05]  /*1ee0*/  BRA.U UP1, `(.L_x_146) ;  /* 0x0000000101707547 */ /* 0x000fea000b800000 */
[----:B012---:R-:W0:Y:S01]  /*1ef0*/  LDC.64 R6, c[0x0][0x388] ;  /* 0x0000e200ff067b82 */ /* 0x007e220000000a00 */
[----:B------:R-:W-:-:S04]  /*1f00*/  VIADD R12, R12, 0xffffffff ;  /* 0xffffffff0c0c7836 */ /* 0x000fc80000000000 */
[----:B0-----:R-:W-:-:S06]  /*1f10*/  IMAD.WIDE.U32 R6, R12, 0x4, R6 ;  /* 0x000000040c067825 */ /* 0x001fcc00078e0006 */
[----:B------:R-:W2:Y:S01]  /*1f20*/  LDG.E R6, desc[UR6][R6.64] ;  /* 0x0000000606067981 */ /* 0x000ea2000c1e1900 */
[----:B------:R-:W-:Y:S02]  /*1f30*/  IABS R4, R5 ;  /* 0x0000000500047213 */ /* 0x000fe40000000000 */
[----:B------:R-:W-:Y:S02]  /*1f40*/  ISETP.GE.AND P2, PT, R5, RZ, PT ;  /* 0x000000ff0500720c */ /* 0x000fe40003f46270 */
[-C--:B--2---:R-:W-:Y:S02]  /*1f50*/  IABS R2, R6.reuse ;  /* 0x0000000600027213 */ /* 0x084fe40000000000 */
[----:B------:R-:W-:Y:S02]  /*1f60*/  IABS R7, R6 ;  /* 0x0000000600077213 */ /* 0x000fe40000000000 */
[----:B------:R-:W0:Y:S08]  /*1f70*/  I2F.RP R0, R2 ;  /* 0x0000000200007306 */ /* 0x000e300000209400 */
[----:B0-----:R-:W0:Y:S02]  /*1f80*/  MUFU.RCP R0, R0 ;  /* 0x0000000000007308 */ /* 0x001e240000001000 */
[----:B0-----:R-:W-:-:S02]  /*1f90*/  VIADD R8, R0, 0xffffffe ;  /* 0x0ffffffe00087836 */ /* 0x001fc40000000000 */
[----:B------:R-:W-:-:S04]  /*1fa0*/  IMAD.MOV R0, RZ, RZ, -R7 ;  /* 0x000000ffff007224 */ /* 0x000fc800078e0a07 */
        /* <DEDUP_REMOVED lines=16> */
.L_x_146:
[----:B---3--:R-:W3:Y:S01]  /*20b0*/  LDC R0, c[0x0][0x3b8] ;  /* 0x0000ee00ff007b82 */ /* 0x008ee20000000800 */
[----:B--2---:R-:W-:Y:S01]  /*20c0*/  IMAD.MOV.U32 R2, RZ, RZ, RZ ;  /* 0x000000ffff027224 */ /* 0x004fe200078e00ff */
[C---:B---3--:R-:W-:Y:S02]  /*20d0*/  ISETP.GE.U32.AND P1, PT, R0.reuse, 0x10, PT ;  /* 0x000000100000780c */ /* 0x048fe40003f26070 */
[----:B-1----:R-:W-:-:S04]  /*20e0*/  LOP3.LUT R20, R0, 0xf, RZ, 0xc0, !PT ;  /* 0x0000000f00147812 */ /* 0x002fc800078ec0ff */
[----:B------:R-:W-:-:S07]  /*20f0*/  ISETP.NE.AND P0, PT, R20, RZ, PT ;  /* 0x000000ff1400720c */ /* 0x000fce0003f05270 */
[----:B------:R-:W-:Y:S06]  /*2100*/  @!P1 BRA `(.L_x_149) ;  /* 0x0000000400809947 */ /* 0x000fec0003800000 */
[----:B------:R-:W1:Y:S01]  /*2110*/  LDCU.64 UR4, c[0x0][0x3a8] ;  /* 0x00007500ff0477ac */ /* 0x000e620008000a00 */
[----:B------:R-:W-:Y:S01]  /*2120*/  LOP3.LUT R2, R0, 0x7ffffff0, RZ, 0xc0, !PT ;  /* 0x7ffffff000027812 */ /* 0x000fe200078ec0ff */
[C---:B------:R-:W-:Y:S01]  /*2130*/  VIADD R6, R1.reuse, 0x20 ;  /* 0x0000002001067836 */ /* 0x040fe20000000000 */
[----:B------:R-:W-:-:S03]  /*2140*/  IADD3 R0, PT, PT, R1, 0x48, RZ ;  /* 0x0000004801007810 */ /* 0x000fc60007ffe0ff */
[----:B0-----:R-:W-:Y:S01]  /*2150*/  IMAD.MOV R7, RZ, RZ, -R2 ;  /* 0x000000ffff077224 */ /* 0x001fe200078e0a02 */
[----:B-1----:R-:W-:-:S04]  /*2160*/  UIADD3 UR4, UP0, UPT, UR4, 0x20, URZ ;  /* 0x0000002004047890 */ /* 0x002fc8000ff1e0ff */
[----:B------:R-:W-:Y:S02]  /*2170*/  UIADD3.X UR5, UPT, UPT, URZ, UR5, URZ, UP0, !UPT ;  /* 0x00000005ff057290 */ /* 0x000fe400087fe4ff */
[----:B------:R-:W-:-:S04]  /*2180*/  IMAD.U32 R4, RZ, RZ, UR4 ;  /* 0x00000004ff047e24 */ /* 0x000fc8000f8e00ff */
[----:B------:R-:W-:-:S07]  /*2190*/  MOV R5, UR5 ;  /* 0x0000000500057c02 */ /* 0x000fce0008000f00 */
.L_x_150:
[----:B------:R-:W2:Y:S02]  /*21a0*/  LDG.E R8, desc[UR6][R4.64+-0x20] ;  /* 0xffffe00604087981 */ /* 0x000ea4000c1e1900 */
[----:B--2---:R-:W-:Y:S02]  /*21b0*/  ISETP.GE.AND P1, PT, R8, 0x2, PT ;  /* 0x000000020800780c */ /* 0x004fe40003f26270 */
[----:B------:R-:W2:Y:S11]  /*21c0*/  LDG.E R8, desc[UR6][R4.64+-0x1c] ;  /* 0xffffe40604087981 */ /* 0x000eb6000c1e1900 */
[----:B------:R-:W3:Y:S01]  /*21d0*/  @P1 LDL R9, [R6+-0x20] ;  /* 0xffffe00006091983 */ /* 0x000ee20000100800 */
[----:B--2---:R-:W-:-:S03]  /*21e0*/  ISETP.GT.AND P2, PT, R8, 0x1, PT ;  /* 0x000000010800780c */ /* 0x004fc60003f44270 */
[----:B------:R-:W2:Y:S04]  /*21f0*/  LDG.E R8, desc[UR6][R4.64+-0x18] ;  /* 0xffffe80604087981 */ /* 0x000ea8000c1e1900 */
[----:B---3--:R0:W-:Y:S06]  /*2200*/  @P1 STL [R0+-0x20], R9 ;  /* 0xffffe00900001387 */ /* 0x0081ec0000100800 */
[----:B------:R-:W-:Y:S04]  /*2210*/  @!P2 STL [R0+-0x1c], RZ ;  /* 0xffffe4ff0000a387 */ /* 0x000fe80000100800 */
[----:B------:R-:W-:Y:S04]  /*2220*/  @!P1 STL [R0+-0x20], RZ ;  /* 0xffffe0ff00009387 */ /* 0x000fe80000100800 */
[----:B------:R-:W3:Y:S01]  /*2230*/  @P2 LDL R11, [R6+-0x1c] ;  /* 0xffffe400060b2983 */ /* 0x000ee20000100800 */
[----:B--2---:R-:W-:-:S03]  /*2240*/  ISETP.GT.AND P1, PT, R8, 0x1, PT ;  /* 0x000000010800780c */ /* 0x004fc60003f24270 */
[----:B------:R-:W2:Y:S10]  /*2250*/  LDG.E R8, desc[UR6][R4.64+-0x14] ;  /* 0xffffec0604087981 */ /* 0x000eb4000c1e1900 */
[----:B------:R-:W-:Y:S04]  /*2260*/  @!P1 STL [R0+-0x18], RZ ;  /* 0xffffe8ff00009387 */ /* 0x000fe80000100800 */
[----:B---3--:R1:W-:Y:S04]  /*2270*/  @P2 STL [R0+-0x1c], R11 ;  /* 0xffffe40b00002387 */ /* 0x0083e80000100800 */
[----:B------:R-:W3:Y:S01]  /*2280*/  @P1 LDL R13, [R6+-0x18] ;  /* 0xffffe800060d1983 */ /* 0x000ee20000100800 */
[----:B--2---:R-:W-:-:S03]  /*2290*/  ISETP.GT.AND P2, PT, R8, 0x1, PT ;  /* 0x000000010800780c */ /* 0x004fc60003f44270 */
[----:B------:R-:W2:Y:S10]  /*22a0*/  LDG.E R8, desc[UR6][R4.64+-0x10] ;  /* 0xfffff00604087981 */ /* 0x000eb4000c1e1900 */
[----:B------:R-:W-:Y:S04]  /*22b0*/  @!P2 STL [R0+-0x14], RZ ;  /* 0xffffecff0000a387 */ /* 0x000fe80000100800 */
[----:B---3--:R3:W-:Y:S04]  /*22c0*/  @P1 STL [R0+-0x18], R13 ;  /* 0xffffe80d00001387 */ /* 0x0087e80000100800 */
[----:B0-----:R-:W4:Y:S01]  /*22d0*/  @P2 LDL R9, [R6+-0x14] ;  /* 0xffffec0006092983 */ /* 0x001f220000100800 */
[----:B--2---:R-:W-:-:S03]  /*22e0*/  ISETP.GT.AND P1, PT, R8, 0x1, PT ;  /* 0x000000010800780c */ /* 0x004fc60003f24270 */
[----:B------:R-:W2:Y:S10]  /*22f0*/  LDG.E R8, desc[UR6][R4.64+-0xc] ;  /* 0xfffff40604087981 */ /* 0x000eb4000c1e1900 */
[----:B------:R-:W-:Y:S04]  /*2300*/  @!P1 STL [R0+-0x10], RZ ;  /* 0xfffff0ff00009387 */ /* 0x000fe80000100800 */
[----:B----4-:R0:W-:Y:S04]  /*2310*/  @P2 STL [R0+-0x14], R9 ;  /* 0xffffec0900002387 */ /* 0x0101e80000100800 */
[----:B-1----:R-:W4:Y:S01]  /*2320*/  @P1 LDL R11, [R6+-0x10] ;  /* 0xfffff000060b1983 */ /* 0x002f220000100800 */
[----:B--2---:R-:W-:-:S03]  /*2330*/  ISETP.GT.AND P2, PT, R8, 0x1, PT ;  /* 0x000000010800780c */ /* 0x004fc60003f44270 */
[----:B------:R-:W2:Y:S10]  /*2340*/  LDG.E R8, desc[UR6][R4.64+-0x8] ;  /* 0xfffff80604087981 */ /* 0x000eb4000c1e1900 */
[----:B------:R-:W-:Y:S04]  /*2350*/  @!P2 STL [R0+-0xc], RZ ;  /* 0xfffff4ff0000a387 */ /* 0x000fe80000100800 */
[----:B----4-:R1:W-:Y:S04]  /*2360*/  @P1 STL [R0+-0x10], R11 ;  /* 0xfffff00b00001387 */ /* 0x0103e80000100800 */
[----:B---3--:R-:W3:Y:S01]  /*2370*/  @P2 LDL R13, [R6+-0xc] ;  /* 0xfffff400060d2983 */ /* 0x008ee20000100800 */
        /* <DEDUP_REMOVED lines=12> */
[----:B------:R-:W-:Y:S04]  /*2440*/  @!P1 STL [R0], RZ ;  /* 0x000000ff00009387 */ /* 0x000fe80000100800 */
[----:B----4-:R1:W-:Y:S04]  /*2450*/  @P2 STL [R0+-0x4], R11 ;  /* 0xfffffc0b00002387 */ /* 0x0103e80000100800 */
[----:B---3--:R-:W3:Y:S01]  /*2460*/  @P1 LDL R13, [R6] ;  /* 0x00000000060d1983 */ /* 0x008ee20000100800 */
[----:B--2---:R-:W-:-:S03]  /*2470*/  ISETP.GT.AND P2, PT, R8, 0x1, PT ;  /* 0x000000010800780c */ /* 0x004fc60003f44270 */
[----:B------:R-:W2:Y:S10]  /*2480*/  LDG.E R8, desc[UR6][R4.64+0x8] ;  /* 0x0000080604087981 */ /* 0x000eb4000c1e1900 */
[----:B------:R-:W-:Y:S04]  /*2490*/  @!P2 STL [R0+0x4], RZ ;  /* 0x000004ff0000a387 */ /* 0x000fe80000100800 */
[----:B---3--:R3:W-:Y:S04]  /*24a0*/  @P1 STL [R0], R13 ;  /* 0x0000000d00001387 */ /* 0x0087e80000100800 */
[----:B0-----:R-:W4:Y:S01]  /*24b0*/  @P2 LDL R9, [R6+0x4] ;  /* 0x0000040006092983 */ /* 0x001f220000100800 */
[----:B--2---:R-:W-:-:S03]  /*24c0*/  ISETP.GT.AND P1, PT, R8, 0x1, PT ;  /* 0x000000010800780c */ /* 0x004fc60003f24270 */
[----:B------:R-:W2:Y:S10]  /*24d0*/  LDG.E R8, desc[UR6][R4.64+0xc] ;  /* 0x00000c0604087981 */ /* 0x000eb4000c1e1900 */
[----:B------:R-:W-:Y:S04]  /*24e0*/  @!P1 STL [R0+0x8], RZ ;  /* 0x000008ff00009387 */ /* 0x000fe80000100800 */
[----:B----4-:R0:W-:Y:S04]  /*24f0*/  @P2 STL [R0+0x4], R9 ;  /* 0x0000040900002387 */ /* 0x0101e80000100800 */
[----:B-1----:R-:W4:Y:S01]  /*2500*/  @P1 LDL R11, [R6+0x8] ;  /* 0x00000800060b1983 */ /* 0x002f220000100800 */
[----:B--2---:R-:W-:-:S03]  /*2510*/  ISETP.GT.AND P2, PT, R8, 0x1, PT ;  /* 0x000000010800780c */ /* 0x004fc60003f44270 */
[----:B------:R-:W2:Y:S10]  /*2520*/  LDG.E R8, desc[UR6][R4.64+0x10] ;  /* 0x0000100604087981 */ /* 0x000eb4000c1e1900 */
[----:B------:R-:W-:Y:S04]  /*2530*/  @!P2 STL [R0+0xc], RZ ;  /* 0x00000cff0000a387 */ /* 0x000fe80000100800 */
[----:B----4-:R1:W-:Y:S04]  /*2540*/  @P1 STL [R0+0x8], R11 ;  /* 0x0000080b00001387 */ /* 0x0103e80000100800 */
[----:B---3--:R-:W3:Y:S01]  /*2550*/  @P2 LDL R13, [R6+0xc] ;  /* 0x00000c00060d2983 */ /* 0x008ee20000100800 */
[----:B--2---:R-:W-:-:S03]  /*2560*/  ISETP.GT.AND P1, PT, R8, 0x1, PT ;  /* 0x000000010800780c */ /* 0x004fc60003f24270 */
[----:B------:R-:W2:Y:S10]  /*2570*/  LDG.E R8, desc[UR6][R4.64+0x14] ;  /* 0x0000140604087981 */ /* 0x000eb4000c1e1900 */
[----:B------:R-:W-:Y:S04]  /*2580*/  @!P1 STL [R0+0x10], RZ ;  /* 0x000010ff00009387 */ /* 0x000fe80000100800 */
[----:B---3--:R3:W-:Y:S04]  /*2590*/  @P2 STL [R0+0xc], R13 ;  /* 0x00000c0d00002387 */ /* 0x0087e80000100800 */
        /* <DEDUP_REMOVED lines=9> */
[----:B----4-:R-:W-:Y:S04]  /*2630*/  @P2 STL [R0+0x14], R11 ;  /* 0x0000140b00002387 */ /* 0x010fe80000100800 */
[----:B---3--:R-:W3:Y:S01]  /*2640*/  @P1 LDL R13, [R6+0x18] ;  /* 0x00001800060d1983 */ /* 0x008ee20000100800 */
[----:B--2---:R-:W-:-:S13]  /*2650*/  ISETP.GT.AND P2, PT, R8, 0x1, PT ;  /* 0x000000010800780c */ /* 0x004fda0003f44270 */
[----:B------:R-:W-:Y:S04]  /*2660*/  @!P2 STL [R0+0x1c], RZ ;  /* 0x00001cff0000a387 */ /* 0x000fe80000100800 */
[----:B---3--:R-:W-:Y:S04]  /*2670*/  @P1 STL [R0+0x18], R13 ;  /* 0x0000180d00001387 */ /* 0x008fe80000100800 */
[----:B0-----:R0:W2:Y:S01]  /*2680*/  @P2 LDL R9, [R6+0x1c] ;  /* 0x00001c0006092983 */ /* 0x0010a20000100800 */
[----:B------:R-:W-:Y:S01]  /*2690*/  VIADD R7, R7, 0x10 ;  /* 0x0000001007077836 */ /* 0x000fe20000000000 */
[----:B------:R-:W-:-:S05]  /*26a0*/  IADD3 R4, P1, PT, R4, 0x40, RZ ;  /* 0x0000004004047810 */ /* 0x000fca0007f3e0ff */
[----:B------:R-:W-:Y:S01]  /*26b0*/  IMAD.X R5, RZ, RZ, R5, P1 ;  /* 0x000000ffff057224 */ /* 0x000fe200008e0605 */
[----:B0-----:R-:W-:Y:S01]  /*26c0*/  IADD3 R6, PT, PT, R6, 0x40, RZ ;  /* 0x0000004006067810 */ /* 0x001fe20007ffe0ff */
[----:B--2---:R0:W-:Y:S01]  /*26d0*/  @P2 STL [R0+0x1c], R9 ;  /* 0x00001c0900002387 */ /* 0x0041e20000100800 */
[----:B------:R-:W-:Y:S01]  /*26e0*/  ISETP.NE.AND P2, PT, R7, RZ, PT ;  /* 0x000000ff0700720c */ /* 0x000fe20003f45270 */
[----:B0-----:R-:W-:-:S12]  /*26f0*/  VIADD R0, R0, 0x40 ;  /* 0x0000004000007836 */ /* 0x001fd80000000000 */
[----:B------:R-:W-:Y:S05]  /*2700*/  @P2 BRA `(.L_x_150) ;  /* 0xfffffff800a42947 */ /* 0x000fea000383ffff */
.L_x_149:
[----:B------:R-:W-:Y:S01]  /*2710*/  VIADD R0, R1, 0x28 ;  /* 0x0000002801007836 */ /* 0x000fe20000000000 */
[----:B------:R-:W-:Y:S06]  /*2720*/  @!P0 BRA `(.L_x_151) ;  /* 0x0000000400848947 */ /* 0x000fec0003800000 */
[----:B------:R-:W-:-:S13]  /*2730*/  ISETP.GE.U32.AND P0, PT, R20, 0x8, PT ;  /* 0x000000081400780c */ /* 0x000fda0003f06070 */
[----:B------:R-:W-:Y:S05]  /*2740*/  @!P0 BRA `(.L_x_152) ;  /* 0x0000000000b48947 */ /* 0x000fea0003800000 */
[----:B0-----:R-:W0:Y:S02]  /*2750*/  LDC.64 R4, c[0x0][0x3a8] ;  /* 0x0000ea00ff047b82 */ /* 0x001e240000000a00 */
        /* <DEDUP_REMOVED lines=9> */
[----:B--2---:R-:W-:-:S02]  /*27f0*/  ISETP.GT.AND P2, PT, R12, 0x1, PT ;  /* 0x000000010c00780c */ /* 0x004fc40003f44270 */
[----:B---3--:R-:W-:Y:S02]  /*2800*/  ISETP.GT.AND P3, PT, R6, 0x1, PT ;  /* 0x000000010600780c */ /* 0x008fe40003f64270 */
[----:B------:R-:W-:Y:S02]  /*2810*/  LEA R6, R2, R1, 0x2 ;  /* 0x0000000102067211 */ /* 0x000fe400078e10ff */
[----:B----4-:R-:W-:Y:S02]  /*2820*/  ISETP.GT.AND P4, PT, R7, 0x1, PT ;  /* 0x000000010700780c */ /* 0x010fe40003f84270 */
[----:B-----5:R-:W-:-:S05]  /*2830*/  ISETP.GT.AND P5, PT, R8, 0x1, PT ;  /* 0x000000010800780c */ /* 0x020fca0003fa4270 */
[----:B------:R-:W2:Y:S01]  /*2840*/  @P2 LDL R7, [R6] ;  /* 0x0000000006072983 */ /* 0x000ea20000100800 */
[----:B------:R-:W-:-:S03]  /*2850*/  ISETP.GT.AND P6, PT, R9, 0x1, PT ;  /* 0x000000010900780c */ /* 0x000fc60003fc4270 */
[----:B------:R-:W3:Y:S01]  /*2860*/  @P3 LDL R9, [R6+0x4] ;  /* 0x0000040006093983 */ /* 0x000ee20000100800 */
[----:B------:R-:W-:Y:S02]  /*2870*/  ISETP.GT.AND P1, PT, R10, 0x1, PT ;  /* 0x000000010a00780c */ /* 0x000fe40003f24270 */
[----:B------:R-:W-:Y:S01]  /*2880*/  ISETP.GT.AND P0, PT, R11, 0x1, PT ;  /* 0x000000010b00780c */ /* 0x000fe20003f04270 */
[----:B------:R-:W4:Y:S04]  /*2890*/  @P5 LDL R13, [R6+0xc] ;  /* 0x00000c00060d5983 */ /* 0x000f280000100800 */
[----:B------:R-:W5:Y:S04]  /*28a0*/  @P4 LDL R11, [R6+0x8] ;  /* 0x00000800060b4983 */ /* 0x000f680000100800 */
[----:B------:R-:W5:Y:S04]  /*28b0*/  @P6 LDL R15, [R6+0x10] ;  /* 0x00001000060f6983 */ /* 0x000f680000100800 */
[----:B------:R-:W5:Y:S04]  /*28c0*/  @P1 LDL R17, [R6+0x14] ;  /* 0x0000140006111983 */ /* 0x000f680000100800 */
[----:B------:R-:W5:Y:S04]  /*28d0*/  @P0 LDL R19, [R6+0x18] ;  /* 0x0000180006130983 */ /* 0x000f680000100800 */
[----:B------:R0:W-:Y:S04]  /*28e0*/  @!P2 STL [R6+0x28], RZ ;  /* 0x000028ff0600a387 */ /* 0x0001e80000100800 */
[----:B------:R0:W-:Y:S04]  /*28f0*/  @!P3 STL [R6+0x2c], RZ ;  /* 0x00002cff0600b387 */ /* 0x0001e80000100800 */
[----:B------:R0:W-:Y:S04]  /*2900*/  @!P4 STL [R6+0x30], RZ ;  /* 0x000030ff0600c387 */ /* 0x0001e80000100800 */
[----:B------:R0:W-:Y:S04]  /*2910*/  @!P5 STL [R6+0x34], RZ ;  /* 0x000034ff0600d387 */ /* 0x0001e80000100800 */
[----:B------:R0:W-:Y:S04]  /*2920*/  @!P6 STL [R6+0x38], RZ ;  /* 0x000038ff0600e387 */ /* 0x0001e80000100800 */
[----:B------:R0:W-:Y:S04]  /*2930*/  @!P1 STL [R6+0x3c], RZ ;  /* 0x00003cff06009387 */ /* 0x0001e80000100800 */
[----:B------:R0:W-:Y:S04]  /*2940*/  @!P0 STL [R6+0x40], RZ ;  /* 0x000040ff06008387 */ /* 0x0001e80000100800 */
[----:B--2---:R0:W-:Y:S01]  /*2950*/  @P2 STL [R6+0x28], R7 ;  /* 0x0000280706002387 */ /* 0x0041e20000100800 */
[----:B------:R-:W-:-:S03]  /*2960*/  ISETP.GT.AND P2, PT, R4, 0x1, PT ;  /* 0x000000010400780c */ /* 0x000fc60003f44270 */
[----:B---3--:R0:W-:Y:S04]  /*2970*/  @P3 STL [R6+0x2c], R9 ;  /* 0x00002c0906003387 */ /* 0x0081e80000100800 */
[----:B----4-:R0:W-:Y:S04]  /*2980*/  @P5 STL [R6+0x34], R13 ;  /* 0x0000340d06005387 */ /* 0x0101e80000100800 */
[----:B-----5:R0:W-:Y:S04]  /*2990*/  @P4 STL [R6+0x30], R11 ;  /* 0x0000300b06004387 */ /* 0x0201e80000100800 */
[----:B------:R0:W-:Y:S04]  /*29a0*/  @P6 STL [R6+0x38], R15 ;  /* 0x0000380f06006387 */ /* 0x0001e80000100800 */
[----:B------:R0:W-:Y:S04]  /*29b0*/  @P1 STL [R6+0x3c], R17 ;  /* 0x00003c1106001387 */ /* 0x0001e80000100800 */
[----:B------:R0:W-:Y:S04]  /*29c0*/  @P0 STL [R6+0x40], R19 ;  /* 0x0000401306000387 */ /* 0x0001e80000100800 */
[----:B------:R0:W-:Y:S01]  /*29d0*/  @!P2 STL [R6+0x44], RZ ;  /* 0x000044ff0600a387 */ /* 0x0001e20000100800 */
[----:B------:R-:W-:Y:S05]  /*29e0*/  @!P2 BRA `(.L_x_153) ;  /* 0x000000000008a947 */ /* 0x000fea0003800000 */
[----:B------:R-:W2:Y:S04]  /*29f0*/  LDL R5, [R6+0x1c] ;  /* 0x00001c0006057983 */ /* 0x000ea80000100800 */
[----:B--2---:R1:W-:Y:S02]  /*2a00*/  STL [R6+0x44], R5 ;  /* 0x0000440506007387 */ /* 0x0043e40000100800 */
.L_x_153:
[----:B------:R-:W-:-:S07]  /*2a10*/  VIADD R2, R2, 0x8 ;  /* 0x0000000802027836 */ /* 0x000fce0000000000 */
.L_x_152:
[----:B------:R-:W-:-:S13]  /*2a20*/  ISETP.NE.AND P0, PT, R3, RZ, PT ;  /* 0x000000ff0300720c */ /* 0x000fda0003f05270 */
[----:B------:R-:W-:Y:S05]  /*2a30*/  @!P0 BRA `(.L_x_151) ;  /* 0x0000000000c08947 */ /* 0x000fea0003800000 */
[----:B------:R-:W2:Y:S01]  /*2a40*/  LDCU UR4, c[0x0][0x3b8] ;  /* 0x00007700ff0477ac */ /* 0x000ea20008000800 */
[----:B------:R-:W-:Y:S01]  /*2a50*/  ISETP.GE.U32.AND P0, PT, R3, 0x4, PT ;  /* 0x000000040300780c */ /* 0x000fe20003f06070 */
[----:B--2---:R-:W-:-:S12]  /*2a60*/  ULOP3.LUT UR4, UR4, 0x3, URZ, 0xc0, !UPT ;  /* 0x0000000304047892 */ /* 0x004fd8000f8ec0ff */
[----:B------:R-:W-:Y:S05]  /*2a70*/  @!P0 BRA `(.L_x_154) ;  /* 0x0000000000648947 */ /* 0x000fea0003800000 */
[----:B01----:R-:W0:Y:S02]  /*2a80*/  LDC.64 R4, c[0x0][0x3a8] ;  /* 0x0000ea00ff047b82 */ /* 0x003e240000000a00 */
[----:B0-----:R-:W-:-:S05]  /*2a90*/  IMAD.WIDE.U32 R4, R2, 0x4, R4 ;  /* 0x0000000402047825 */ /* 0x001fca00078e0004 */
[----:B------:R-:W2:Y:S04]  /*2aa0*/  LDG.E R8, desc[UR6][R4.64] ;  /* 0x0000000604087981 */ /* 0x000ea8000c1e1900 */
[----:B------:R-:W3:Y:S04]  /*2ab0*/  LDG.E R6, desc[UR6][R4.64+0x4] ;  /* 0x0000040604067981 */ /* 0x000ee8000c1e1900 */
[----:B------:R-:W4:Y:S01]  /*2ac0*/  LDG.E R7, desc[UR6][R4.64+0x8] ;  /* 0x0000080604077981 */ /* 0x000f22000c1e1900 */
[----:B------:R-:W-:-:S03]  /*2ad0*/  IMAD R11, R2, 0x4, R1 ;  /* 0x00000004020b7824 */ /* 0x000fc600078e0201 */
[----:B------:R-:W5:Y:S01]  /*2ae0*/  LDG.E R9, desc[UR6][R4.64+0xc] ;  /* 0x00000c0604097981 */ /* 0x000f62000c1e1900 */
[----:B--2---:R-:W-:Y:S02]  /*2af0*/  ISETP.GT.AND P0, PT, R8, 0x1, PT ;  /* 0x000000010800780c */ /* 0x004fe40003f04270 */
[----:B---3--:R-:W-:Y:S02]  /*2b00*/  ISETP.GT.AND P1, PT, R6, 0x1, PT ;  /* 0x000000010600780c */ /* 0x008fe40003f24270 */
[----:B----4-:R-:W-:-:S09]  /*2b10*/  ISETP.GT.AND P2, PT, R7, 0x1, PT ;  /* 0x000000010700780c */ /* 0x010fd20003f44270 */
[----:B------:R-:W2:Y:S04]  /*2b20*/  @P0 LDL R6, [R11] ;  /* 0x000000000b060983 */ /* 0x000ea80000100800 */
[----:B------:R-:W3:Y:S04]  /*2b30*/  @P1 LDL R7, [R11+0x4] ;  /* 0x000004000b071983 */ /* 0x000ee80000100800 */
[----:B------:R-:W4:Y:S01]  /*2b40*/  @P2 LDL R8, [R11+0x8] ;  /* 0x000008000b082983 */ /* 0x000f220000100800 */
[----:B-----5:R-:W-:-:S03]  /*2b50*/  ISETP.GT.AND P3, PT, R9, 0x1, PT ;  /* 0x000000010900780c */ /* 0x020fc60003f64270 */
[----:B------:R0:W-:Y:S04]  /*2b60*/  @!P0 STL [R11+0x28], RZ ;  /* 0x000028ff0b008387 */ /* 0x0001e80000100800 */
[----:B------:R0:W-:Y:S04]  /*2b70*/  @!P1 STL [R11+0x2c], RZ ;  /* 0x00002cff0b009387 */ /* 0x0001e80000100800 */
[----:B------:R0:W-:Y:S04]  /*2b80*/  @!P2 STL [R11+0x30], RZ ;  /* 0x000030ff0b00a387 */ /* 0x0001e80000100800 */
[----:B------:R0:W-:Y:S04]  /*2b90*/  @!P3 STL [R11+0x34], RZ ;  /* 0x000034ff0b00b387 */ /* 0x0001e80000100800 */
[----:B--2---:R0:W-:Y:S04]  /*2ba0*/  @P0 STL [R11+0x28], R6 ;  /* 0x000028060b000387 */ /* 0x0041e80000100800 */
[----:B---3--:R0:W-:Y:S04]  /*2bb0*/  @P1 STL [R11+0x2c], R7 ;  /* 0x00002c070b001387 */ /* 0x0081e80000100800 */
[----:B----4-:R0:W-:Y:S01]  /*2bc0*/  @P2 STL [R11+0x30], R8 ;  /* 0x000030080b002387 */ /* 0x0101e20000100800 */
[----:B------:R-:W-:Y:S05]  /*2bd0*/  @!P3 BRA `(.L_x_155) ;  /* 0x000000000008b947 */ /* 0x000fea0003800000 */
[----:B------:R-:W2:Y:S04]  /*2be0*/  LDL R4, [R11+0xc] ;  /* 0x00000c000b047983 */ /* 0x000ea80000100800 */
[----:B--2---:R1:W-:Y:S02]  /*2bf0*/  STL [R11+0x34], R4 ;  /* 0x000034040b007387 */ /* 0x0043e40000100800 */
.L_x_155:
[----:B------:R-:W-:-:S07]  /*2c00*/  IADD3 R2, PT, PT, R2, 0x4, RZ ;  /* 0x0000000402027810 */ /* 0x000fce0007ffe0ff */
.L_x_154:
[----:B------:R-:W-:-:S09]  /*2c10*/  UISETP.NE.AND UP0, UPT, UR4, URZ, UPT ;  /* 0x000000ff0400728c */ /* 0x000fd2000bf05270 */
[----:B------:R-:W-:Y:S05]  /*2c20*/  BRA.U !UP0, `(.L_x_151) ;  /* 0x0000000108447547 */ /* 0x000fea000b800000 */
[----:B01----:R-:W0:Y:S01]  /*2c30*/  LDC.64 R4, c[0x0][0x3a8] ;  /* 0x0000ea00ff047b82 */ /* 0x003e220000000a00 */
[C---:B------:R-:W-:Y:S01]  /*2c40*/  IMAD R7, R2.reuse, 0x4, R0 ;  /* 0x0000000402077824 */ /* 0x040fe200078e0200 */
[----:B------:R-:W-:Y:S01]  /*2c50*/  UIADD3 UR4, UPT, UPT, -UR4, URZ, URZ ;  /* 0x000000ff04047290 */ /* 0x000fe2000fffe1ff */
[C---:B------:R-:W-:Y:S02]  /*2c60*/  IMAD R6, R2.reuse, 0x4, R1 ;  /* 0x0000000402067824 */ /* 0x040fe400078e0201 */
[----:B0-----:R-:W-:-:S09]  /*2c70*/  IMAD.WIDE.U32 R4, R2, 0x4, R4 ;  /* 0x0000000402047825 */ /* 0x001fd200078e0004 */
.L_x_156:
[----:B------:R-:W2:Y:S02]  /*2c80*/  LDG.E R2, desc[UR6][R4.64] ;  /* 0x0000000604027981 */ /* 0x000ea4000c1e1900 */
[----:B--2---:R-:W-:-:S13]  /*2c90*/  ISETP.GT.AND P0, PT, R2, 0x1, PT ;  /* 0x000000010200780c */ /* 0x004fda0003f04270 */
[----:B------:R-:W-:Y:S04]  /*2ca0*/  @!P0 STL [R7], RZ ;  /* 0x000000ff07008387 */ /* 0x000fe80000100800 */
[----:B------:R0:W2:Y:S01]  /*2cb0*/  @P0 LDL R2, [R6] ;  /* 0x0000000006020983 */ /* 0x0000a20000100800 */
[----:B------:R-:W-:-:S04]  /*2cc0*/  UIADD3 UR4, UPT, UPT, UR4, 0x1, URZ ;  /* 0x0000000104047890 */ /* 0x000fc8000fffe0ff */
[----:B------:R-:W-:Y:S01]  /*2cd0*/  UISETP.NE.AND UP0, UPT, UR4, URZ, UPT ;  /* 0x000000ff0400728c */ /* 0x000fe2000bf05270 */
[----:B0-----:R-:W-:Y:S01]  /*2ce0*/  VIADD R6, R6, 0x4 ;  /* 0x0000000406067836 */ /* 0x001fe20000000000 */
[----:B--2---:R0:W-:Y:S01]  /*2cf0*/  @P0 STL [R7], R2 ;  /* 0x0000000207000387 */ /* 0x0041e20000100800 */
[----:B------:R-:W-:-:S05]  /*2d00*/  IADD3 R4, P0, PT, R4, 0x4, RZ ;  /* 0x0000000404047810 */ /* 0x000fca0007f1e0ff */
[----:B------:R-:W-:Y:S01]  /*2d10*/  IMAD.X R5, RZ, RZ, R5, P0 ;  /* 0x000000ffff057224 */ /* 0x000fe200000e0605 */
[----:B0-----:R-:W-:Y:S01]  /*2d20*/  IADD3 R7, PT, PT, R7, 0x4, RZ ;  /* 0x0000000407077810 */ /* 0x001fe20007ffe0ff */
[----:B------:R-:W-:Y:S06]  /*2d30*/  BRA.U UP0, `(.L_x_156) ;  /* 0xfffffffd00d07547 */ /* 0x000fec000b83ffff */
.L_x_151:
[----:B01----:R-:W0:Y:S01]  /*2d40*/  LDC R4, c[0x0][0x3b8] ;  /* 0x0000ee00ff047b82 */ /* 0x003e220000000800 */
[----:B------:R-:W-:Y:S01]  /*2d50*/  ISETP.NE.AND P2, PT, R20, RZ, PT ;  /* 0x000000ff1400720c */ /* 0x000fe20003f45270 */
[----:B------:R-:W-:Y:S02]  /*2d60*/  IMAD.MOV.U32 R2, RZ, RZ, RZ ;  /* 0x000000ffff027224 */ /* 0x000fe400078e00ff */
[----:B------:R-:W-:Y:S01]  /*2d70*/  IMAD.MOV.U32 R17, RZ, RZ, RZ ;  /* 0x000000ffff117224 */ /* 0x000fe200078e00ff */
[----:B0-----:R-:W-:-:S13]  /*2d80*/  ISETP.GE.U32.AND P0, PT, R4, 0x10, PT ;  /* 0x000000100400780c */ /* 0x001fda0003f06070 */
[----:B------:R-:W-:Y:S05]  /*2d90*/  @!P0 BRA `(.L_x_157) ;  /* 0x0000000000dc8947 */ /* 0x000fea0003800000 */
[----:B------:R-:W0:Y:S01]  /*2da0*/  LDCU.64 UR4, c[0x0][0x3b0] ;  /* 0x00007600ff0477ac */ /* 0x000e220008000a00 */
[----:B------:R-:W-:Y:S01]  /*2db0*/  LOP3.LUT R2, R4, 0x7ffffff0, RZ, 0xc0, !PT ;  /* 0x7ffffff004027812 */ /* 0x000fe200078ec0ff */
[----:B------:R-:W-:Y:S01]  /*2dc0*/  IMAD.MOV.U32 R17, RZ, RZ, RZ ;  /* 0x000000ffff117224 */ /* 0x000fe200078e00ff */
[----:B------:R-:W-:-:S03]  /*2dd0*/  IADD3 R5, PT, PT, R1, 0x48, RZ ;  /* 0x0000004801057810 */ /* 0x000fc60007ffe0ff */
[----:B------:R-:W-:Y:S01]  /*2de0*/  IMAD.MOV R16, RZ, RZ, -R2 ;  /* 0x000000ffff107224 */ /* 0x000fe200078e0a02 */
[----:B0-----:R-:W-:-:S04]  /*2df0*/  UIADD3 UR4, UP0, UPT, UR4, 0x20, URZ ;  /* 0x0000002004047890 */ /* 0x001fc8000ff1e0ff */
[----:B------:R-:W-:Y:S02]  /*2e00*/  UIADD3.X UR5, UPT, UPT, URZ, UR5, URZ, UP0, !UPT ;  /* 0x00000005ff057290 */ /* 0x000fe400087fe4ff */
[----:B------:R-:W-:-:S04]  /*2e10*/  MOV R6, UR4 ;  /* 0x0000000400067c02 */ /* 0x000fc80008000f00 */
[----:B------:R-:W-:-:S07]  /*2e20*/  IMAD.U32 R7, RZ, RZ, UR5 ;  /* 0x00000005ff077e24 */ /* 0x000fce000f8e00ff */
.L_x_158:
        /* <DEDUP_REMOVED lines=9> */
[----:B------:R-:W5:Y:S04]  /*2ec0*/  LDG.E R19, desc[UR6][R6.64+-0x8] ;  /* 0xfffff80606137981 */ /* 0x000f68000c1e1900 */
[----:B------:R-:W5:Y:S04]  /*2ed0*/  LDL.64 R8, [R5+-0x8] ;  /* 0xfffff80005087983 */ /* 0x000f680000100a00 */
[----:B------:R-:W5:Y:S01]  /*2ee0*/  LDG.E R26, desc[UR6][R6.64+0x14] ;  /* 0x00001406061a7981 */ /* 0x000f62000c1e1900 */
[----:B--2---:R-:W-:-:S03]  /*2ef0*/  IMAD R10, R10, R18, R17 ;  /* 0x000000120a0a7224 */ /* 0x004fc600078e0211 */
[----:B------:R-:W2:Y:S01]  /*2f00*/  LDG.E R18, desc[UR6][R6.64+-0x4] ;  /* 0xfffffc0606127981 */ /* 0x000ea2000c1e1900 */
[----:B---3--:R-:W-:-:S03]  /*2f10*/  IMAD R25, R11, R25, R10 ;  /* 0x000000190b197224 */ /* 0x008fc600078e020a */
[----:B------:R-:W3:Y:S04]  /*2f20*/  LDG.E R17, desc[UR6][R6.64] ;  /* 0x0000000606117981 */ /* 0x000ee8000c1e1900 */
[----:B------:R-:W3:Y:S01]  /*2f30*/  LDL.64 R10, [R5] ;  /* 0x00000000050a7983 */ /* 0x000ee20000100a00 */
[----:B----4-:R-:W-:-:S03]  /*2f40*/  IMAD R14, R14, R23, R25 ;  /* 0x000000170e0e7224 */ /* 0x010fc600078e0219 */
[----:B------:R-:W4:Y:S01]  /*2f50*/  LDG.E R23, desc[UR6][R6.64+0x18] ;  /* 0x0000180606177981 */ /* 0x000f22000c1e1900 */
[----:B-----5:R-:W-:-:S03]  /*2f60*/  IMAD R14, R15, R24, R14 ;  /* 0x000000180f0e7224 */ /* 0x020fc600078e020e */
[----:B------:R-:W5:Y:S01]  /*2f70*/  LDG.E R24, desc[UR6][R6.64+0x4] ;  /* 0x0000040606187981 */ /* 0x000f62000c1e1900 */
[----:B------:R-:W-:-:S03]  /*2f80*/  IMAD R12, R12, R21, R14 ;  /* 0x000000150c0c7224 */ /* 0x000fc600078e020e */
[----:B------:R-:W4:Y:S01]  /*2f90*/  LDL.64 R14, [R5+0x8] ;  /* 0x00000800050e7983 */ /* 0x000f220000100a00 */
[----:B------:R-:W-:-:S03]  /*2fa0*/  IMAD R12, R13, R22, R12 ;  /* 0x000000160d0c7224 */ /* 0x000fc600078e020c */
[----:B------:R-:W4:Y:S04]  /*2fb0*/  LDG.E R21, desc[UR6][R6.64+0x8] ;  /* 0x0000080606157981 */ /* 0x000f28000c1e1900 */
[----:B------:R-:W4:Y:S01]  /*2fc0*/  LDG.E R22, desc[UR6][R6.64+0xc] ;  /* 0x00000c0606167981 */ /* 0x000f22000c1e1900 */
[----:B------:R-:W-:-:S03]  /*2fd0*/  IMAD R8, R8, R19, R12 ;  /* 0x0000001308087224 */ /* 0x000fc600078e020c */
[----:B------:R-:W4:Y:S04]  /*2fe0*/  LDL.64 R12, [R5+0x10] ;  /* 0x00001000050c7983 */ /* 0x000f280000100a00 */
[----:B------:R-:W4:Y:S01]  /*2ff0*/  LDG.E R19, desc[UR6][R6.64+0x10] ;  /* 0x0000100606137981 */ /* 0x000f22000c1e1900 */
[----:B--2---:R-:W-:-:S03]  /*3000*/  IMAD R18, R9, R18, R8 ;  /* 0x0000001209127224 */ /* 0x004fc600078e0208 */
[----:B------:R-:W2:Y:S01]  /*3010*/  LDL.64 R8, [R5+0x18] ;  /* 0x0000180005087983 */ /* 0x000ea20000100a00 */
[----:B---3--:R-:W-:-:S03]  /*3020*/  IMAD R17, R10, R17, R18 ;  /* 0x000000110a117224 */ /* 0x008fc600078e0212 */
[----:B------:R0:W3:Y:S01]  /*3030*/  LDG.E R10, desc[UR6][R6.64+0x1c] ;  /* 0x00001c06060a7981 */ /* 0x0000e2000c1e1900 */
[----:B------:R-:W-:Y:S02]  /*3040*/  VIADD R16, R16, 0x10 ;  /* 0x0000001010107836 */ /* 0x000fe40000000000 */
[----:B-----5:R-:W-:-:S03]  /*3050*/  IMAD R11, R11, R24, R17 ;  /* 0x000000180b0b7224 */ /* 0x020fc600078e0211 */
[----:B------:R-:W-:Y:S01]  /*3060*/  ISETP.NE.AND P0, PT, R16, RZ, PT ;  /* 0x000000ff1000720c */ /* 0x000fe20003f05270 */
[----:B----4-:R-:W-:-:S04]  /*3070*/  IMAD R11, R14, R21, R11 ;  /* 0x000000150e0b7224 */ /* 0x010fc800078e020b */
[----:B------:R-:W-:-:S04]  /*3080*/  IMAD R11, R15, R22, R11 ;  /* 0x000000160f0b7224 */ /* 0x000fc800078e020b */
[----:B------:R-:W-:-:S04]  /*3090*/  IMAD R11, R12, R19, R11 ;  /* 0x000000130c0b7224 */ /* 0x000fc800078e020b */
[----:B------:R-:W-:Y:S01]  /*30a0*/  IMAD R11, R13, R26, R11 ;  /* 0x0000001a0d0b7224 */ /* 0x000fe200078e020b */
[----:B0-----:R-:W-:Y:S01]  /*30b0*/  IADD3 R6, P1, PT, R6, 0x40, RZ ;  /* 0x0000004006067810 */ /* 0x001fe20007f3e0ff */
[----:B------:R-:W-:-:S03]  /*30c0*/  VIADD R5, R5, 0x40 ;  /* 0x0000004005057836 */ /* 0x000fc60000000000 */
[----:B------:R-:W-:Y:S01]  /*30d0*/  IADD3.X R7, PT, PT, RZ, R7, RZ, P1, !PT ;  /* 0x00000007ff077210 */ /* 0x000fe20000ffe4ff */
[----:B--2---:R-:W-:-:S04]  /*30e0*/  IMAD R8, R8, R23, R11 ;  /* 0x0000001708087224 */ /* 0x004fc800078e020b */
[----:B---3--:R-:W-:Y:S01]  /*30f0*/  IMAD R17, R9, R10, R8 ;  /* 0x0000000a09117224 */ /* 0x008fe200078e0208 */
[----:B------:R-:W-:Y:S06]  /*3100*/  @P0 BRA `(.L_x_158) ;  /* 0xfffffffc00480947 */ /* 0x000fec000383ffff */
.L_x_157:
[----:B------:R-:W-:Y:S05]  /*3110*/  @!P2 BRA `(.L_x_159) ;  /* 0x0000000000f8a947 */ /* 0x000fea0003800000 */
[----:B------:R-:W-:Y:S02]  /*3120*/  ISETP.GE.U32.AND P0, PT, R20, 0x8, PT ;  /* 0x000000081400780c */ /* 0x000fe40003f06070 */
[----:B------:R-:W-:-:S11]  /*3130*/  ISETP.NE.AND P1, PT, R3, RZ, PT ;  /* 0x000000ff0300720c */ /* 0x000fd60003f25270 */
[----:B------:R-:W-:Y:S05]  /*3140*/  @!P0 BRA `(.L_x_160) ;  /* 0x0000000000608947 */ /* 0x000fea0003800000 */
[----:B------:R-:W0:Y:S01]  /*3150*/  LDC.64 R14, c[0x0][0x3b0] ;  /* 0x0000ec00ff0e7b82 */ /* 0x000e220000000a00 */
        /* <DEDUP_REMOVED lines=23> */
.L_x_160:
[----:B------:R-:W-:Y:S05]  /*32d0*/  @!P1 BRA `(.L_x_159) ;  /* 0x0000000000889947 */ /* 0x000fea0003800000 */
[----:B------:R-:W-:Y:S02]  /*32e0*/  ISETP.GE.U32.AND P0, PT, R3, 0x4, PT ;  /* 0x000000040300780c */ /* 0x000fe40003f06070 */
[----:B------:R-:W-:-:S04]  /*32f0*/  LOP3.LUT R5, R4, 0x3, RZ, 0xc0, !PT ;  /* 0x0000000304057812 */ /* 0x000fc800078ec0ff */
[----:B------:R-:W-:-:S07]  /*3300*/  ISETP.NE.AND P1, PT, R5, RZ, PT ;  /* 0x000000ff0500720c */ /* 0x000fce0003f25270 */
[----:B------:R-:W-:Y:S06]  /*3310*/  @!P0 BRA `(.L_x_161) ;  /* 0x0000000000388947 */ /* 0x000fec0003800000 */
[----:B------:R-:W0:Y:S01]  /*3320*/  LDC.64 R6, c[0x0][0x3b0] ;  /* 0x0000ec00ff067b82 */ /* 0x000e220000000a00 */
        /* <DEDUP_REMOVED lines=13> */
.L_x_161:
[----:B------:R-:W-:Y:S05]  /*3400*/  @!P1 BRA `(.L_x_159) ;  /* 0x00000000003c9947 */ /* 0x000fea0003800000 */
[----:B------:R-:W0:Y:S01]  /*3410*/  LDC.64 R6, c[0x0][0x3b0] ;  /* 0x0000ec00ff067b82 */ /* 0x000e220000000a00 */
[C---:B------:R-:W-:Y:S01]  /*3420*/  IMAD R8, R2.reuse, 0x4, R0 ;  /* 0x0000000402087824 */ /* 0x040fe200078e0200 */
[----:B------:R-:W-:Y:S01]  /*3430*/  IADD3 R5, PT, PT, -R5, RZ, RZ ;  /* 0x000000ff05057210 */ /* 0x000fe20007ffe1ff */
[----:B0-----:R-:W-:-:S07]  /*3440*/  IMAD.WIDE.U32 R6, R2, 0x4, R6 ;  /* 0x0000000402067825 */ /* 0x001fce00078e0006 */
.L_x_162:
[----:B------:R-:W-:Y:S01]  /*3450*/  IMAD.MOV.U32 R2, RZ, RZ, R6 ;  /* 0x000000ffff027224 */ /* 0x000fe200078e0006 */
[----:B------:R0:W2:Y:S01]  /*3460*/  LDL R0, [R8] ;  /* 0x0000000008007983 */ /* 0x0000a20000100800 */
[----:B------:R-:W-:-:S05]  /*3470*/  IMAD.MOV.U32 R3, RZ, RZ, R7 ;  /* 0x000000ffff037224 */ /* 0x000fca00078e0007 */
[----:B------:R-:W2:Y:S01]  /*3480*/  LDG.E R2, desc[UR6][R2.64] ;  /* 0x0000000602027981 */ /* 0x000ea2000c1e1900 */
[----:B------:R-:W-:Y:S01]  /*3490*/  IADD3 R5, PT, PT, R5, 0x1, RZ ;  /* 0x0000000105057810 */ /* 0x000fe20007ffe0ff */
[----:B0-----:R-:W-:Y:S01]  /*34a0*/  VIADD R8, R8, 0x4 ;  /* 0x0000000408087836 */ /* 0x001fe20000000000 */
[----:B------:R-:W-:Y:S02]  /*34b0*/  IADD3 R6, P1, PT, R6, 0x4, RZ ;  /* 0x0000000406067810 */ /* 0x000fe40007f3e0ff */
[----:B------:R-:W-:-:S03]  /*34c0*/  ISETP.NE.AND P0, PT, R5, RZ, PT ;  /* 0x000000ff0500720c */ /* 0x000fc60003f05270 */
[----:B------:R-:W-:Y:S02]  /*34d0*/  IMAD.X R7, RZ, RZ, R7, P1 ;  /* 0x000000ffff077224 */ /* 0x000fe400008e0607 */
[----:B--2---:R-:W-:-:S08]  /*34e0*/  IMAD R17, R0, R2, R17 ;  /* 0x0000000200117224 */ /* 0x004fd000078e0211 */
[----:B------:R-:W-:Y:S05]  /*34f0*/  @P0 BRA `(.L_x_162) ;  /* 0xfffffffc00d40947 */ /* 0x000fea000383ffff */
.L_x_159:
[----:B------:R-:W-:Y:S02]  /*3500*/  SHF.R.S32.HI R3, RZ, 0x1f, R17 ;  /* 0x0000001fff037819 */ /* 0x000fe40000011411 */
[----:B------:R-:W-:-:S07]  /*3510*/  MOV R2, R17 ;  /* 0x0000001100027202 */ /* 0x000fce0000000f00 */
.L_x_143:
[----:B------:R-:W-:Y:S02]  /*3520*/  ISETP.GE.AND P0, PT, R4, 0x1, PT ;  /* 0x000000010400780c */ /* 0x000fe40003f06270 */
[----:B------:R-:W-:-:S11]  /*3530*/  CS2R R6, SRZ ;  /* 0x0000000000067805 */ /* 0x000fd6000001ff00 */
[----:B------:R-:W-:Y:S05]  /*3540*/  @!P0 BRA `(.L_x_163) ;  /* 0x0000000800048947 */ /* 0x000fea0003800000 */
[C---:B------:R-:W-:Y:S01]  /*3550*/  VIADD R0, R4.reuse, 0xffffffff ;  /* 0xffffffff04007836 */ /* 0x040fe20000000000 */
[----:B------:R-:W-:Y:S01]  /*3560*/  LOP3.LUT R20, R4, 0xf, RZ, 0xc0, !PT ;  /* 0x0000000f04147812 */ /* 0x000fe200078ec0ff */
[----:B------:R-:W-:-:S03]  /*3570*/  HFMA2 R17, -RZ, RZ, 0, 0 ;  /* 0x00000000ff117431 */ /* 0x000fc600000001ff */
[----:B------:R-:W-:Y:S01]  /*3580*/  ISETP.GE.U32.AND P0, PT, R0, 0xf, PT ;  /* 0x0000000f0000780c */ /* 0x000fe20003f06070 */
[----:B------:R-:W-:Y:S01]  /*3590*/  IMAD.MOV.U32 R0, RZ, RZ, RZ ;  /* 0x000000ffff007224 */ /* 0x000fe200078e00ff */
[----:B------:R-:W-:-:S11]  /*35a0*/  ISETP.NE.AND P2, PT, R20, RZ, PT ;  /* 0x000000ff1400720c */ /* 0x000fd60003f45270 */
        /* <DEDUP_REMOVED lines=10> */
.L_x_165:
        /* <DEDUP_REMOVED lines=33> */
[----:B------:R-:W-:Y:S01]  /*3860*/  IADD3 R16, PT, PT, R16, 0x10, RZ ;  /* 0x0000001010107810 */ /* 0x000fe20007ffe0ff */
[----:B-----5:R-:W-:-:S03]  /*3870*/  IMAD R11, R11, R24, R17 ;  /* 0x000000180b0b7224 */ /* 0x020fc600078e0211 */
[----:B------:R-:W-:Y:S01]  /*3880*/  ISETP.NE.AND P0, PT, R16, RZ, PT ;  /* 0x000000ff1000720c */ /* 0x000fe20003f05270 */
[----:B----4-:R-:W-:-:S04]  /*3890*/  IMAD R11, R14, R21, R11 ;  /* 0x000000150e0b7224 */ /* 0x010fc800078e020b */
[----:B------:R-:W-:Y:S01]  /*38a0*/  IMAD R11, R15, R22, R11 ;  /* 0x000000160f0b7224 */ /* 0x000fe200078e020b */
[----:B0-----:R-:W-:-:S03]  /*38b0*/  IADD3 R6, P1, PT, R6, 0x40, RZ ;  /* 0x0000004006067810 */ /* 0x001fc60007f3e0ff */
[----:B------:R-:W-:-:S04]  /*38c0*/  IMAD R11, R12, R19, R11 ;  /* 0x000000130c0b7224 */ /* 0x000fc800078e020b */
[----:B------:R-:W-:Y:S02]  /*38d0*/  IMAD R11, R13, R26, R11 ;  /* 0x0000001a0d0b7224 */ /* 0x000fe400078e020b */
[----:B------:R-:W-:Y:S02]  /*38e0*/  IMAD.X R7, RZ, RZ, R7, P1 ;  /* 0x000000ffff077224 */ /* 0x000fe400008e0607 */
[----:B------:R-:W-:Y:S02]  /*38f0*/  VIADD R5, R5, 0x40 ;  /* 0x0000004005057836 */ /* 0x000fe40000000000 */
[----:B--2---:R-:W-:-:S04]  /*3900*/  IMAD R8, R8, R23, R11 ;  /* 0x0000001708087224 */ /* 0x004fc800078e020b */
[----:B---3--:R-:W-:Y:S01]  /*3910*/  IMAD R17, R9, R10, R8 ;  /* 0x0000000a09117224 */ /* 0x008fe200078e0208 */
[----:B------:R-:W-:Y:S06]  /*3920*/  @P0 BRA `(.L_x_165) ;  /* 0xfffffffc00480947 */ /* 0x000fec000383ffff */
.L_x_164:
[----:B------:R-:W-:Y:S05]  /*3930*/  @!P2 BRA `(.L_x_166) ;  /* 0x000000040000a947 */ /* 0x000fea0003800000 */
[----:B------:R-:W-:Y:S02]  /*3940*/  ISETP.GE.U32.AND P0, PT, R20, 0x8, PT ;  /* 0x000000081400780c */ /* 0x000fe40003f06070 */
[----:B------:R-:W-:-:S04]  /*3950*/  LOP3.LUT R23, R4, 0x7, RZ, 0xc0, !PT ;  /* 0x0000000704177812 */ /* 0x000fc800078ec0ff */
[----:B------:R-:W-:-:S07]  /*3960*/  ISETP.NE.AND P1, PT, R23, RZ, PT ;  /* 0x000000ff1700720c */ /* 0x000fce0003f25270 */
[----:B------:R-:W-:Y:S06]  /*3970*/  @!P0 BRA `(.L_x_167) ;  /* 0x0000000000608947 */ /* 0x000fec0003800000 */
[----:B------:R-:W0:Y:S01]  /*3980*/  LDC.64 R12, c[0x0][0x390] ;  /* 0x0000e400ff0c7b82 */ /* 0x000e220000000a00 */
[----:B------:R-:W-:-:S05]  /*3990*/  LEA R20, R0, R1, 0x2 ;  /* 0x0000000100147211 */ /* 0x000fca00078e10ff */
[----:B------:R-:W2:Y:S04]  /*39a0*/  LDL.64 R6, [R20] ;  /* 0x0000000014067983 */ /* 0x000ea80000100a00 */
        /* <DEDUP_REMOVED lines=12> */
[----:B------:R-:W-:-:S02]  /*3a70*/  VIADD R0, R0, 0x8 ;  /* 0x0000000800007836 */ /* 0x000fc40000000000 */
        /* <DEDUP_REMOVED lines=8> */
.L_x_167:
[----:B------:R-:W-:Y:S05]  /*3b00*/  @!P1 BRA `(.L_x_166) ;  /* 0x00000000008c9947 */ /* 0x000fea0003800000 */
[----:B------:R-:W-:Y:S02]  /*3b10*/  ISETP.GE.U32.AND P0, PT, R23, 0x4, PT ;  /* 0x000000041700780c */ /* 0x000fe40003f06070 */
[----:B------:R-:W-:-:S04]  /*3b20*/  LOP3.LUT R4, R4, 0x3, RZ, 0xc0, !PT ;  /* 0x0000000304047812 */ /* 0x000fc800078ec0ff */
[----:B------:R-:W-:-:S07]  /*3b30*/  ISETP.NE.AND P1, PT, R4, RZ, PT ;  /* 0x000000ff0400720c */ /* 0x000fce0003f25270 */
[----:B------:R-:W-:Y:S06]  /*3b40*/  @!P0 BRA `(.L_x_168) ;  /* 0x0000000000388947 */ /* 0x000fec0003800000 */
[----:B------:R-:W0:Y:S01]  /*3b50*/  LDC.64 R6, c[0x0][0x390] ;  /* 0x0000e400ff067b82 */ /* 0x000e220000000a00 */
[----:B------:R-:W-:-:S05]  /*3b60*/  IMAD R5, R0, 0x4, R1 ;  /* 0x0000000400057824 */ /* 0x000fca00078e0201 */
[----:B------:R-:W2:Y:S01]  /*3b70*/  LDL.64 R10, [R5] ;  /* 0x00000000050a7983 */ /* 0x000ea20000100a00 */
        /* <DEDUP_REMOVED lines=11> */
.L_x_168:
[----:B------:R-:W-:Y:S05]  /*3c30*/  @!P1 BRA `(.L_x_166) ;  /* 0x0000000000409947 */ /* 0x000fea0003800000 */
[----:B------:R-:W0:Y:S01]  /*3c40*/  LDC.64 R6, c[0x0][0x390] ;  /* 0x0000e400ff067b82 */ /* 0x000e220000000a00 */
[C---:B------:R-:W-:Y:S02]  /*3c50*/  IMAD R8, R0.reuse, 0x4, R1 ;  /* 0x0000000400087824 */ /* 0x040fe400078e0201 */
[----:B0-----:R-:W-:-:S04]  /*3c60*/  IMAD.WIDE.U32 R6, R0, 0x4, R6 ;  /* 0x0000000400067825 */ /* 0x001fc800078e0006 */
[----:B------:R-:W-:Y:S02]  /*3c70*/  IMAD.MOV.U32 R9, RZ, RZ, R6 ;  /* 0x000000ffff097224 */ /* 0x000fe400078e0006 */
[----:B------:R-:W-:-:S07]  /*3c80*/  IMAD.MOV R0, RZ, RZ, -R4 ;  /* 0x000000ffff007224 */ /* 0x000fce00078e0a04 */
.L_x_169:
[----:B------:R-:W-:Y:S01]  /*3c90*/  MOV R4, R9 ;  /* 0x0000000900047202 */ /* 0x000fe20000000f00 */
[----:B------:R-:W-:Y:S01]  /*3ca0*/  IMAD.MOV.U32 R5, RZ, RZ, R7 ;  /* 0x000000ffff057224 */ /* 0x000fe200078e0007 */
[----:B------:R0:W2:Y:S04]  /*3cb0*/  LDL R6, [R8] ;  /* 0x0000000008067983 */ /* 0x0000a80000100800 */
[----:B------:R-:W2:Y:S01]  /*3cc0*/  LDG.E R4, desc[UR6][R4.64] ;  /* 0x0000000604047981 */ /* 0x000ea2000c1e1900 */
[----:B------:R-:W-:Y:S01]  /*3cd0*/  VIADD R0, R0, 0x1 ;  /* 0x0000000100007836 */ /* 0x000fe20000000000 */
[----:B------:R-:W-:Y:S02]  /*3ce0*/  IADD3 R9, P1, PT, R9, 0x4, RZ ;  /* 0x0000000409097810 */ /* 0x000fe40007f3e0ff */
[----:B0-----:R-:W-:-:S02]  /*3cf0*/  IADD3 R8, PT, PT, R8, 0x4, RZ ;  /* 0x0000000408087810 */ /* 0x001fc40007ffe0ff */
[----:B------:R-:W-:Y:S01]  /*3d00*/  ISETP.NE.AND P0, PT, R0, RZ, PT ;  /* 0x000000ff0000720c */ /* 0x000fe20003f05270 */
[----:B------:R-:W-:Y:S02]  /*3d10*/  IMAD.X R7, RZ, RZ, R7, P1 ;  /* 0x000000ffff077224 */ /* 0x000fe400008e0607 */
[----:B--2---:R-:W-:-:S10]  /*3d20*/  IMAD R17, R6, R4, R17 ;  /* 0x0000000406117224 */ /* 0x004fd400078e0211 */
[----:B------:R-:W-:Y:S05]  /*3d30*/  @P0 BRA `(.L_x_169) ;  /* 0xfffffffc00d40947 */ /* 0x000fea000383ffff */
.L_x_166:
[--C-:B------:R-:W-:Y:S01]  /*3d40*/  SHF.R.S32.HI R7, RZ, 0x1f, R17.reuse ;  /* 0x0000001fff077819 */ /* 0x100fe20000011411 */
[----:B------:R-:W-:-:S07]  /*3d50*/  IMAD.MOV.U32 R6, RZ, RZ, R17 ;  /* 0x000000ffff067224 */ /* 0x000fce00078e0011 */
.L_x_163:
[----:B------:R-:W0:Y:S01]  /*3d60*/  LDCU.64 UR4, c[0x0][0x3a0] ;  /* 0x00007400ff0477ac */ /* 0x000e220008000a00 */
[----:B------:R-:W1:Y:S01]  /*3d70*/  LDC R0, c[0x0][0x3bc] ;  /* 0x0000ef00ff007b82 */ /* 0x000e620000000800 */
[----:B0-----:R-:W-:-:S04]  /*3d80*/  LEA R4, P0, R2, UR4, 0x2 ;  /* 0x0000000402047c11 */ /* 0x001fc8000f8010ff */
[----:B------:R-:W-:-:S05]  /*3d90*/  LEA.HI.X R5, R2, UR5, R3, 0x2, P0 ;  /* 0x0000000502057c11 */ /* 0x000fca00080f1403 */
[----:B------:R0:W5:Y:S01]  /*3da0*/  LDG.E R2, desc[UR6][R4.64] ;  /* 0x0000000604027981 */ /* 0x000162000c1e1900 */
[----:B-1----:R-:W-:Y:S01]  /*3db0*/  ISETP.GT.AND P0, PT, R0, 0x9, PT ;  /* 0x000000090000780c */ /* 0x002fe20003f04270 */
[----:B------:R-:W-:-:S12]  /*3dc0*/  BSSY.RECONVERGENT B0, `(.L_x_170) ;  /* 0x000014e000007945 */ /* 0x000fd80003800200 */
[----:B0-----:R-:W-:Y:S05]  /*3dd0*/  @P0 BRA `(.L_x_171) ;  /* 0x0000000400ec0947 */ /* 0x001fea0003800000 */
[----:B------:R-:W-:-:S13]  /*3de0*/  ISETP.GT.AND P0, PT, R0, 0x4, PT ;  /* 0x000000040000780c */ /* 0x000fda0003f04270 */
[----:B------:R-:W-:Y:S05]  /*3df0*/  @P0 BRA `(.L_x_172) ;  /* 0x0000000000480947 */ /* 0x000fea0003800000 */
[----:B------:R-:W-:-:S13]  /*3e00*/  ISETP.GT.AND P0, PT, R0, 0x2, PT ;  /* 0x000000020000780c */ /* 0x000fda0003f04270 */
[----:B------:R-:W-:Y:S05]  /*3e10*/  @P0 BRA `(.L_x_173) ;  /* 0x0000000000200947 */ /* 0x000fea0003800000 */
[----:B------:R-:W-:-:S13]  /*3e20*/  ISETP.NE.AND P0, PT, R0, 0x1, PT ;  /* 0x000000010000780c */ /* 0x000fda0003f05270 */
[----:B------:R-:W-:Y:S05]  /*3e30*/  @!P0 BRA `(.L_x_174) ;  /* 0x0000000000108947 */ /* 0x000fea0003800000 */
[----:B------:R-:W-:-:S13]  /*3e40*/  ISETP.NE.AND P0, PT, R0, 0x2, PT ;  /* 0x000000020000780c */ /* 0x000fda0003f05270 */
[----:B------:R-:W-:Y:S05]  /*3e50*/  @P0 BRA `(.L_x_175) ;  /* 0x00000014000c0947 */ /* 0x000fea0003800000 */
[----:B-----5:R-:W-:Y:S01]  /*3e60*/  FMUL R2, RZ, R2 ;  /* 0x00000002ff027220 */ /* 0x020fe20000400000 */
[----:B------:R-:W-:Y:S06]  /*3e70*/  BRA `(.L_x_176) ;  /* 0x0000001400087947 */ /* 0x000fec0003800000 */
.L_x_174:
[----:B-----5:R-:W-:Y:S01]  /*3e80*/  FADD R2, RZ, R2 ;  /* 0x00000002ff027221 */ /* 0x020fe20000000000 */
[----:B------:R-:W-:Y:S06]  /*3e90*/  BRA `(.L_x_176) ;  /* 0x0000001400007947 */ /* 0x000fec0003800000 */
.L_x_173:
[----:B------:R-:W-:-:S04]  /*3ea0*/  MOV R3, 0xfffffffd ;  /* 0xfffffffd00037802 */ /* 0x000fc80000000f00 */
[----:B------:R-:W-:-:S05]  /*3eb0*/  VIADDMNMX.U32 R0, R0, R3, 0x2, PT ;  /* 0x0000000200007446 */ /* 0x000fca0003800003 */
[----:B------:R-:W-:-:S04]  /*3ec0*/  IMAD.SHL.U32 R0, R0, 0x4, RZ ;  /* 0x0000000400007824 */ /* 0x000fc800078e00ff */
[----:B------:R-:W0:Y:S02]  /*3ed0*/  LDC R4, c[0x2][R0] ;  /* 0x0080000000047b82 */ /* 0x000e240000000800 */
[----:B0-----:R-:W-:-:S04]  /*3ee0*/  SHF.R.S32.HI R5, RZ, 0x1f, R4 ;  /* 0x0000001fff057819 */ /* 0x001fc80000011404 */
.L_x_238:
[----:B------:R-:W-:Y:S05]  /*3ef0*/  BRX R4 -0x3f00                                                      (*"BRANCH_TARGETS .L_x_176,.L_x_240,.L_x_175"*) ;  /* 0xffffffc004407949 */ /* 0x000fea000383ffff */
.L_x_240:
[----:B-----5:R-:W-:Y:S01]  /*3f00*/  FADD R2, -R2, -RZ ;  /* 0x800000ff02027221 */ /* 0x020fe20000000100 */
[----:B------:R-:W-:Y:S06]  /*3f10*/  BRA `(.L_x_176) ;  /* 0x0000001000e07947 */ /* 0x000fec0003800000 */
.L_x_172:
[----:B------:R-:W-:-:S13]  /*3f20*/  ISETP.GT.AND P0, PT, R0, 0x6, PT ;  /* 0x000000060000780c */ /* 0x000fda0003f04270 */
[----:B------:R-:W-:Y:S05]  /*3f30*/  @P0 BRA `(.L_x_177) ;  /* 0x0000000000280947 */ /* 0x000fea0003800000 */
[----:B------:R-:W-:-:S05]  /*3f40*/  VIADD R0, R0, 0xfffffffb ;  /* 0xfffffffb00007836 */ /* 0x000fca0000000000 */
[----:B------:R-:W-:-:S04]  /*3f50*/  VIMNMX.U32 R0, PT, PT, R0, 0x2, PT ;  /* 0x0000000200007848 */ /* 0x000fc80003fe0000 */
[----:B------:R-:W-:-:S04]  /*3f60*/  SHF.L.U32 R0, R0, 0x2, RZ ;  /* 0x0000000200007819 */ /* 0x000fc800000006ff */
[----:B------:R-:W0:Y:S02]  /*3f70*/  LDC R4, c[0x2][R0+0xc] ;  /* 0x0080030000047b82 */ /* 0x000e240000000800 */
[----:B0-----:R-:W-:-:S04]  /*3f80*/  SHF.R.S32.HI R5, RZ, 0x1f, R4 ;  /* 0x0000001fff057819 */ /* 0x001fc80000011404 */
.L_x_242:
[----:B------:R-:W-:Y:S05]  /*3f90*/  BRX R4 -0x3fa0                                                      (*"BRANCH_TARGETS .L_x_243,.L_x_244,.L_x_175"*) ;  /* 0xffffffc004187949 */ /* 0x000fea000383ffff */
.L_x_244:
[----:B-----5:R-:W-:Y:S01]  /*3fa0*/  FSET.BF.EQ.AND R2, R2, RZ, PT ;  /* 0x000000ff0202720a */ /* 0x020fe20003802000 */
[----:B------:R-:W-:Y:S06]  /*3fb0*/  BRA `(.L_x_176) ;  /* 0x0000001000b87947 */ /* 0x000fec0003800000 */
.L_x_243:
[----:B-----5:R-:W-:Y:S01]  /*3fc0*/  FSET.BF.LT.AND R2, R2, RZ, PT ;  /* 0x000000ff0202720a */ /* 0x020fe20003801000 */
[----:B------:R-:W-:Y:S06]  /*3fd0*/  BRA `(.L_x_176) ;  /* 0x0000001000b07947 */ /* 0x000fec0003800000 */
.L_x_177:
[----:B------:R-:W-:-:S05]  /*3fe0*/  IMAD.MOV.U32 R3, RZ, RZ, -0x7 ;  /* 0xfffffff9ff037424 */ /* 0x000fca00078e00ff */
[----:B------:R-:W-:-:S05]  /*3ff0*/  VIADDMNMX.U32 R0, R0, R3, 0x3, PT ;  /* 0x0000000300007446 */ /* 0x000fca0003800003 */
[----:B------:R-:W-:-:S04]  /*4000*/  IMAD.SHL.U32 R0, R0, 0x4, RZ ;  /* 0x0000000400007824 */ /* 0x000fc800078e00ff */
[----:B------:R-:W0:Y:S02]  /*4010*/  LDC R4, c[0x2][R0+0x18] ;  /* 0x0080060000047b82 */ /* 0x000e240000000800 */
[----:B0-----:R-:W-:-:S04]  /*4020*/  SHF.R.S32.HI R5, RZ, 0x1f, R4 ;  /* 0x0000001fff057819 */ /* 0x001fc80000011404 */
.L_x_246:
[----:B------:R-:W-:Y:S05]  /*4030*/  BRX R4 -0x4040                                                      (*"BRANCH_TARGETS .L_x_247,.L_x_248,.L_x_249,.L_x_175"*) ;  /* 0xffffffbc04f07949 */ /* 0x000fea000383ffff */
.L_x_249:
[----:B-----5:R-:W-:Y:S01]  /*4040*/  HFMA2 R2, -RZ, RZ, 0, 0 ;  /* 0x00000000ff027431 */ /* 0x020fe200000001ff */
[----:B------:R-:W-:Y:S06]  /*4050*/  BRA `(.L_x_176) ;  /* 0x0000001000907947 */ /* 0x000fec0003800000 */
.L_x_247:
[----:B-----5:R-:W-:Y:S01]  /*4060*/  FSETP.GE.AND P0, PT, R2, RZ, PT ;  /* 0x000000ff0200720b */ /* 0x020fe20003f06000 */
[----:B------:R-:W-:-:S12]  /*4070*/  BSSY.RECONVERGENT B1, `(.L_x_178) ;  /* 0x0000044000017945 */ /* 0x000fd80003800200 */
[----:B------:R-:W-:Y:S05]  /*4080*/  @!P0 BRA `(.L_x_179) ;  /* 0x00000000007c8947 */ /* 0x000fea0003800000 */
[----:B------:R-:W-:Y:S01]  /*4090*/  IMAD.MOV.U32 R3, RZ, RZ, 0x3bbb989d ;  /* 0x3bbb989dff037424 */ /* 0x000fe200078e00ff */
[----:B------:R-:W-:Y:S01]  /*40a0*/  BSSY.RECONVERGENT B2, `(.L_x_180) ;  /* 0x000001b000027945 */ /* 0x000fe20003800200 */
[----:B------:R-:W-:Y:S02]  /*40b0*/  IMAD.MOV.U32 R5, RZ, RZ, 0x437c0000 ;  /* 0x437c0000ff057424 */ /* 0x000fe400078e00ff */
        /* <DEDUP_REMOVED lines=19> */
[----:B------:R-:W-:-:S05]  /*41f0*/  LOP3.LUT R0, R11, 0x7fffffff, RZ, 0xc0, !PT ;  /* 0x7fffffff0b007812 */ /* 0x000fca00078ec0ff */
[----:B------:R-:W-:Y:S01]  /*4200*/  VIADD R8, R0, 0xfff00000 ;  /* 0xfff0000000087836 */ /* 0x000fe20000000000 */
[----:B------:R-:W-:-:S07]  /*4210*/  MOV R0, 0x4230 ;  /* 0x0000423000007802 */ /* 0x000fce0000000f00 */
[----:B------:R-:W-:Y:S05]  /*4220*/  CALL.REL.NOINC `($__internal_6_$__cuda_sm20_dblrcp_rn_slowpath_v3) ;  /* 0x0000001000347944 */ /* 0x000fea0003c00000 */
[----:B------:R-:W-:Y:S01]  /*4230*/  MOV R2, R4 ;  /* 0x0000000400027202 */ /* 0x000fe20000000f00 */
[----:B------:R-:W-:-:S07]  /*4240*/  IMAD.MOV.U32 R3, RZ, RZ, R5 ;  /* 0x000000ffff037224 */ /* 0x000fce00078e0005 */
.L_x_181:
[----:B------:R-:W-:Y:S05]  /*4250*/  BSYNC.RECONVERGENT B2 ;  /* 0x0000000000027941 */ /* 0x000fea0003800200 */
.L_x_180:
[----:B------:R0:W1:Y:S01]  /*4260*/  F2F.F32.F64 R2, R2 ;  /* 0x0000000200027310 */ /* 0x0000620000301000 */
[----:B------:R-:W-:Y:S05]  /*4270*/  BRA `(.L_x_182) ;  /* 0x00000000008c7947 */ /* 0x000fea0003800000 */
.L_x_179:
        /* <DEDUP_REMOVED lines=8> */
[----:B------:R-:W-:Y:S01]  /*4300*/  FFMA R10, R2, 1.925963033500011079e-08, R3 ;  /* 0x32a57060020a7823 */ /* 0x000fe20000000003 */
[----:B------:R-:W-:-:S03]  /*4310*/  IMAD.MOV.U32 R2, RZ, RZ, 0x1 ;  /* 0x00000001ff027424 */ /* 0x000fc600078e00ff */
        /* <DEDUP_REMOVED lines=20> */
[----:B------:R-:W-:Y:S05]  /*4460*/  CALL.REL.NOINC `($__internal_7_$__cuda_sm20_div_rn_f64_full) ;  /* 0x00000010004c7944 */ /* 0x000fea0003c00000 */
[----:B------:R-:W-:Y:S01]  /*4470*/  IMAD.MOV.U32 R2, RZ, RZ, R12 ;  /* 0x000000ffff027224 */ /* 0x000fe200078e000c */
[----:B------:R-:W-:-:S07]  /*4480*/  MOV R3, R13 ;  /* 0x0000000d00037202 */ /* 0x000fce0000000f00 */
.L_x_184:
[----:B------:R-:W-:Y:S05]  /*4490*/  BSYNC.RECONVERGENT B2 ;  /* 0x0000000000027941 */ /* 0x000fea0003800200 */
.L_x_183:
[----:B------:R2:W3:Y:S02]  /*44a0*/  F2F.F32.F64 R2, R2 ;  /* 0x0000000200027310 */ /* 0x0004e40000301000 */
.L_x_182:
[----:B------:R-:W-:Y:S05]  /*44b0*/  BSYNC.RECONVERGENT B1 ;  /* 0x0000000000017941 */ /* 0x000fea0003800200 */
.L_x_178:
[----:B------:R-:W-:Y:S05]  /*44c0*/  BRA `(.L_x_176) ;  /* 0x0000000c00747947 */ /* 0x000fea0003800000 */
.L_x_248:
[----:B-----5:R-:W0:Y:S01]  /*44d0*/  F2F.F64.F32 R2, R2 ;  /* 0x0000000200027310 */ /* 0x020e220000201800 */
[----:B------:R-:W-:Y:S01]  /*44e0*/  IMAD.MOV.U32 R0, RZ, RZ, RZ ;  /* 0x000000ffff007224 */ /* 0x000fe200078e00ff */
[----:B------:R-:W-:Y:S01]  /*44f0*/  MOV R4, RZ ;  /* 0x000000ff00047202 */ /* 0x000fe20000000f00 */
[----:B0-----:R-:W-:Y:S01]  /*4500*/  DSETP.MAX.AND P0, P1, RZ, R2, PT ;  /* 0x00000002ff00722a */ /* 0x001fe2000390f000 */
[----:B------:R-:W-:Y:S02]  /*4510*/  IMAD.MOV.U32 R9, RZ, RZ, R3 ;  /* 0x000000ffff097224 */ /* 0x000fe400078e0003 */
[----:B------:R-:W-:-:S03]  /*4520*/  IMAD.MOV.U32 R5, RZ, RZ, R2 ;  /* 0x000000ffff057224 */ /* 0x000fc600078e0002 */
[----:B------:R-:W-:Y:S02]  /*4530*/  FSEL R11, R0, R9, P0 ;  /* 0x00000009000b7208 */ /* 0x000fe40000000000 */
[----:B------:R-:W-:-:S06]  /*4540*/  SEL R4, R4, R5, P0 ;  /* 0x0000000504047207 */ /* 0x000fcc0000000000 */
[----:B------:R-:W-:-:S05]  /*4550*/  @P1 LOP3.LUT R11, R9, 0x80000, RZ, 0xfc, !PT ;  /* 0x00080000090b1812 */ /* 0x000fca00078efcff */
[----:B------:R-:W-:-:S04]  /*4560*/  IMAD.MOV.U32 R5, RZ, RZ, R11 ;  /* 0x000000ffff057224 */ /* 0x000fc800078e000b */
[----:B------:R4:W0:Y:S01]  /*4570*/  F2F.F32.F64 R2, R4 ;  /* 0x0000000400027310 */ /* 0x0008220000301000 */
[----:B------:R-:W-:Y:S05]  /*4580*/  BRA `(.L_x_176) ;  /* 0x0000000c00447947 */ /* 0x000fea0003800000 */
.L_x_171:
[----:B------:R-:W-:-:S13]  /*4590*/  ISETP.GT.AND P0, PT, R0, 0xd, PT ;  /* 0x0000000d0000780c */ /* 0x000fda0003f04270 */
[----:B------:R-:W-:Y:S05]  /*45a0*/  @P0 BRA `(.L_x_185) ;  /* 0x0000000800300947 */ /* 0x000fea0003800000 */
[----:B------:R-:W-:-:S13]  /*45b0*/  ISETP.GT.AND P0, PT, R0, 0xb, PT ;  /* 0x0000000b0000780c */ /* 0x000fda0003f04270 */
[----:B------:R-:W-:Y:S05]  /*45c0*/  @P0 BRA `(.L_x_186) ;  /* 0x0000000400a80947 */ /* 0x000fea0003800000 */
[----:B------:R-:W-:-:S04]  /*45d0*/  IADD3 R0, PT, PT, R0, -0xa, RZ ;  /* 0xfffffff600007810 */ /* 0x000fc80007ffe0ff */
[----:B------:R-:W-:-:S05]  /*45e0*/  VIMNMX.U32 R0, PT, PT, R0, 0x2, PT ;  /* 0x0000000200007848 */ /* 0x000fca0003fe0000 */
[----:B------:R-:W-:-:S04]  /*45f0*/  IMAD.SHL.U32 R0, R0, 0x4, RZ ;  /* 0x0000000400007824 */ /* 0x000fc800078e00ff */
[----:B------:R-:W0:Y:S02]  /*4600*/  LDC R4, c[0x2][R0+0x28] ;  /* 0x00800a0000047b82 */ /* 0x000e240000000800 */
[----:B0-----:R-:W-:-:S04]  /*4610*/  SHF.R.S32.HI R5, RZ, 0x1f, R4 ;  /* 0x0000001fff057819 */ /* 0x001fc80000011404 */
.L_x_251:
[----:B------:R-:W-:Y:S05]  /*4620*/  BRX R4 -0x4630                                                      (*"BRANCH_TARGETS .L_x_252,.L_x_253,.L_x_175"*) ;  /* 0xffffffb804747949 */ /* 0x000fea000383ffff */
.L_x_253:
[----:B-----5:R-:W0:Y:S01]  /*4630*/  F2F.F64.F32 R4, R2 ;  /* 0x0000000200047310 */ /* 0x020e220000201800 */
[----:B------:R-:W-:Y:S01]  /*4640*/  UMOV UR4, 0xa0b5ed8d ;  /* 0xa0b5ed8d00047882 */ /* 0x000fe20000000000 */
[----:B------:R-:W-:Y:S01]  /*4650*/  UMOV UR5, 0x3eb0c6f7 ;  /* 0x3eb0c6f700057882 */ /* 0x000fe20000000000 */
[----:B------:R-:W-:Y:S02]  /*4660*/  CS2R R8, SRZ ;  /* 0x0000000000087805 */ /* 0x000fe4000001ff00 */
[----:B------:R-:W-:Y:S01]  /*4670*/  MOV R0, 0x46a0 ;  /* 0x000046a000007802 */ /* 0x000fe20000000f00 */
[----:B0-----:R-:W-:-:S11]  /*4680*/  DADD R4, R4, UR4 ;  /* 0x0000000404047e29 */ /* 0x001fd60008000000 */
[----:B------:R-:W-:Y:S05]  /*4690*/  CALL.REL.NOINC `($__internal_7_$__cuda_sm20_div_rn_f64_full) ;  /* 0x0000000c00c07944 */ /* 0x000fea0003c00000 */
[----:B------:R-:W-:Y:S01]  /*46a0*/  IMAD.MOV.U32 R2, RZ, RZ, R12 ;  /* 0x000000ffff027224 */ /* 0x000fe200078e000c */
[----:B------:R-:W-:-:S05]  /*46b0*/  MOV R3, R13 ;  /* 0x0000000d00037202 */ /* 0x000fca0000000f00 */
[----:B------:R0:W1:Y:S01]  /*46c0*/  F2F.F32.F64 R2, R2 ;  /* 0x0000000200027310 */ /* 0x0000620000301000 */
[----:B------:R-:W-:Y:S05]  /*46d0*/  BRA `(.L_x_176) ;  /* 0x0000000800f07947 */ /* 0x000fea0003800000 */
.L_x_252:
[----:B-----5:R-:W0:Y:S01]  /*46e0*/  F2F.F64.F32 R2, R2 ;  /* 0x0000000200027310 */ /* 0x020e220000201800 */
[----:B------:R-:W-:Y:S01]  /*46f0*/  UMOV UR4, 0xa0b5ed8d ;  /* 0xa0b5ed8d00047882 */ /* 0x000fe20000000000 */
[----:B------:R-:W-:Y:S02]  /*4700*/  UMOV UR5, 0x3eb0c6f7 ;  /* 0x3eb0c6f700057882 */ /* 0x000fe40000000000 */
[----:B0-----:R-:W-:-:S10]  /*4710*/  DADD R2, R2, UR4 ;  /* 0x0000000402027e29 */ /* 0x001fd40008000000 */
[----:B------:R-:W-:Y:S01]  /*4720*/  ISETP.GT.AND P0, PT, R3, 0xfffff, PT ;  /* 0x000fffff0300780c */ /* 0x000fe20003f04270 */
[----:B------:R-:W-:Y:S02]  /*4730*/  IMAD.MOV.U32 R4, RZ, RZ, R2 ;  /* 0x000000ffff047224 */ /* 0x000fe400078e0002 */
[----:B------:R-:W-:-:S10]  /*4740*/  IMAD.MOV.U32 R5, RZ, RZ, R3 ;  /* 0x000000ffff057224 */ /* 0x000fd400078e0003 */
[----:B------:R-:W-:-:S10]  /*4750*/  @!P0 DMUL R4, R4, 1.80143985094819840000e+16 ;  /* 0x4350000004048828 */ /* 0x000fd40000000000 */
[----:B------:R-:W-:Y:S01]  /*4760*/  @!P0 MOV R3, R5 ;  /* 0x0000000500038202 */ /* 0x000fe20000000f00 */
[----:B------:R-:W-:-:S04]  /*4770*/  @!P0 IMAD.MOV.U32 R2, RZ, RZ, R4 ;  /* 0x000000ffff028224 */ /* 0x000fc800078e0004 */
[----:B------:R-:W-:-:S05]  /*4780*/  VIADD R0, R3, 0xffffffff ;  /* 0xffffffff03007836 */ /* 0x000fca0000000000 */
[----:B------:R-:W-:Y:S01]  /*4790*/  ISETP.GT.U32.AND P1, PT, R0, 0x7feffffe, PT ;  /* 0x7feffffe0000780c */ /* 0x000fe20003f24070 */
[----:B------:R-:W-:Y:S01]  /*47a0*/  IMAD.MOV.U32 R0, RZ, RZ, -0x3ff ;  /* 0xfffffc01ff007424 */ /* 0x000fe200078e00ff */
[----:B------:R-:W-:-:S11]  /*47b0*/  @!P0 MOV R0, 0xfffffbcb ;  /* 0xfffffbcb00008802 */ /* 0x000fd60000000f00 */
[----:B------:R-:W-:Y:S05]  /*47c0*/  @P1 BRA `(.L_x_187) ;  /* 0x0000000400081947 */ /* 0x000fea0003800000 */
[----:B------:R-:W-:Y:S01]  /*47d0*/  LOP3.LUT R4, R3, 0xfffff, RZ, 0xc0, !PT ;  /* 0x000fffff03047812 */ /* 0x000fe200078ec0ff */
[----:B------:R-:W-:Y:S01]  /*47e0*/  IMAD.MOV.U32 R8, RZ, RZ, RZ ;  /* 0x000000ffff087224 */ /* 0x000fe200078e00ff */
[----:B------:R-:W-:Y:S01]  /*47f0*/  MOV R16, 0x8b7a8b04 ;  /* 0x8b7a8b0400107802 */ /* 0x000fe20000000f00 */
[----:B------:R-:W-:Y:S01]  /*4800*/  IMAD.MOV.U32 R17, RZ, RZ, 0x3ed0ee25 ;  /* 0x3ed0ee25ff117424 */ /* 0x000fe200078e00ff */
[----:B------:R-:W-:Y:S01]  /*4810*/  LOP3.LUT R5, R4, 0x3ff00000, RZ, 0xfc, !PT ;  /* 0x3ff0000004057812 */ /* 0x000fe200078efcff */
[----:B------:R-:W-:Y:S01]  /*4820*/  IMAD.MOV.U32 R4, RZ, RZ, R2 ;  /* 0x000000ffff047224 */ /* 0x000fe200078e0002 */
[----:B------:R-:W-:Y:S01]  /*4830*/  UMOV UR4, 0x3ae80f1e ;  /* 0x3ae80f1e00047882 */ /* 0x000fe20000000000 */
        /* <DEDUP_REMOVED lines=59> */
.L_x_187:
[----:B------:R-:W-:Y:S01]  /*4bf0*/  IMAD.MOV.U32 R2, RZ, RZ, 0x0 ;  /* 0x00000000ff027424 */ /* 0x000fe200078e00ff */
[----:B------:R-:W-:Y:S01]  /*4c00*/  LOP3.LUT P0, RZ, R5, 0x7fffffff, RZ, 0xc0, !PT ;  /* 0x7fffffff05ff7812 */ /* 0x000fe2000780c0ff */
[----:B------:R-:W-:-:S06]  /*4c10*/  IMAD.MOV.U32 R3, RZ, RZ, 0x7ff00000 ;  /* 0x7ff00000ff037424 */ /* 0x000fcc00078e00ff */
[----:B------:R-:W-:-:S10]  /*4c20*/  DFMA R2, R4, R2, +INF ;  /* 0x7ff000000402742b */ /* 0x000fd40000000002 */
[----:B------:R-:W-:Y:S02]  /*4c30*/  FSEL R2, R2, RZ, P0 ;  /* 0x000000ff02027208 */ /* 0x000fe40000000000 */
[----:B------:R-:W-:-:S04]  /*4c40*/  FSEL R3, R3, -QNAN , P0 ;  /* 0xfff0000003037808 */ /* 0x000fc80000000000 */
[----:B------:R0:W1:Y:S01]  /*4c50*/  F2F.F32.F64 R2, R2 ;  /* 0x0000000200027310 */ /* 0x0000620000301000 */
[----:B------:R-:W-:Y:S05]  /*4c60*/  BRA `(.L_x_176) ;  /* 0x00000004008c7947 */ /* 0x000fea0003800000 */
.L_x_186:
[----:B------:R-:W-:-:S04]  /*4c70*/  MOV R3, 0xfffffff4 ;  /* 0xfffffff400037802 */ /* 0x000fc80000000f00 */
[----:B------:R-:W-:-:S05]  /*4c80*/  VIADDMNMX.U32 R0, R0, R3, 0x2, PT ;  /* 0x0000000200007446 */ /* 0x000fca0003800003 */
[----:B------:R-:W-:-:S04]  /*4c90*/  IMAD.SHL.U32 R0, R0, 0x4, RZ ;  /* 0x0000000400007824 */ /* 0x000fc800078e00ff */
[----:B------:R-:W0:Y:S02]  /*4ca0*/  LDC R4, c[0x2][R0+0x34] ;  /* 0x00800d0000047b82 */ /* 0x000e240000000800 */
[----:B0-----:R-:W-:-:S04]  /*4cb0*/  SHF.R.S32.HI R5, RZ, 0x1f, R4 ;  /* 0x0000001fff057819 */ /* 0x001fc80000011404 */
.L_x_255:
[----:B------:R-:W-:Y:S05]  /*4cc0*/  BRX R4 -0x4cd0                                                      (*"BRANCH_TARGETS .L_x_256,.L_x_257,.L_x_175"*) ;  /* 0xffffffb004cc7949 */ /* 0x000fea000383ffff */
.L_x_257:
[----:B-----5:R-:W-:Y:S01]  /*4cd0*/  VIADD R0, R2, 0x1800000 ;  /* 0x0180000002007836 */ /* 0x020fe20000000000 */
[----:B------:R-:W-:Y:S04]  /*4ce0*/  BSSY.RECONVERGENT B1, `(.L_x_188) ;  /* 0x000000c000017945 */ /* 0x000fe80003800200 */
[----:B------:R-:W-:-:S04]  /*4cf0*/  LOP3.LUT R0, R0, 0x7f800000, RZ, 0xc0, !PT ;  /* 0x7f80000000007812 */ /* 0x000fc800078ec0ff */
[----:B------:R-:W-:-:S13]  /*4d00*/  ISETP.GT.U32.AND P0, PT, R0, 0x1ffffff, PT ;  /* 0x01ffffff0000780c */ /* 0x000fda0003f04070 */
[----:B------:R-:W-:Y:S05]  /*4d10*/  @P0 BRA `(.L_x_189) ;  /* 0x0000000000100947 */ /* 0x000fea0003800000 */
[----:B------:R-:W-:-:S07]  /*4d20*/  MOV R4, 0x4d40 ;  /* 0x00004d4000047802 */ /* 0x000fce0000000f00 */
[----:B------:R-:W-:Y:S05]  /*4d30*/  CALL.REL.NOINC `($__internal_8_$__cuda_sm20_rcp_rn_f32_slowpath) ;  /* 0x0000000c00887944 */ /* 0x000fea0003c00000 */
[----:B------:R-:W-:Y:S01]  /*4d40*/  MOV R2, R3 ;  /* 0x0000000300027202 */ /* 0x000fe20000000f00 */
[----:B------:R-:W-:Y:S06]  /*4d50*/  BRA `(.L_x_190) ;  /* 0x0000000000107947 */ /* 0x000fec0003800000 */
.L_x_189:
[----:B------:R-:W0:Y:S02]  /*4d60*/  MUFU.RCP R3, R2 ;  /* 0x0000000200037308 */ /* 0x000e240000001000 */
[----:B0-----:R-:W-:-:S04]  /*4d70*/  FFMA R0, R2, R3, -1 ;  /* 0xbf80000002007423 */ /* 0x001fc80000000003 */
[----:B------:R-:W-:-:S04]  /*4d80*/  FADD.FTZ R0, -R0, -RZ ;  /* 0x800000ff00007221 */ /* 0x000fc80000010100 */
[----:B------:R-:W-:-:S07]  /*4d90*/  FFMA R2, R3, R0, R3 ;  /* 0x0000000003027223 */ /* 0x000fce0000000003 */
.L_x_190:
[----:B------:R-:W-:Y:S05]  /*4da0*/  BSYNC.RECONVERGENT B1 ;  /* 0x0000000000017941 */ /* 0x000fea0003800200 */
.L_x_188:
[----:B------:R-:W-:Y:S05]  /*4db0*/  BRA `(.L_x_176) ;  /* 0x0000000400387947 */ /* 0x000fea0003800000 */
.L_x_256:
[----:B------:R-:W-:Y:S02]  /*4dc0*/  IMAD.MOV.U32 R3, RZ, RZ, 0x3bbb989d ;  /* 0x3bbb989dff037424 */ /* 0x000fe400078e00ff */
[----:B------:R-:W-:Y:S02]  /*4dd0*/  IMAD.MOV.U32 R0, RZ, RZ, 0x437c0000 ;  /* 0x437c0000ff007424 */ /* 0x000fe400078e00ff */
[----:B-----5:R-:W-:-:S04]  /*4de0*/  FFMA.SAT R3, R2, R3, 0.5 ;  /* 0x3f00000002037423 */ /* 0x020fc80000002003 */
[----:B------:R-:W-:-:S04]  /*4df0*/  FFMA.RM R0, R3, R0, 12582913 ;  /* 0x4b40000103007423 */ /* 0x000fc80000004000 */
[C---:B------:R-:W-:Y:S01]  /*4e00*/  FADD R3, R0.reuse, -12583039 ;  /* 0xcb40007f00037421 */ /* 0x040fe20000000000 */
[----:B------:R-:W-:-:S03]  /*4e10*/  SHF.L.U32 R0, R0, 0x17, RZ ;  /* 0x0000001700007819 */ /* 0x000fc600000006ff */
[----:B------:R-:W-:-:S04]  /*4e20*/  FFMA R3, R2, 1.4426950216293334961, -R3 ;  /* 0x3fb8aa3b02037823 */ /* 0x000fc80000000803 */
[----:B------:R-:W-:-:S06]  /*4e30*/  FFMA R3, R2, 1.925963033500011079e-08, R3 ;  /* 0x32a5706002037823 */ /* 0x000fcc0000000003 */
[----:B------:R-:W0:Y:S02]  /*4e40*/  MUFU.EX2 R3, R3 ;  /* 0x0000000300037308 */ /* 0x000e240000000800 */
[----:B0-----:R-:W-:Y:S01]  /*4e50*/  FMUL R2, R0, R3 ;  /* 0x0000000300027220 */ /* 0x001fe20000400000 */
[----:B------:R-:W-:Y:S06]  /*4e60*/  BRA `(.L_x_176) ;  /* 0x00000004000c7947 */ /* 0x000fec0003800000 */
.L_x_185:
[----:B------:R-:W-:-:S13]  /*4e70*/  ISETP.GT.AND P0, PT, R0, 0xf, PT ;  /* 0x0000000f0000780c */ /* 0x000fda0003f04270 */
[----:B------:R-:W-:Y:S05]  /*4e80*/  @P0 BRA `(.L_x_191) ;  /* 0x00000000008c0947 */ /* 0x000fea0003800000 */
[----:B------:R-:W-:-:S05]  /*4e90*/  VIADD R0, R0, 0xfffffff2 ;  /* 0xfffffff200007836 */ /* 0x000fca0000000000 */
[----:B------:R-:W-:-:S05]  /*4ea0*/  VIMNMX.U32 R0, PT, PT, R0, 0x2, PT ;  /* 0x0000000200007848 */ /* 0x000fca0003fe0000 */
[----:B------:R-:W-:-:S04]  /*4eb0*/  IMAD.SHL.U32 R0, R0, 0x4, RZ ;  /* 0x0000000400007824 */ /* 0x000fc800078e00ff */
[----:B------:R-:W0:Y:S02]  /*4ec0*/  LDC R4, c[0x2][R0+0x40] ;  /* 0x0080100000047b82 */ /* 0x000e240000000800 */
[----:B0-----:R-:W-:-:S04]  /*4ed0*/  SHF.R.S32.HI R5, RZ, 0x1f, R4 ;  /* 0x0000001fff057819 */ /* 0x001fc80000011404 */
.L_x_259:
[----:B------:R-:W-:Y:S05]  /*4ee0*/  BRX R4 -0x4ef0                                                      (*"BRANCH_TARGETS .L_x_260,.L_x_261,.L_x_175"*) ;  /* 0xffffffb004447949 */ /* 0x000fea000383ffff */
.L_x_261:
[----:B-----5:R-:W-:Y:S01]  /*4ef0*/  FADD R4, RZ, -R2 ;  /* 0x80000002ff047221 */ /* 0x020fe20000000000 */
[----:B------:R-:W-:Y:S01]  /*4f00*/  UMOV UR4, 0x47ae147b ;  /* 0x47ae147b00047882 */ /* 0x000fe20000000000 */
[----:B------:R-:W-:Y:S01]  /*4f10*/  F2F.F64.F32 R2, R2 ;  /* 0x0000000200027310 */ /* 0x000fe20000201800 */
[----:B------:R-:W-:-:S07]  /*4f20*/  UMOV UR5, 0x3f847ae1 ;  /* 0x3f847ae100057882 */ /* 0x000fce0000000000 */
[----:B------:R-:W0:Y:S02]  /*4f30*/  F2F.F64.F32 R4, R4 ;  /* 0x0000000400047310 */ /* 0x000e240000201800 */
[----:B0-----:R-:W-:-:S06]  /*4f40*/  DSETP.GEU.AND P0, PT, R4, UR4, PT ;  /* 0x0000000404007e2a */ /* 0x001fcc000bf0e000 */
[----:B------:R-:W-:-:S06]  /*4f50*/  DSETP.LT.AND P0, PT, R2, UR4, !P0 ;  /* 0x0000000402007e2a */ /* 0x000fcc000c701000 */
[----:B------:R-:W-:Y:S01]  /*4f60*/  FSEL R2, RZ, 1, !P0 ;  /* 0x3f800000ff027808 */ /* 0x000fe20004000000 */
[----:B------:R-:W-:Y:S07]  /*4f70*/  BRA `(.L_x_176) ;  /* 0x0000000000c87947 */ /* 0x000fee0003800000 */
.L_x_260:
        /* <DEDUP_REMOVED lines=16> */
.L_x_193:
[----:B------:R-:W-:Y:S05]  /*5080*/  BSYNC.RECONVERGENT B1 ;  /* 0x0000000000017941 */ /* 0x000fea0003800200 */
.L_x_192:
[----:B------:R-:W-:-:S06]  /*5090*/  DMUL R4, RZ, -R4 ;  /* 0x80000004ff047228 */ /* 0x000fcc0000000000 */
[----:B------:R0:W1:Y:S01]  /*50a0*/  F2F.F32.F64 R2, R4 ;  /* 0x0000000400027310 */ /* 0x0000620000301000 */
[----:B------:R-:W-:Y:S05]  /*50b0*/  BRA `(.L_x_176) ;  /* 0x0000000000787947 */ /* 0x000fea0003800000 */
.L_x_191:
[----:B------:R-:W-:-:S05]  /*50c0*/  IMAD.MOV.U32 R3, RZ, RZ, -0x10 ;  /* 0xfffffff0ff037424 */ /* 0x000fca00078e00ff */
[----:B------:R-:W-:-:S04]  /*50d0*/  VIADDMNMX.U32 R0, R0, R3, 0x3, PT ;  /* 0x0000000300007446 */ /* 0x000fc80003800003 */
[----:B------:R-:W-:-:S04]  /*50e0*/  SHF.L.U32 R0, R0, 0x2, RZ ;  /* 0x0000000200007819 */ /* 0x000fc800000006ff */
[----:B------:R-:W0:Y:S02]  /*50f0*/  LDC R4, c[0x2][R0+0x4c] ;  /* 0x0080130000047b82 */ /* 0x000e240000000800 */
[----:B0-----:R-:W-:-:S04]  /*5100*/  SHF.R.S32.HI R5, RZ, 0x1f, R4 ;  /* 0x0000001fff057819 */ /* 0x001fc80000011404 */
.L_x_263:
[----:B------:R-:W-:Y:S05]  /*5110*/  BRX R4 -0x5120                                                      (*"BRANCH_TARGETS .L_x_264,.L_x_265,.L_x_266,.L_x_175"*) ;  /* 0xffffffac04b87949 */ /* 0x000fea000383ffff */
.L_x_266:
[C---:B-----5:R-:W-:Y:S01]  /*5120*/  FMUL R0, |R2|.reuse, 2.8853900432586669922 ;  /* 0x4038aa3b02007820 */ /* 0x060fe20000400200 */
[----:B------:R-:W-:Y:S02]  /*5130*/  IMAD.MOV.U32 R5, RZ, RZ, 0x3c80f082 ;  /* 0x3c80f082ff057424 */ /* 0x000fe400078e00ff */
[C---:B------:R-:W-:Y:S01]  /*5140*/  FMUL R9, R2.reuse, R2 ;  /* 0x0000000202097220 */ /* 0x040fe20000400000 */
[----:B------:R-:W-:Y:S01]  /*5150*/  IMAD.MOV.U32 R4, RZ, RZ, 0x3f800000 ;  /* 0x3f800000ff047424 */ /* 0x000fe200078e00ff */
[C---:B------:R-:W-:Y:S01]  /*5160*/  FSETP.GE.AND P1, PT, |R2|.reuse, 0.60000002384185791016, PT ;  /* 0x3f19999a0200780b */ /* 0x040fe20003f26200 */
[----:B------:R-:W0:Y:S01]  /*5170*/  MUFU.EX2 R0, R0 ;  /* 0x0000000000007308 */ /* 0x000e220000000800 */
[----:B------:R-:W-:Y:S01]  /*5180*/  FFMA R5, R9, R5, -0.052303962409496307373 ;  /* 0xbd563cae09057423 */ /* 0x000fe20000000005 */
[----:B------:R-:W-:-:S03]  /*5190*/  FSETP.GE.AND P0, PT, |R2|, 9.010913848876953125, PT ;  /* 0x41102cb40200780b */ /* 0x000fc60003f06200 */
[----:B------:R-:W-:Y:S01]  /*51a0*/  FFMA R8, R5, R9, 0.1331529766321182251 ;  /* 0x3e08594105087423 */ /* 0x000fe20000000009 */
[----:B0-----:R-:W-:-:S03]  /*51b0*/  FADD R3, R0, 1 ;  /* 0x3f80000000037421 */ /* 0x001fc60000000000 */
[----:B------:R-:W-:-:S03]  /*51c0*/  FFMA R0, R8, R9, -0.33332768082618713379 ;  /* 0xbeaaa9ed08007423 */ /* 0x000fc60000000009 */
[----:B------:R-:W0:Y:S02]  /*51d0*/  MUFU.RCP R3, R3 ;  /* 0x0000000300037308 */ /* 0x000e240000001000 */
[----:B0-----:R-:W-:Y:S01]  /*51e0*/  FFMA R4, R3, -2, R4 ;  /* 0xc000000003047823 */ /* 0x001fe20000000004 */
[----:B------:R-:W-:-:S04]  /*51f0*/  FFMA R3, R0, R9, RZ ;  /* 0x0000000900037223 */ /* 0x000fc800000000ff */
[----:B------:R-:W-:-:S04]  /*5200*/  FSEL R5, R4, 1, !P0 ;  /* 0x3f80000004057808 */ /* 0x000fc80004000000 */
[--C-:B------:R-:W-:Y:S01]  /*5210*/  LOP3.LUT R5, R5, 0x80000000, R2.reuse, 0xb8, !PT ;  /* 0x8000000005057812 */ /* 0x100fe200078eb802 */
[----:B------:R-:W-:-:S05]  /*5220*/  @!P1 FFMA R5, R2, R3, R2 ;  /* 0x0000000302059223 */ /* 0x000fca0000000002 */
[----:B------:R-:W-:Y:S01]  /*5230*/  MOV R2, R5 ;  /* 0x0000000500027202 */ /* 0x000fe20000000f00 */
[----:B------:R-:W-:Y:S06]  /*5240*/  BRA `(.L_x_176) ;  /* 0x0000000000147947 */ /* 0x000fec0003800000 */
.L_x_264:
[----:B-----5:R-:W-:Y:S01]  /*5250*/  FMNMX R2, RZ, R2, !PT ;  /* 0x00000002ff027209 */ /* 0x020fe20007800000 */
[----:B------:R-:W-:Y:S06]  /*5260*/  BRA `(.L_x_176) ;  /* 0x00000000000c7947 */ /* 0x000fec0003800000 */
.L_x_265:
[----:B-----5:R-:W-:Y:S01]  /*5270*/  IMAD.MOV.U32 R2, RZ, RZ, 0x3f800000 ;  /* 0x3f800000ff027424 */ /* 0x020fe200078e00ff */
[----:B------:R-:W-:Y:S06]  /*5280*/  BRA `(.L_x_176) ;  /* 0x0000000000047947 */ /* 0x000fec0003800000 */
.L_x_175:
[----:B-----5:R-:W-:-:S07]  /*5290*/  FADD R2, RZ, R2 ;  /* 0x00000002ff027221 */ /* 0x020fce0000000000 */
.L_x_176:
[----:B------:R-:W-:Y:S05]  /*52a0*/  BSYNC.RECONVERGENT B0 ;  /* 0x0000000000007941 */ /* 0x000fea0003800200 */
.L_x_170:
[----:B------:R-:W0:Y:S02]  /*52b0*/  LDCU.64 UR4, c[0x0][0x380] ;  /* 0x00007000ff0477ac */ /* 0x000e240008000a00 */
[----:B0---4-:R-:W-:-:S04]  /*52c0*/  LEA R4, P0, R6, UR4, 0x2 ;  /* 0x0000000406047c11 */ /* 0x011fc8000f8010ff */
[----:B------:R-:W-:-:S05]  /*52d0*/  LEA.HI.X R5, R6, UR5, R7, 0x2, P0 ;  /* 0x0000000506057c11 */ /* 0x000fca00080f1407 */
[----:B-1-3-5:R-:W-:Y:S01]  /*52e0*/  STG.E desc[UR6][R4.64], R2 ;  /* 0x0000000204007986 */ /* 0x02afe2000c101906 */
[----:B------:R-:W-:Y:S05]  /*52f0*/  EXIT ;  /* 0x000000000000794d */ /* 0x000fea0003800000 */
        .weak           $__internal_6_$__cuda_sm20_dblrcp_rn_slowpath_v3
        .type           $__internal_6_$__cuda_sm20_dblrcp_rn_slowpath_v3,@function
        .size           $__internal_6_$__cuda_sm20_dblrcp_rn_slowpath_v3,($__internal_7_$__cuda_sm20_div_rn_f64_full - $__internal_6_$__cuda_sm20_dblrcp_rn_slowpath_v3)
$__internal_6_$__cuda_sm20_dblrcp_rn_slowpath_v3:
[----:B------:R-:W-:Y:S01]  /*5300*/  IMAD.MOV.U32 R2, RZ, RZ, R10 ;  /* 0x000000ffff027224 */ /* 0x000fe200078e000a */
[----:B------:R-:W-:Y:S01]  /*5310*/  MOV R3, R11 ;  /* 0x0000000b00037202 */ /* 0x000fe20000000f00 */
[----:B------:R-:W-:Y:S05]  /*5320*/  BSSY.RECONVERGENT B3, `(.L_x_194) ;  /* 0x0000024000037945 */ /* 0x000fea0003800200 */
[----:B------:R-:W-:-:S14]  /*5330*/  DSETP.GTU.AND P0, PT, |R2|, +INF , PT ;  /* 0x7ff000000200742a */ /* 0x000fdc0003f0c200 */
[----:B------:R-:W-:Y:S05]  /*5340*/  @P0 BRA `(.L_x_195) ;  /* 0x00000000007c0947 */ /* 0x000fea0003800000 */
[----:B------:R-:W-:-:S05]  /*5350*/  LOP3.LUT R9, R11, 0x7fffffff, RZ, 0xc0, !PT ;  /* 0x7fffffff0b097812 */ /* 0x000fca00078ec0ff */
[----:B------:R-:W-:-:S05]  /*5360*/  VIADD R4, R9, 0xffffffff ;  /* 0xffffffff09047836 */ /* 0x000fca0000000000 */
[----:B------:R-:W-:-:S13]  /*5370*/  ISETP.GE.U32.AND P0, PT, R4, 0x7fefffff, PT ;  /* 0x7fefffff0400780c */ /* 0x000fda0003f06070 */
[----:B------:R-:W-:Y:S01]  /*5380*/  @P0 LOP3.LUT R5, R3, 0x7ff00000, RZ, 0x3c, !PT ;  /* 0x7ff0000003050812 */ /* 0x000fe200078e3cff */
[----:B------:R-:W-:Y:S01]  /*5390*/  @P0 IMAD.MOV.U32 R4, RZ, RZ, RZ ;  /* 0x000000ffff040224 */ /* 0x000fe200078e00ff */
[----:B------:R-:W-:Y:S06]  /*53a0*/  @P0 BRA `(.L_x_196) ;  /* 0x00000000006c0947 */ /* 0x000fec0003800000 */
[----:B------:R-:W-:-:S13]  /*53b0*/  ISETP.GE.U32.AND P0, PT, R9, 0x1000001, PT ;  /* 0x010000010900780c */ /* 0x000fda0003f06070 */
[----:B------:R-:W-:Y:S05]  /*53c0*/  @!P0 BRA `(.L_x_197) ;  /* 0x0000000000348947 */ /* 0x000fea0003800000 */
[----:B------:R-:W-:Y:S01]  /*53d0*/  IADD3 R5, PT, PT, R3, -0x3fe00000, RZ ;  /* 0xc020000003057810 */ /* 0x000fe20007ffe0ff */
[----:B------:R-:W-:-:S03]  /*53e0*/  IMAD.MOV.U32 R4, RZ, RZ, R2 ;  /* 0x000000ffff047224 */ /* 0x000fc600078e0002 */
        /* <DEDUP_REMOVED lines=11> */
.L_x_197:
        /* <DEDUP_REMOVED lines=10> */
.L_x_195:
[----:B------:R-:W-:Y:S02]  /*5540*/  LOP3.LUT R5, R3, 0x80000, RZ, 0xfc, !PT ;  /* 0x0008000003057812 */ /* 0x000fe400078efcff */
[----:B------:R-:W-:-:S07]  /*5550*/  MOV R4, R2 ;  /* 0x0000000200047202 */ /* 0x000fce0000000f00 */
.L_x_196:
[----:B------:R-:W-:Y:S05]  /*5560*/  BSYNC.RECONVERGENT B3 ;  /* 0x0000000000037941 */ /* 0x000fea0003800200 */
.L_x_194:
[----:B------:R-:W-:Y:S02]  /*5570*/  IMAD.MOV.U32 R2, RZ, RZ, R0 ;  /* 0x000000ffff027224 */ /* 0x000fe400078e0000 */
[----:B------:R-:W-:-:S04]  /*5580*/  IMAD.MOV.U32 R3, RZ, RZ, 0x0 ;  /* 0x00000000ff037424 */ /* 0x000fc800078e00ff */
[----:B------:R-:W-:Y:S05]  /*5590*/  RET.REL.NODEC R2 `(_Z9mapKernelPfPiS0_iS_S0_S0_ii) ;  /* 0xffffffa802987950 */ /* 0x000fea0003c3ffff */
        .weak           $__internal_7_$__cuda_sm20_div_rn_f64_full
        .type           $__internal_7_$__cuda_sm20_div_rn_f64_full,@function
        .size           $__internal_7_$__cuda_sm20_div_rn_f64_full,($__internal_8_$__cuda_sm20_rcp_rn_f32_slowpath - $__internal_7_$__cuda_sm20_div_rn_f64_full)
$__internal_7_$__cuda_sm20_div_rn_f64_full:
[C---:B------:R-:W-:Y:S01]  /*55a0*/  FSETP.GEU.AND P0, PT, |R5|.reuse, 1.469367938527859385e-39, PT ;  /* 0x001000000500780b */ /* 0x040fe20003f0e200 */
[----:B------:R-:W-:Y:S01]  /*55b0*/  IMAD.MOV.U32 R16, RZ, RZ, 0x1 ;  /* 0x00000001ff107424 */ /* 0x000fe200078e00ff */
[----:B------:R-:W-:Y:S01]  /*55c0*/  LOP3.LUT R2, R5, 0x800fffff, RZ, 0xc0, !PT ;  /* 0x800fffff05027812 */ /* 0x000fe200078ec0ff */
[----:B------:R-:W-:Y:S01]  /*55d0*/  BSSY.RECONVERGENT B3, `(.L_x_198) ;  /* 0x0000055000037945 */ /* 0x000fe20003800200 */
[C---:B------:R-:W-:Y:S02]  /*55e0*/  FSETP.GEU.AND P2, PT, |R9|.reuse, 1.469367938527859385e-39, PT ;  /* 0x001000000900780b */ /* 0x040fe40003f4e200 */
[----:B------:R-:W-:Y:S02]  /*55f0*/  LOP3.LUT R3, R2, 0x3ff00000, RZ, 0xfc, !PT ;  /* 0x3ff0000002037812 */ /* 0x000fe400078efcff */
[----:B------:R-:W-:Y:S02]  /*5600*/  MOV R2, R4 ;  /* 0x0000000400027202 */ /* 0x000fe40000000f00 */
[----:B------:R-:W-:-:S02]  /*5610*/  LOP3.LUT R12, R9, 0x7ff00000, RZ, 0xc0, !PT ;  /* 0x7ff00000090c7812 */ /* 0x000fc400078ec0ff */
[----:B------:R-:W-:Y:S01]  /*5620*/  LOP3.LUT R15, R5, 0x7ff00000, RZ, 0xc0, !PT ;  /* 0x7ff00000050f7812 */ /* 0x000fe200078ec0ff */
[----:B------:R-:W-:-:S03]  /*5630*/  @!P0 DMUL R2, R4, 8.98846567431157953865e+307 ;  /* 0x7fe0000004028828 */ /* 0x000fc60000000000 */
[C---:B------:R-:W-:Y:S01]  /*5640*/  ISETP.GE.U32.AND P1, PT, R12.reuse, R15, PT ;  /* 0x0000000f0c00720c */ /* 0x040fe20003f26070 */
[----:B------:R-:W-:Y:S01]  /*5650*/  @!P2 IMAD.MOV.U32 R18, RZ, RZ, RZ ;  /* 0x000000ffff12a224 */ /* 0x000fe200078e00ff */
[----:B------:R-:W-:Y:S01]  /*5660*/  @!P2 LOP3.LUT R13, R5, 0x7ff00000, RZ, 0xc0, !PT ;  /* 0x7ff00000050da812 */ /* 0x000fe200078ec0ff */
[----:B------:R-:W0:Y:S03]  /*5670*/  MUFU.RCP64H R17, R3 ;  /* 0x0000000300117308 */ /* 0x000e260000001800 */
        /* <DEDUP_REMOVED lines=19> */
[----:B------:R-:W-:Y:S02]  /*57b0*/  VIADD R23, R20, 0xffffffff ;  /* 0xffffffff14177836 */ /* 0x000fe40000000000 */
        /* <DEDUP_REMOVED lines=10> */
[----:B------:R-:W-:-:S04]  /*5860*/  SEL R13, R13, 0x63400000, !P0 ;  /* 0x634000000d0d7807 */ /* 0x000fc80004000000 */
[----:B------:R-:W-:Y:S01]  /*5870*/  IADD3 R16, PT, PT, -R13, R8, RZ ;  /* 0x000000080d107210 */ /* 0x000fe20007ffe1ff */
[----:B------:R-:W-:-:S04]  /*5880*/  IMAD.MOV.U32 R8, RZ, RZ, RZ ;  /* 0x000000ffff087224 */ /* 0x000fc800078e00ff */
[----:B------:R-:W-:-:S06]  /*5890*/  VIADD R9, R16, 0x7fe00000 ;  /* 0x7fe0000010097836 */ /* 0x000fcc0000000000 */
        /* <DEDUP_REMOVED lines=10> */
[----:B------:R-:W-:Y:S01]  /*5940*/  DMUL.RP R8, R14, R8 ;  /* 0x000000080e087228 */ /* 0x000fe20000008000 */
[----:B------:R-:W-:-:S06]  /*5950*/  IMAD.MOV.U32 R2, RZ, RZ, RZ ;  /* 0x000000ffff027224 */ /* 0x000fcc00078e00ff */
[----:B------:R-:W-:-:S03]  /*5960*/  DFMA R2, R12, -R2, R14 ;  /* 0x800000020c02722b */ /* 0x000fc6000000000e */
[----:B------:R-:W-:-:S03]  /*5970*/  LOP3.LUT R5, R9, R5, RZ, 0x3c, !PT ;  /* 0x0000000509057212 */ /* 0x000fc600078e3cff */
[----:B------:R-:W-:-:S04]  /*5980*/  IADD3 R2, PT, PT, -R16, -0x43300000, RZ ;  /* 0xbcd0000010027810 */ /* 0x000fc80007ffe1ff */
[----:B------:R-:W-:-:S04]  /*5990*/  FSETP.NEU.AND P0, PT, |R3|, R2, PT ;  /* 0x000000020300720b */ /* 0x000fc80003f0d200 */
[----:B------:R-:W-:Y:S02]  /*59a0*/  FSEL R12, R8, R12, !P0 ;  /* 0x0000000c080c7208 */ /* 0x000fe40004000000 */
[----:B------:R-:W-:Y:S01]  /*59b0*/  FSEL R13, R5, R13, !P0 ;  /* 0x0000000d050d7208 */ /* 0x000fe20004000000 */
[----:B------:R-:W-:Y:S06]  /*59c0*/  BRA `(.L_x_200) ;  /* 0x0000000000547947 */ /* 0x000fec0003800000 */
.L_x_199:
        /* <DEDUP_REMOVED lines=16> */
.L_x_202:
[----:B------:R-:W-:Y:S01]  /*5ad0*/  LOP3.LUT R13, R5, 0x80000, RZ, 0xfc, !PT ;  /* 0x00080000050d7812 */ /* 0x000fe200078efcff */
[----:B------:R-:W-:Y:S01]  /*5ae0*/  IMAD.MOV.U32 R12, RZ, RZ, R4 ;  /* 0x000000ffff0c7224 */ /* 0x000fe200078e0004 */
[----:B------:R-:W-:Y:S06]  /*5af0*/  BRA `(.L_x_200) ;  /* 0x0000000000087947 */ /* 0x000fec0003800000 */
.L_x_201:
[----:B------:R-:W-:Y:S02]  /*5b00*/  LOP3.LUT R13, R9, 0x80000, RZ, 0xfc, !PT ;  /* 0x00080000090d7812 */ /* 0x000fe400078efcff */
[----:B------:R-:W-:-:S07]  /*5b10*/  MOV R12, R8 ;  /* 0x00000008000c7202 */ /* 0x000fce0000000f00 */
.L_x_200:
[----:B------:R-:W-:Y:S05]  /*5b20*/  BSYNC.RECONVERGENT B3 ;  /* 0x0000000000037941 */ /* 0x000fea0003800200 */
.L_x_198:
[----:B------:R-:W-:Y:S02]  /*5b30*/  IMAD.MOV.U32 R2, RZ, RZ, R0 ;  /* 0x000000ffff027224 */ /* 0x000fe400078e0000 */
[----:B------:R-:W-:-:S04]  /*5b40*/  IMAD.MOV.U32 R3, RZ, RZ, 0x0 ;  /* 0x00000000ff037424 */ /* 0x000fc800078e00ff */
[----:B------:R-:W-:Y:S05]  /*5b50*/  RET.REL.NODEC R2 `(_Z9mapKernelPfPiS0_iS_S0_S0_ii) ;  /* 0xffffffa402287950 */ /* 0x000fea0003c3ffff */
        .weak           $__internal_8_$__cuda_sm20_rcp_rn_f32_slowpath
        .type           $__internal_8_$__cuda_sm20_rcp_rn_f32_slowpath,@function
        .size           $__internal_8_$__cuda_sm20_rcp_rn_f32_slowpath,(.L_x_276 - $__internal_8_$__cuda_sm20_rcp_rn_f32_slowpath)
$__internal_8_$__cuda_sm20_rcp_rn_f32_slowpath:
[----:B------:R-:W-:Y:S01]  /*5b60*/  SHF.L.U32 R0, R2, 0x1, RZ ;  /* 0x0000000102007819 */ /* 0x000fe200000006ff */
[----:B------:R-:W-:Y:S03]  /*5b70*/  BSSY.RECONVERGENT B2, `(.L_x_203) ;  /* 0x0000031000027945 */ /* 0x000fe60003800200 */
[----:B------:R-:W-:Y:S01]  /*5b80*/  SHF.R.U32.HI R9, RZ, 0x18, R0 ;  /* 0x00000018ff097819 */ /* 0x000fe20000011600 */
[----:B------:R-:W-:-:S03]  /*5b90*/  IMAD.MOV.U32 R0, RZ, RZ, R2 ;  /* 0x000000ffff007224 */ /* 0x000fc600078e0002 */
        /* <DEDUP_REMOVED lines=12> */
.L_x_204:
        /* <DEDUP_REMOVED lines=29> */
[----:B------:R-:W-:-:S05]  /*5e30*/  @!P0 VIADD R3, R3, 0x1 ;  /* 0x0000000103038836 */ /* 0x000fca0000000000 */
[----:B------:R-:W-:-:S04]  /*5e40*/  @!P1 SHF.L.U32 R3, R3, 0x1, RZ ;  /* 0x0000000103039819 */ /* 0x000fc800000006ff */
[----:B------:R-:W-:Y:S01]  /*5e50*/  LOP3.LUT R3, R3, 0x80000000, R0, 0xf8, !PT ;  /* 0x8000000003037812 */ /* 0x000fe200078ef800 */
[----:B------:R-:W-:Y:S06]  /*5e60*/  BRA `(.L_x_205) ;  /* 0x0000000000047947 */ /* 0x000fec0003800000 */
.L_x_206:
[----:B------:R0:W1:Y:S02]  /*5e70*/  MUFU.RCP R3, R0 ;  /* 0x0000000000037308 */ /* 0x0000640000001000 */
.L_x_205:
[----:B------:R-:W-:Y:S05]  /*5e80*/  BSYNC.RECONVERGENT B2 ;  /* 0x0000000000027941 */ /* 0x000fea0003800200 */
.L_x_203:
[----:B------:R-:W-:-:S04]  /*5e90*/  IMAD.MOV.U32 R5, RZ, RZ, 0x0 ;  /* 0x00000000ff057424 */ /* 0x000fc800078e00ff */
[----:B01----:R-:W-:Y:S05]  /*5ea0*/  RET.REL.NODEC R4 `(_Z9mapKernelPfPiS0_iS_S0_S0_ii) ;  /* 0xffffffa004547950 */ /* 0x003fea0003c3ffff */
.L_x_207:
        /* <DEDUP_REMOVED lines=13> */
.L_x_276:


//--------------------- .text._Z20MatrixMultiplyKernelPfPKiS1_S_S1_S1_S_S1_S1_ --------------------------
	.section	.text._Z20MatrixMultiplyKernelPfPKiS1_S_S1_S1_S_S1_S1_,"ax",@progbits
	.align	128
        .global         _Z20MatrixMultiplyKernelPfPKiS1_S_S1_S1_S_S1_S1_
        .type           _Z20MatrixMultiplyKernelPfPKiS1_S_S1_S1_S_S1_S1_,@function
        .size           _Z20MatrixMultiplyKernelPfPKiS1_S_S1_S1_S_S1_S1_,(.L_x_280 - _Z20MatrixMultiplyKernelPfPKiS1_S_S1_S1_S_S1_S1_)
        .other          _Z20MatrixMultiplyKernelPfPKiS1_S_S1_S1_S_S1_S1_,@"STO_CUDA_ENTRY STV_DEFAULT"
_Z20MatrixMultiplyKernelPfPKiS1_S_S1_S1_S_S1_S1_:
.text._Z20MatrixMultiplyKernelPfPKiS1_S_S1_S1_S_S1_S1_:
[----:B------:R-:W-:Y:S08]  /*0000*/  LDC R1, c[0x0][0x37c] ;  /* 0x0000df00ff017b82 */ /* 0x000ff00000000800 */
[----:B------:R-:W0:Y:S01]  /*0010*/  LDC.64 R2, c[0x0][0x3a0] ;  /* 0x0000e800ff027b82 */ /* 0x000e220000000a00 */
[----:B------:R-:W0:Y:S07]  /*0020*/  LDCU.64 UR8, c[0x0][0x358] ;  /* 0x00006b00ff0877ac */ /* 0x000e2e0008000a00 */
[----:B------:R-:W1:Y:S01]  /*0030*/  LDC.64 R8, c[0x0][0x390] ;  /* 0x0000e400ff087b82 */ /* 0x000e620000000a00 */
[----:B0-----:R-:W2:Y:S04]  /*0040*/  LDG.E R14, desc[UR8][R2.64+0x8] ;  /* 0x00000808020e7981 */ /* 0x001ea8000c1e1900 */
[----:B-1----:R-:W3:Y:S04]  /*0050*/  LDG.E R0, desc[UR8][R8.64] ;  /* 0x0000000808007981 */ /* 0x002ee8000c1e1900 */
[----:B------:R-:W4:Y:S04]  /*0060*/  LDG.E R10, desc[UR8][R8.64+0x4] ;  /* 0x00000408080a7981 */ /* 0x000f28000c1e1900 */
[----:B------:R4:W5:Y:S01]  /*0070*/  LDG.E R11, desc[UR8][R8.64+0x8] ;  /* 0x00000808080b7981 */ /* 0x000962000c1e1900 */
[----:B------:R-:W0:Y:S01]  /*0080*/  S2R R4, SR_TID.X ;  /* 0x0000000000047919 */ /* 0x000e220000002100 */
[----:B------:R-:W0:Y:S01]  /*0090*/  S2UR UR4, SR_CTAID.X ;  /* 0x00000000000479c3 */ /* 0x000e220000002500 */
[----:B------:R-:W1:Y:S07]  /*00a0*/  S2R R5, SR_TID.Y ;  /* 0x0000000000057919 */ /* 0x000e6e0000002200 */
[----:B------:R-:W0:Y:S08]  /*00b0*/  LDC R7, c[0x0][0x360] ;  /* 0x0000d800ff077b82 */ /* 0x000e300000000800 */
[----:B------:R-:W3:Y:S08]  /*00c0*/  S2UR UR7, SR_CTAID.Z ;  /* 0x00000000000779c3 */ /* 0x000ef00000002700 */
[----:B------:R-:W1:Y:S08]  /*00d0*/  S2UR UR5, SR_CTAID.Y ;  /* 0x00000000000579c3 */ /* 0x000e700000002600 */
[----:B------:R-:W1:Y:S01]  /*00e0*/  LDC R12, c[0x0][0x364] ;  /* 0x0000d900ff0c7b82 */ /* 0x000e620000000800 */
[----:B0-----:R-:W-:Y:S01]  /*00f0*/  IMAD R6, R7, UR4, R4 ;  /* 0x0000000407067c24 */ /* 0x001fe2000f8e0204 */
[----:B--2---:R-:W-:Y:S01]  /*0100*/  ISETP.GE.AND P0, PT, R14, 0x1, PT ;  /* 0x000000010e00780c */ /* 0x004fe20003f06270 */
[----:B---3--:R-:W-:-:S04]  /*0110*/  IMAD R7, R0, UR7, RZ ;  /* 0x0000000700077c24 */ /* 0x008fc8000f8e02ff */
[----:B----4-:R-:W-:Y:S02]  /*0120*/  IMAD R8, R6, R10, R7 ;  /* 0x0000000a06087224 */ /* 0x010fe400078e0207 */
[----:B-1----:R-:W-:Y:S02]  /*0130*/  IMAD R7, R12, UR5, R5 ;  /* 0x000000050c077c24 */ /* 0x002fe4000f8e0205 */
[----:B------:R-:W-:Y:S02]  /*0140*/  IMAD.MOV.U32 R0, RZ, RZ, RZ ;  /* 0x000000ffff007224 */ /* 0x000fe400078e00ff */
[----:B-----5:R-:W-:Y:S02]  /*0150*/  IMAD R8, R7, R11, R8 ;  /* 0x0000000b07087224 */ /* 0x020fe400078e0208 */
[----:B------:R-:W-:Y:S05]  /*0160*/  @!P0 BRA `(.L_x_208) ;  /* 0x0000000c00688947 */ /* 0x000fea0003800000 */
[----:B------:R-:W0:Y:S01]  /*0170*/  S2UR UR6, SR_CgaCtaId ;  /* 0x00000000000679c3 */ /* 0x000e220000008800 */
[----:B------:R-:W-:Y:S01]  /*0180*/  UMOV UR4, 0x400 ;  /* 0x0000040000047882 */ /* 0x000fe20000000000 */
[----:B------:R-:W-:Y:S01]  /*0190*/  HFMA2 R11, -RZ, RZ, 0, 0 ;  /* 0x00000000ff0b7431 */ /* 0x000fe200000001ff */
[----:B------:R-:W-:Y:S01]  /*01a0*/  UIADD3 UR5, UPT, UPT, UR4, 0x1000, URZ ;  /* 0x0000100004057890 */ /* 0x000fe2000fffe0ff */
[----:B------:R-:W-:Y:S01]  /*01b0*/  IMAD.MOV.U32 R0, RZ, RZ, RZ ;  /* 0x000000ffff007224 */ /* 0x000fe200078e00ff */
[----:B0-----:R-:W-:Y:S02]  /*01c0*/  ULEA UR4, UR6, UR4, 0x18 ;  /* 0x0000000406047291 */ /* 0x001fe4000f8ec0ff */
[----:B------:R-:W-:-:S04]  /*01d0*/  ULEA UR5, UR6, UR5, 0x18 ;  /* 0x0000000506057291 */ /* 0x000fc8000f8ec0ff */
[----:B------:R-:W-:Y:S02]  /*01e0*/  LEA R10, R4, UR4, 0x7 ;  /* 0x00000004040a7c11 */ /* 0x000fe4000f8e38ff */
[----:B------:R-:W-:-:S07]  /*01f0*/  LEA R9, R5, UR5, 0x2 ;  /* 0x0000000505097c11 */ /* 0x000fce000f8e10ff */
.L_x_211:
[----:B------:R-:W2:Y:S01]  /*0200*/  LDG.E R13, desc[UR8][R2.64+0x4] ;  /* 0x00000408020d7981 */ /* 0x000ea2000c1e1900 */
[----:B------:R-:W-:-:S05]  /*0210*/  IMAD R19, R11, 0x20, R5 ;  /* 0x000000200b137824 */ /* 0x000fca00078e0205 */
[----:B------:R-:W-:-:S04]  /*0220*/  ISETP.GE.AND P0, PT, R19, R14, PT ;  /* 0x0000000e1300720c */ /* 0x000fc80003f06270 */
[----:B--2---:R-:W-:-:S13]  /*0230*/  ISETP.GE.OR P0, PT, R6, R13, P0 ;  /* 0x0000000d0600720c */ /* 0x004fda0000706670 */
[----:B------:R-:W0:Y:S08]  /*0240*/  @!P0 LDC.64 R16, c[0x0][0x3a8] ;  /* 0x0000ea00ff108b82 */ /* 0x000e300000000a00 */
[----:B------:R-:W1:Y:S01]  /*0250*/  @!P0 LDC.64 R12, c[0x0][0x398] ;  /* 0x0000e600ff0c8b82 */ /* 0x000e620000000a00 */
[----:B0-----:R-:W2:Y:S04]  /*0260*/  @!P0 LDG.E R15, desc[UR8][R16.64] ;  /* 0x00000008100f8981 */ /* 0x001ea8000c1e1900 */
[----:B------:R-:W3:Y:S04]  /*0270*/  @!P0 LDG.E R18, desc[UR8][R16.64+0x4] ;  /* 0x0000040810128981 */ /* 0x000ee8000c1e1900 */
[----:B------:R-:W4:Y:S01]  /*0280*/  @!P0 LDG.E R20, desc[UR8][R16.64+0x8] ;  /* 0x0000080810148981 */ /* 0x000f22000c1e1900 */
[----:B------:R-:W-:Y:S01]  /*0290*/  IMAD R25, R11, 0x20, R4 ;  /* 0x000000200b197824 */ /* 0x000fe200078e0204 */
[----:B------:R-:W-:Y:S01]  /*02a0*/  BSSY.RECONVERGENT B0, `(.L_x_209) ;  /* 0x000001a000007945 */ /* 0x000fe20003800200 */
[----:B------:R-:W-:Y:S01]  /*02b0*/  MOV R21, RZ ;  /* 0x000000ff00157202 */ /* 0x000fe20000000f00 */
[----:B--2---:R-:W-:-:S04]  /*02c0*/  @!P0 IMAD R15, R15, UR7, RZ ;  /* 0x000000070f0f8c24 */ /* 0x004fc8000f8e02ff */
[----:B---3--:R-:W-:Y:S01]  /*02d0*/  @!P0 IMAD R15, R6, R18, R15 ;  /* 0x00000012060f8224 */ /* 0x008fe200078e020f */
[----:B------:R-:W-:-:S03]  /*02e0*/  MOV R18, RZ ;  /* 0x000000ff00127202 */ /* 0x000fc60000000f00 */
[----:B----4-:R-:W-:-:S04]  /*02f0*/  @!P0 IMAD R15, R19, R20, R15 ;  /* 0x00000014130f8224 */ /* 0x010fc800078e020f */
[----:B-1----:R-:W-:-:S05]  /*0300*/  @!P0 IMAD.WIDE R12, R15, 0x4, R12 ;  /* 0x000000040f0c8825 */ /* 0x002fca00078e020c */
[----:B------:R0:W5:Y:S01]  /*0310*/  @!P0 LDG.E R18, desc[UR8][R12.64] ;  /* 0x000000080c128981 */ /* 0x000162000c1e1900 */
[----:B------:R-:W-:Y:S02]  /*0320*/  ISETP.GE.AND P0, PT, R25, R14, PT ;  /* 0x0000000e1900720c */ /* 0x000fe40003f06270 */
[----:B------:R-:W-:Y:S02]  /*0330*/  LEA R20, R4, UR5, 0x7 ;  /* 0x0000000504147c11 */ /* 0x000fe4000f8e38ff */
[----:B------:R-:W-:-:S03]  /*0340*/  LEA R19, R5, R10, 0x2 ;  /* 0x0000000a05137211 */ /* 0x000fc600078e10ff */
[----:B------:R-:W-:-:S06]  /*0350*/  IMAD R20, R5, 0x4, R20 ;  /* 0x0000000405147824 */ /* 0x000fcc00078e0214 */
[----:B0-----:R-:W-:Y:S05]  /*0360*/  @P0 BRA `(.L_x_210) ;  /* 0x0000000000340947 */ /* 0x001fea0003800000 */
[----:B------:R-:W0:Y:S02]  /*0370*/  LDC.64 R12, c[0x0][0x3b8] ;  /* 0x0000ee00ff0c7b82 */ /* 0x000e240000000a00 */
[----:B0-----:R-:W2:Y:S02]  /*0380*/  LDG.E R12, desc[UR8][R12.64+0x8] ;  /* 0x000008080c0c7981 */ /* 0x001ea4000c1e1900 */
[----:B--2---:R-:W-:-:S13]  /*0390*/  ISETP.GE.AND P0, PT, R7, R12, PT ;  /* 0x0000000c0700720c */ /* 0x004fda0003f06270 */
[----:B------:R-:W0:Y:S08]  /*03a0*/  @!P0 LDC.64 R14, c[0x0][0x3c0] ;  /* 0x0000f000ff0e8b82 */ /* 0x000e300000000a00 */
[----:B------:R-:W1:Y:S01]  /*03b0*/  @!P0 LDC.64 R16, c[0x0][0x3b0] ;  /* 0x0000ec00ff108b82 */ /* 0x000e620000000a00 */
[----:B0-----:R-:W2:Y:S04]  /*03c0*/  @!P0 LDG.E R22, desc[UR8][R14.64] ;  /* 0x000000080e168981 */ /* 0x001ea8000c1e1900 */
[----:B------:R-:W3:Y:S04]  /*03d0*/  @!P0 LDG.E R23, desc[UR8][R14.64+0x4] ;  /* 0x000004080e178981 */ /* 0x000ee8000c1e1900 */
[----:B------:R-:W4:Y:S01]  /*03e0*/  @!P0 LDG.E R24, desc[UR8][R14.64+0x8] ;  /* 0x000008080e188981 */ /* 0x000f22000c1e1900 */
[----:B--2---:R-:W-:-:S04]  /*03f0*/  @!P0 IMAD R22, R22, UR7, RZ ;  /* 0x0000000716168c24 */ /* 0x004fc8000f8e02ff */
[----:B---3--:R-:W-:-:S04]  /*0400*/  @!P0 IMAD R22, R25, R23, R22 ;  /* 0x0000001719168224 */ /* 0x008fc800078e0216 */
[----:B----4-:R-:W-:-:S04]  /*0410*/  @!P0 IMAD R23, R7, R24, R22 ;  /* 0x0000001807178224 */ /* 0x010fc800078e0216 */
[----:B-1----:R-:W-:-:S05]  /*0420*/  @!P0 IMAD.WIDE R16, R23, 0x4, R16 ;  /* 0x0000000417108825 */ /* 0x002fca00078e0210 */
[----:B------:R0:W5:Y:S02]  /*0430*/  @!P0 LDG.E R21, desc[UR8][R16.64] ;  /* 0x0000000810158981 */ /* 0x000164000c1e1900 */
.L_x_210:
[----:B------:R-:W-:Y:S05]  /*0440*/  BSYNC.RECONVERGENT B0 ;  /* 0x0000000000007941 */ /* 0x000fea0003800200 */
.L_x_209:
[----:B-----5:R-:W-:Y:S04]  /*0450*/  STS [R19], R18 ;  /* 0x0000001213007388 */ /* 0x020fe80000000800 */
[----:B------:R1:W-:Y:S01]  /*0460*/  STS [R20], R21 ;  /* 0x0000001514007388 */ /* 0x0003e20000000800 */
[----:B------:R-:W-:Y:S06]  /*0470*/  BAR.SYNC.DEFER_BLOCKING 0x0 ;  /* 0x0000000000007b1d */ /* 0x000fec0000010000 */
[----:B------:R-:W2:Y:S01]  /*0480*/  LDG.E R13, desc[UR8][R2.64+0x8] ;  /* 0x00000808020d7981 */ /* 0x000ea2000c1e1900 */
[C---:B------:R-:W-:Y:S01]  /*0490*/  VIADD R12, R11.reuse, 0x1 ;  /* 0x000000010b0c7836 */ /* 0x040fe20000000000 */
[C---:B------:R-:W-:Y:S01]  /*04a0*/  IADD3 R14, PT, PT, R11.reuse, 0x2, RZ ;  /* 0x000000020b0e7810 */ /* 0x040fe20007ffe0ff */
[C---:B-1----:R-:W-:Y:S01]  /*04b0*/  VIADD R20, R11.reuse, 0x5 ;  /* 0x000000050b147836 */ /* 0x042fe20000000000 */
[----:B------:R-:W-:-:S02]  /*04c0*/  IADD3 R24, PT, PT, R11, 0x8, RZ ;  /* 0x000000080b187810 */ /* 0x000fc40007ffe0ff */
[C---:B------:R-:W-:Y:S02]  /*04d0*/  IADD3 R28, PT, PT, R11.reuse, 0x12, RZ ;  /* 0x000000120b1c7810 */ /* 0x040fe40007ffe0ff */
[CC--:B--2---:R-:W-:Y:S02]  /*04e0*/  ISETP.GE.AND P3, PT, R11.reuse, R13.reuse, PT ;  /* 0x0000000d0b00720c */ /* 0x0c4fe40003f66270 */
[-C--:B------:R-:W-:Y:S02]  /*04f0*/  ISETP.GE.AND P4, PT, R12, R13.reuse, PT ;  /* 0x0000000d0c00720c */ /* 0x080fe40003f86270 */
[-C--:B------:R-:W-:Y:S01]  /*0500*/  ISETP.GE.AND P5, PT, R14, R13.reuse, PT ;  /* 0x0000000d0e00720c */ /* 0x080fe20003fa6270 */
[C---:B------:R-:W-:Y:S01]  /*0510*/  VIADD R14, R11.reuse, 0x3 ;  /* 0x000000030b0e7836 */ /* 0x040fe20000000000 */
[----:B------:R-:W-:Y:S02]  /*0520*/  ISETP.GE.AND P1, PT, R20, R13, PT ;  /* 0x0000000d1400720c */ /* 0x000fe40003f26270 */
[----:B------:R-:W-:-:S02]  /*0530*/  IADD3 R20, PT, PT, R11, 0x6, RZ ;  /* 0x000000060b147810 */ /* 0x000fc40007ffe0ff */
[-C--:B------:R-:W-:Y:S02]  /*0540*/  ISETP.GE.AND P6, PT, R14, R13.reuse, PT ;  /* 0x0000000d0e00720c */ /* 0x080fe40003fc6270 */
[C---:B------:R-:W-:Y:S01]  /*0550*/  IADD3 R14, PT, PT, R11.reuse, 0x4, RZ ;  /* 0x000000040b0e7810 */ /* 0x040fe20007ffe0ff */
[----:B------:R-:W-:Y:S01]  /*0560*/  @!P3 LDS R25, [R10] ;  /* 0x000000000a19b984 */ /* 0x000fe20000000800 */
[-C--:B------:R-:W-:Y:S01]  /*0570*/  ISETP.GE.AND P2, PT, R20, R13.reuse, PT ;  /* 0x0000000d1400720c */ /* 0x080fe20003f46270 */
[----:B------:R-:W-:Y:S01]  /*0580*/  VIADD R20, R11, 0x7 ;  /* 0x000000070b147836 */ /* 0x000fe20000000000 */
[-C--:B------:R-:W-:Y:S01]  /*0590*/  ISETP.GE.AND P0, PT, R14, R13.reuse, PT ;  /* 0x0000000d0e00720c */ /* 0x080fe20003f06270 */
[----:B------:R-:W1:Y:S04]  /*05a0*/  @!P3 LDS R18, [R9] ;  /* 0x000000000912b984 */ /* 0x000e680000000800 */
[----:B------:R-:W-:Y:S04]  /*05b0*/  @!P4 LDS R22, [R10+0x4] ;  /* 0x000004000a16c984 */ /* 0x000fe80000000800 */
[----:B------:R-:W2:Y:S04]  /*05c0*/  @!P4 LDS R23, [R9+0x80] ;  /* 0x000080000917c984 */ /* 0x000ea80000000800 */
[----:B------:R-:W-:Y:S04]  /*05d0*/  @!P5 LDS R19, [R10+0x8] ;  /* 0x000008000a13d984 */ /* 0x000fe80000000800 */
[----:B------:R-:W3:Y:S04]  /*05e0*/  @!P5 LDS R21, [R9+0x100] ;  /* 0x000100000915d984 */ /* 0x000ee80000000800 */
[----:B0-----:R-:W-:Y:S04]  /*05f0*/  @!P6 LDS R16, [R10+0xc] ;  /* 0x00000c000a10e984 */ /* 0x001fe80000000800 */
[----:B------:R-:W0:Y:S04]  /*0600*/  @!P6 LDS R17, [R9+0x180] ;  /* 0x000180000911e984 */ /* 0x000e280000000800 */
[----:B------:R-:W-:Y:S04]  /*0610*/  @!P0 LDS R15, [R10+0x10] ;  /* 0x000010000a0f8984 */ /* 0x000fe80000000800 */
[----:B------:R-:W4:Y:S01]  /*0620*/  @!P0 LDS R14, [R9+0x200] ;  /* 0x00020000090e8984 */ /* 0x000f220000000800 */
[----:B-1----:R-:W-:Y:S01]  /*0630*/  @!P3 FFMA R0, R25, R18, R0 ;  /* 0x000000121900b223 */ /* 0x002fe20000000000 */
[----:B------:R-:W-:-:S02]  /*0640*/  ISETP.GE.AND P3, PT, R20, R13, PT ;  /* 0x0000000d1400720c */ /* 0x000fc40003f66270 */
[----:B------:R-:W-:Y:S04]  /*0650*/  @!P1 LDS R18, [R10+0x14] ;  /* 0x000014000a129984 */ /* 0x000fe80000000800 */
[----:B------:R-:W1:Y:S01]  /*0660*/  @!P1 LDS R20, [R9+0x280] ;  /* 0x0002800009149984 */ /* 0x000e620000000800 */
[----:B--2---:R-:W-:Y:S01]  /*0670*/  @!P4 FFMA R0, R23, R22, R0 ;  /* 0x000000161700c223 */ /* 0x004fe20000000000 */
[C---:B------:R-:W-:Y:S01]  /*0680*/  VIADD R22, R11.reuse, 0x9 ;  /* 0x000000090b167836 */ /* 0x040fe20000000000 */
[----:B------:R-:W-:Y:S01]  /*0690*/  ISETP.GE.AND P4, PT, R24, R13, PT ;  /* 0x0000000d1800720c */ /* 0x000fe20003f86270 */
[----:B------:R-:W-:Y:S01]  /*06a0*/  @!P2 LDS R23, [R10+0x18] ;  /* 0x000018000a17a984 */ /* 0x000fe20000000800 */
[----:B------:R-:W-:-:S03]  /*06b0*/  VIADD R24, R11, 0xf ;  /* 0x0000000f0b187836 */ /* 0x000fc60000000000 */
[----:B------:R-:W2:Y:S01]  /*06c0*/  @!P2 LDS R25, [R9+0x300] ;  /* 0x000300000919a984 */ /* 0x000ea20000000800 */
[----:B---3--:R-:W-:Y:S01]  /*06d0*/  @!P5 FFMA R0, R21, R19, R0 ;  /* 0x000000131500d223 */ /* 0x008fe20000000000 */
[-C--:B------:R-:W-:Y:S02]  /*06e0*/  ISETP.GE.AND P5, PT, R22, R13.reuse, PT ;  /* 0x0000000d1600720c */ /* 0x080fe40003fa6270 */
[----:B------:R-:W-:Y:S01]  /*06f0*/  IADD3 R22, PT, PT, R11, 0xa, RZ ;  /* 0x0000000a0b167810 */ /* 0x000fe20007ffe0ff */
[----:B------:R-:W-:Y:S04]  /*0700*/  @!P3 LDS R27, [R10+0x1c] ;  /* 0x00001c000a1bb984 */ /* 0x000fe80000000800 */
[----:B------:R-:W3:Y:S01]  /*0710*/  @!P3 LDS R29, [R9+0x380] ;  /* 0x00038000091db984 */ /* 0x000ee20000000800 */
[----:B0-----:R-:W-:Y:S01]  /*0720*/  @!P6 FFMA R0, R17, R16, R0 ;  /* 0x000000101100e223 */ /* 0x001fe20000000000 */
[-C--:B------:R-:W-:Y:S01]  /*0730*/  ISETP.GE.AND P6, PT, R22, R13.reuse, PT ;  /* 0x0000000d1600720c */ /* 0x080fe20003fc6270 */
[----:B------:R-:W-:Y:S01]  /*0740*/  VIADD R22, R11, 0xb ;  /* 0x0000000b0b167836 */ /* 0x000fe20000000000 */
[----:B------:R-:W-:Y:S04]  /*0750*/  @!P4 LDS R21, [R10+0x20] ;  /* 0x000020000a15c984 */ /* 0x000fe80000000800 */
[----:B------:R-:W0:Y:S01]  /*0760*/  @!P4 LDS R16, [R9+0x400] ;  /* 0x000400000910c984 */ /* 0x000e220000000800 */
[----:B----4-:R-:W-:Y:S01]  /*0770*/  @!P0 FFMA R0, R15, R14, R0 ;  /* 0x0000000e0f008223 */ /* 0x010fe20000000000 */
[----:B------:R-:W-:-:S02]  /*0780*/  ISETP.GE.AND P0, PT, R22, R13, PT ;  /* 0x0000000d1600720c */ /* 0x000fc40003f06270 */
[----:B------:R-:W-:Y:S01]  /*0790*/  @!P5 LDS R14, [R10+0x24] ;  /* 0x000024000a0ed984 */ /* 0x000fe20000000800 */
[----:B------:R-:W-:-:S03]  /*07a0*/  IADD3 R22, PT, PT, R11, 0xc, RZ ;  /* 0x0000000c0b167810 */ /* 0x000fc60007ffe0ff */
[----:B------:R-:W4:Y:S04]  /*07b0*/  @!P5 LDS R19, [R9+0x480] ;  /* 0x000480000913d984 */ /* 0x000f280000000800 */
[----:B------:R-:W-:Y:S01]  /*07c0*/  @!P6 LDS R15, [R10+0x28] ;  /* 0x000028000a0fe984 */ /* 0x000fe20000000800 */
[----:B-1----:R-:W-:Y:S01]  /*07d0*/  @!P1 FFMA R0, R20, R18, R0 ;  /* 0x0000001214009223 */ /* 0x002fe20000000000 */
[----:B------:R-:W-:Y:S02]  /*07e0*/  ISETP.GE.AND P1, PT, R22, R13, PT ;  /* 0x0000000d1600720c */ /* 0x000fe40003f26270 */
[----:B------:R-:W1:Y:S01]  /*07f0*/  @!P6 LDS R17, [R9+0x500] ;  /* 0x000500000911e984 */ /* 0x000e620000000800 */
[----:B------:R-:W-:-:S03]  /*0800*/  VIADD R22, R11, 0xd ;  /* 0x0000000d0b167836 */ /* 0x000fc60000000000 */
[----:B------:R-:W-:Y:S01]  /*0810*/  @!P0 LDS R20, [R10+0x2c] ;  /* 0x00002c000a148984 */ /* 0x000fe20000000800 */
[----:B--2---:R-:W-:-:S03]  /*0820*/  @!P2 FFMA R0, R25, R23, R0 ;  /* 0x000000171900a223 */ /* 0x004fc60000000000 */
[----:B------:R-:W2:Y:S01]  /*0830*/  @!P0 LDS R18, [R9+0x580] ;  /* 0x0005800009128984 */ /* 0x000ea20000000800 */
[----:B------:R-:W-:Y:S02]  /*0840*/  ISETP.GE.AND P2, PT, R22, R13, PT ;  /* 0x0000000d1600720c */ /* 0x000fe40003f46270 */
[----:B------:R-:W-:Y:S01]  /*0850*/  IADD3 R22, PT, PT, R11, 0xe, RZ ;  /* 0x0000000e0b167810 */ /* 0x000fe20007ffe0ff */
[----:B------:R-:W-:Y:S01]  /*0860*/  @!P1 LDS R23, [R10+0x30] ;  /* 0x000030000a179984 */ /* 0x000fe20000000800 */
[----:B---3--:R-:W-:Y:S02]  /*0870*/  @!P3 FFMA R0, R29, R27, R0 ;  /* 0x0000001b1d00b223 */ /* 0x008fe40000000000 */
[-C--:B------:R-:W-:Y:S02]  /*0880*/  ISETP.GE.AND P3, PT, R22, R13.reuse, PT ;  /* 0x0000000d1600720c */ /* 0x080fe40003f66270 */
[----:B------:R-:W3:Y:S05]  /*0890*/  @!P1 LDS R22, [R9+0x600] ;  /* 0x0006000009169984 */ /* 0x000eea0000000800 */
[----:B------:R-:W-:Y:S01]  /*08a0*/  @!P2 LDS R25, [R9+0x680] ;  /* 0x000680000919a984 */ /* 0x000fe20000000800 */
[----:B0-----:R-:W-:Y:S01]  /*08b0*/  @!P4 FFMA R0, R21, R16, R0 ;  /* 0x000000101500c223 */ /* 0x001fe20000000000 */
[----:B------:R-:W-:-:S02]  /*08c0*/  ISETP.GE.AND P4, PT, R24, R13, PT ;  /* 0x0000000d1800720c */ /* 0x000fc40003f86270 */
[----:B------:R-:W-:Y:S01]  /*08d0*/  IADD3 R16, PT, PT, R11, 0x10, RZ ;  /* 0x000000100b107810 */ /* 0x000fe20007ffe0ff */
[----:B------:R-:W0:Y:S01]  /*08e0*/  @!P2 LDS R21, [R10+0x34] ;  /* 0x000034000a15a984 */ /* 0x000e220000000800 */
[----:B----4-:R-:W-:Y:S01]  /*08f0*/  @!P5 FFMA R0, R19, R14, R0 ;  /* 0x0000000e1300d223 */ /* 0x010fe20000000000 */
[----:B------:R-:W-:Y:S01]  /*0900*/  VIADD R14, R11, 0x11 ;  /* 0x000000110b0e7836 */ /* 0x000fe20000000000 */
[----:B------:R-:W-:Y:S01]  /*0910*/  ISETP.GE.AND P5, PT, R16, R13, PT ;  /* 0x0000000d1000720c */ /* 0x000fe20003fa6270 */
[----:B------:R-:W-:Y:S04]  /*0920*/  @!P3 LDS R27, [R10+0x38] ;  /* 0x000038000a1bb984 */ /* 0x000fe80000000800 */
[----:B------:R-:W4:Y:S01]  /*0930*/  @!P3 LDS R29, [R9+0x700] ;  /* 0x00070000091db984 */ /* 0x000f220000000800 */
[----:B-1----:R-:W-:Y:S01]  /*0940*/  @!P6 FFMA R0, R17, R15, R0 ;  /* 0x0000000f1100e223 */ /* 0x002fe20000000000 */
[----:B------:R-:W-:-:S02]  /*0950*/  ISETP.GE.AND P6, PT, R14, R13, PT ;  /* 0x0000000d0e00720c */ /* 0x000fc40003fc6270 */
[----:B------:R-:W-:Y:S04]  /*0960*/  @!P4 LDS R26, [R10+0x3c] ;  /* 0x00003c000a1ac984 */ /* 0x000fe80000000800 */
[----:B------:R-:W1:Y:S01]  /*0970*/  @!P4 LDS R24, [R9+0x780] ;  /* 0x000780000918c984 */ /* 0x000e620000000800 */
[----:B--2---:R-:W-:Y:S01]  /*0980*/  @!P0 FFMA R0, R18, R20, R0 ;  /* 0x0000001412008223 */ /* 0x004fe20000000000 */
[----:B------:R-:W-:Y:S01]  /*0990*/  ISETP.GE.AND P0, PT, R28, R13, PT ;  /* 0x0000000d1c00720c */ /* 0x000fe20003f06270 */
[C---:B------:R-:W-:Y:S01]  /*09a0*/  VIADD R18, R11.reuse, 0x13 ;  /* 0x000000130b127836 */ /* 0x040fe20000000000 */
[----:B------:R-:W-:Y:S01]  /*09b0*/  @!P5 LDS R16, [R10+0x40] ;  /* 0x000040000a10d984 */ /* 0x000fe20000000800 */
[----:B------:R-:W-:-:S03]  /*09c0*/  IADD3 R20, PT, PT, R11, 0x14, RZ ;  /* 0x000000140b147810 */ /* 0x000fc60007ffe0ff */
[----:B------:R-:W2:Y:S04]  /*09d0*/  @!P5 LDS R14, [R9+0x800] ;  /* 0x00080000090ed984 */ /* 0x000ea80000000800 */
[----:B------:R-:W-:Y:S01]  /*09e0*/  @!P6 LDS R15, [R10+0x44] ;  /* 0x000044000a0fe984 */ /* 0x000fe20000000800 */
[----:B---3--:R-:W-:Y:S01]  /*09f0*/  @!P1 FFMA R0, R23, R22, R0 ;  /* 0x0000001617009223 */ /* 0x008fe20000000000 */
[----:B------:R-:W-:Y:S02]  /*0a00*/  ISETP.GE.AND P1, PT, R20, R13, PT ;  /* 0x0000000d1400720c */ /* 0x000fe40003f26270 */
[----:B------:R-:W3:Y:S01]  /*0a10*/  @!P6 LDS R17, [R9+0x880] ;  /* 0x000880000911e984 */ /* 0x000ee20000000800 */
[----:B------:R-:W-:-:S03]  /*0a20*/  IADD3 R20, PT, PT, R11, 0x16, RZ ;  /* 0x000000160b147810 */ /* 0x000fc60007ffe0ff */
[----:B------:R-:W-:Y:S01]  /*0a30*/  @!P0 LDS R19, [R10+0x48] ;  /* 0x000048000a138984 */ /* 0x000fe20000000800 */
[----:B0-----:R-:W-:Y:S01]  /*0a40*/  @!P2 FFMA R0, R25, R21, R0 ;  /* 0x000000151900a223 */ /* 0x001fe20000000000 */
[----:B------:R-:W-:Y:S01]  /*0a50*/  ISETP.GE.AND P2, PT, R18, R13, PT ;  /* 0x0000000d1200720c */ /* 0x000fe20003f46270 */
[----:B------:R-:W-:Y:S01]  /*0a60*/  VIADD R18, R11, 0x15 ;  /* 0x000000150b127836 */ /* 0x000fe20000000000 */
[----:B------:R-:W0:Y:S01]  /*0a70*/  @!P0 LDS R23, [R9+0x900] ;  /* 0x0009000009178984 */ /* 0x000e220000000800 */
[----:B----4-:R-:W-:-:S03]  /*0a80*/  @!P3 FFMA R0, R29, R27, R0 ;  /* 0x0000001b1d00b223 */ /* 0x010fc60000000000 */
[----:B------:R-:W-:Y:S01]  /*0a90*/  ISETP.GE.AND P3, PT, R18, R13, PT ;  /* 0x0000000d1200720c */ /* 0x000fe20003f66270 */
[----:B------:R-:W-:-:S06]  /*0aa0*/  VIADD R18, R11, 0x17 ;  /* 0x000000170b127836 */ /* 0x000fcc0000000000 */
[----:B------:R-:W-:Y:S04]  /*0ab0*/  @!P2 LDS R21, [R10+0x4c] ;  /* 0x00004c000a15a984 */ /* 0x000fe80000000800 */
[----:B------:R-:W4:Y:S01]  /*0ac0*/  @!P2 LDS R25, [R9+0x980] ;  /* 0x000980000919a984 */ /* 0x000f220000000800 */
[----:B-1----:R-:W-:Y:S01]  /*0ad0*/  @!P4 FFMA R0, R24, R26, R0 ;  /* 0x0000001a1800c223 */ /* 0x002fe20000000000 */
[----:B------:R-:W-:Y:S01]  /*0ae0*/  ISETP.GE.AND P4, PT, R20, R13, PT ;  /* 0x0000000d1400720c */ /* 0x000fe20003f86270 */
[C---:B------:R-:W-:Y:S01]  /*0af0*/  VIADD R24, R11.reuse, 0x19 ;  /* 0x000000190b187836 */ /* 0x040fe20000000000 */
[----:B------:R-:W-:Y:S01]  /*0b00*/  @!P1 LDS R27, [R10+0x50] ;  /* 0x000050000a1b9984 */ /* 0x000fe20000000800 */
[----:B------:R-:W-:-:S03]  /*0b10*/  IADD3 R26, PT, PT, R11, 0x1a, RZ ;  /* 0x0000001a0b1a7810 */ /* 0x000fc60007ffe0ff */
[----:B------:R-:W-:Y:S01]  /*0b20*/  @!P3 LDS R20, [R10+0x54] ;  /* 0x000054000a14b984 */ /* 0x000fe20000000800 */
[----:B--2---:R-:W-:Y:S01]  /*0b30*/  @!P5 FFMA R0, R16, R14, R0 ;  /* 0x0000000e1000d223 */ /* 0x004fe20000000000 */
[----:B------:R-:W-:Y:S02]  /*0b40*/  ISETP.GE.AND P5, PT, R18, R13, PT ;  /* 0x0000000d1200720c */ /* 0x000fe40003fa6270 */
[----:B------:R-:W-:Y:S01]  /*0b50*/  IADD3 R16, PT, PT, R11, 0x18, RZ ;  /* 0x000000180b107810 */ /* 0x000fe20007ffe0ff */
[----:B------:R-:W1:Y:S01]  /*0b60*/  @!P1 LDS R14, [R9+0xa00] ;  /* 0x000a0000090e9984 */ /* 0x000e620000000800 */
[----:B---3--:R-:W-:Y:S02]  /*0b70*/  @!P6 FFMA R0, R17, R15, R0 ;  /* 0x0000000f1100e223 */ /* 0x008fe40000000000 */
[----:B------:R-:W-:Y:S01]  /*0b80*/  ISETP.GE.AND P6, PT, R16, R13, PT ;  /* 0x0000000d1000720c */ /* 0x000fe20003fc6270 */
[----:B------:R-:W2:Y:S04]  /*0b90*/  @!P3 LDS R18, [R9+0xa80] ;  /* 0x000a80000912b984 */ /* 0x000ea80000000800 */
[----:B------:R-:W-:Y:S01]  /*0ba0*/  @!P4 LDS R29, [R10+0x58] ;  /* 0x000058000a1dc984 */ /* 0x000fe20000000800 */
[----:B0-----:R-:W-:Y:S01]  /*0bb0*/  @!P0 FFMA R0, R23, R19, R0 ;  /* 0x0000001317008223 */ /* 0x001fe20000000000 */
[----:B------:R-:W-:-:S02]  /*0bc0*/  ISETP.GE.AND P0, PT, R24, R13, PT ;  /* 0x0000000d1800720c */ /* 0x000fc40003f06270 */
[----:B------:R-:W0:Y:S04]  /*0bd0*/  @!P4 LDS R16, [R9+0xb00] ;  /* 0x000b00000910c984 */ /* 0x000e280000000800 */
[----:B------:R-:W-:Y:S04]  /*0be0*/  @!P5 LDS R15, [R10+0x5c] ;  /* 0x00005c000a0fd984 */ /* 0x000fe80000000800 */
[----:B------:R-:W3:Y:S04]  /*0bf0*/  @!P5 LDS R17, [R9+0xb80] ;  /* 0x000b80000911d984 */ /* 0x000ee80000000800 */
[----:B------:R-:W-:Y:S01]  /*0c00*/  @!P6 LDS R19, [R10+0x60] ;  /* 0x000060000a13e984 */ /* 0x000fe20000000800 */
[----:B----4-:R-:W-:-:S03]  /*0c10*/  @!P2 FFMA R0, R25, R21, R0 ;  /* 0x000000151900a223 */ /* 0x010fc60000000000 */
[----:B------:R-:W4:Y:S04]  /*0c20*/  @!P6 LDS R22, [R9+0xc00] ;  /* 0x000c00000916e984 */ /* 0x000f280000000800 */
[----:B------:R-:W-:Y:S01]  /*0c30*/  @!P0 LDS R23, [R9+0xc80] ;  /* 0x000c800009178984 */ /* 0x000fe20000000800 */
[----:B-1----:R-:W-:Y:S01]  /*0c40*/  @!P1 FFMA R0, R27, R14, R0 ;  /* 0x0000000e1b009223 */ /* 0x002fe20000000000 */
[C---:B------:R-:W-:Y:S01]  /*0c50*/  VIADD R14, R11.reuse, 0x1b ;  /* 0x0000001b0b0e7836 */ /* 0x040fe20000000000 */
[-C--:B------:R-:W-:Y:S02]  /*0c60*/  ISETP.GE.AND P1, PT, R26, R13.reuse, PT ;  /* 0x0000000d1a00720c */ /* 0x080fe40003f26270 */
[----:B--2---:R-:W-:Y:S01]  /*0c70*/  @!P3 FFMA R0, R18, R20, R0 ;  /* 0x000000141200b223 */ /* 0x004fe20000000000 */
[----:B------:R-:W-:Y:S01]  /*0c80*/  VIADD R20, R11, 0x1d ;  /* 0x0000001d0b147836 */ /* 0x000fe20000000000 */
[----:B------:R-:W-:-:S02]  /*0c90*/  ISETP.GE.AND P2, PT, R14, R13, PT ;  /* 0x0000000d0e00720c */ /* 0x000fc40003f46270 */
[C---:B------:R-:W-:Y:S02]  /*0ca0*/  IADD3 R18, PT, PT, R11.reuse, 0x1c, RZ ;  /* 0x0000001c0b127810 */ /* 0x040fe40007ffe0ff */
[C---:B------:R-:W-:Y:S01]  /*0cb0*/  IADD3 R14, PT, PT, R11.reuse, 0x1e, RZ ;  /* 0x0000001e0b0e7810 */ /* 0x040fe20007ffe0ff */
[----:B0-----:R-:W-:Y:S01]  /*0cc0*/  @!P4 FFMA R0, R16, R29, R0 ;  /* 0x0000001d1000c223 */ /* 0x001fe20000000000 */
[----:B------:R-:W-:Y:S01]  /*0cd0*/  VIADD R16, R11, 0x1f ;  /* 0x0000001f0b107836 */ /* 0x000fe20000000000 */
[-C--:B------:R-:W-:Y:S02]  /*0ce0*/  ISETP.GE.AND P4, PT, R18, R13.reuse, PT ;  /* 0x0000000d1200720c */ /* 0x080fe40003f86270 */
[----:B------:R-:W-:Y:S01]  /*0cf0*/  @!P1 LDS R25, [R9+0xd00] ;  /* 0x000d000009199984 */ /* 0x000fe20000000800 */
[----:B------:R-:W-:-:S03]  /*0d00*/  ISETP.GE.AND P3, PT, R20, R13, PT ;  /* 0x0000000d1400720c */ /* 0x000fc60003f66270 */
[----:B------:R-:W0:Y:S01]  /*0d10*/  @!P0 LDS R18, [R10+0x64] ;  /* 0x000064000a128984 */ /* 0x000e220000000800 */
[----:B---3--:R-:W-:Y:S01]  /*0d20*/  @!P5 FFMA R0, R17, R15, R0 ;  /* 0x0000000f1100d223 */ /* 0x008fe20000000000 */
[-C--:B------:R-:W-:Y:S02]  /*0d30*/  ISETP.GE.AND P5, PT, R14, R13.reuse, PT ;  /* 0x0000000d0e00720c */ /* 0x080fe40003fa6270 */
[----:B------:R-:W1:Y:S04]  /*0d40*/  @!P1 LDS R20, [R10+0x68] ;  /* 0x000068000a149984 */ /* 0x000e680000000800 */
[----:B------:R-:W-:Y:S01]  /*0d50*/  @!P2 LDS R27, [R9+0xd80] ;  /* 0x000d8000091ba984 */ /* 0x000fe20000000800 */
[----:B----4-:R-:W-:Y:S01]  /*0d60*/  @!P6 FFMA R0, R19, R22, R0 ;  /* 0x000000161300e223 */ /* 0x010fe20000000000 */
[----:B------:R-:W-:-:S02]  /*0d70*/  ISETP.GE.AND P6, PT, R16, R13, PT ;  /* 0x0000000d1000720c */ /* 0x000fc40003fc6270 */
[----:B------:R-:W2:Y:S04]  /*0d80*/  @!P2 LDS R22, [R10+0x6c] ;  /* 0x00006c000a16a984 */ /* 0x000ea80000000800 */
[----:B------:R-:W-:Y:S04]  /*0d90*/  @!P4 LDS R29, [R10+0x70] ;  /* 0x000070000a1dc984 */ /* 0x000fe80000000800 */
[----:B------:R-:W3:Y:S04]  /*0da0*/  @!P4 LDS R16, [R9+0xe00] ;  /* 0x000e00000910c984 */ /* 0x000ee80000000800 */
[----:B------:R-:W-:Y:S04]  /*0db0*/  @!P3 LDS R11, [R10+0x74] ;  /* 0x000074000a0bb984 */ /* 0x000fe80000000800 */
[----:B------:R-:W4:Y:S04]  /*0dc0*/  @!P3 LDS R17, [R9+0xe80] ;  /* 0x000e80000911b984 */ /* 0x000f280000000800 */
[----:B------:R-:W-:Y:S04]  /*0dd0*/  @!P5 LDS R19, [R10+0x78] ;  /* 0x000078000a13d984 */ /* 0x000fe80000000800 */
[----:B------:R-:W4:Y:S04]  /*0de0*/  @!P5 LDS R21, [R9+0xf00] ;  /* 0x000f00000915d984 */ /* 0x000f280000000800 */
[----:B------:R-:W-:Y:S04]  /*0df0*/  @!P6 LDS R13, [R10+0x7c] ;  /* 0x00007c000a0de984 */ /* 0x000fe80000000800 */
[----:B------:R-:W4:Y:S01]  /*0e00*/  @!P6 LDS R15, [R9+0xf80] ;  /* 0x000f8000090fe984 */ /* 0x000f220000000800 */
[----:B------:R-:W-:Y:S06]  /*0e10*/  BAR.SYNC.DEFER_BLOCKING 0x0 ;  /* 0x0000000000007b1d */ /* 0x000fec0000010000 */
[----:B------:R-:W4:Y:S01]  /*0e20*/  LDG.E R14, desc[UR8][R2.64+0x8] ;  /* 0x00000808020e7981 */ /* 0x000f22000c1e1900 */
[----:B0-----:R-:W-:-:S04]  /*0e30*/  @!P0 FFMA R0, R23, R18, R0 ;  /* 0x0000001217008223 */ /* 0x001fc80000000000 */
[----:B-1----:R-:W-:-:S04]  /*0e40*/  @!P1 FFMA R0, R25, R20, R0 ;  /* 0x0000001419009223 */ /* 0x002fc80000000000 */
[----:B--2---:R-:W-:-:S04]  /*0e50*/  @!P2 FFMA R0, R27, R22, R0 ;  /* 0x000000161b00a223 */ /* 0x004fc80000000000 */
[----:B---3--:R-:W-:-:S04]  /*0e60*/  @!P4 FFMA R0, R29, R16, R0 ;  /* 0x000000101d00c223 */ /* 0x008fc80000000000 */
[----:B----4-:R-:W-:Y:S01]  /*0e70*/  @!P3 FFMA R0, R17, R11, R0 ;  /* 0x0000000b1100b223 */ /* 0x010fe20000000000 */
[----:B------:R-:W-:-:S03]  /*0e80*/  MOV R11, R12 ;  /* 0x0000000c000b7202 */ /* 0x000fc60000000f00 */
[----:B------:R-:W-:-:S04]  /*0e90*/  @!P5 FFMA R0, R21, R19, R0 ;  /* 0x000000131500d223 */ /* 0x000fc80000000000 */
[----:B------:R-:W-:Y:S01]  /*0ea0*/  @!P6 FFMA R0, R15, R13, R0 ;  /* 0x0000000d0f00e223 */ /* 0x000fe20000000000 */
[----:B------:R-:W-:-:S04]  /*0eb0*/  IADD3 R18, PT, PT, R14, 0x1f, RZ ;  /* 0x0000001f0e127810 */ /* 0x000fc80007ffe0ff */
[----:B------:R-:W-:-:S04]  /*0ec0*/  SHF.R.S32.HI R23, RZ, 0x1f, R18 ;  /* 0x0000001fff177819 */ /* 0x000fc80000011412 */
[----:B------:R-:W-:-:S04]  /*0ed0*/  LEA.HI R23, R23, R18, RZ, 0x5 ;  /* 0x0000001217177211 */ /* 0x000fc800078f28ff */
[----:B------:R-:W-:-:S04]  /*0ee0*/  SHF.R.S32.HI R23, RZ, 0x5, R23 ;  /* 0x00000005ff177819 */ /* 0x000fc80000011417 */
[----:B------:R-:W-:-:S13]  /*0ef0*/  ISETP.GE.AND P0, PT, R12, R23, PT ;  /* 0x000000170c00720c */ /* 0x000fda0003f06270 */
[----:B------:R-:W-:Y:S05]  /*0f00*/  @!P0 BRA `(.L_x_211) ;  /* 0xfffffff000bc8947 */ /* 0x000fea000383ffff */
.L_x_208:
[----:B------:R-:W0:Y:S02]  /*0f10*/  LDC.64 R2, c[0x0][0x388] ;  /* 0x0000e200ff027b82 */ /* 0x000e240000000a00 */
[----:B0-----:R-:W2:Y:S02]  /*0f20*/  LDG.E R5, desc[UR8][R2.64+0x4] ;  /* 0x0000040802057981 */ /* 0x001ea4000c1e1900 */
[----:B--2---:R-:W-:-:S13]  /*0f30*/  ISETP.GE.AND P0, PT, R6, R5, PT ;  /* 0x000000050600720c */ /* 0x004fda0003f06270 */
[----:B------:R-:W-:Y:S05]  /*0f40*/  @P0 EXIT ;  /* 0x000000000000094d */ /* 0x000fea0003800000 */
[----:B------:R-:W2:Y:S02]  /*0f50*/  LDG.E R2, desc[UR8][R2.64+0x8] ;  /* 0x0000080802027981 */ /* 0x000ea4000c1e1900 */
[----:B--2---:R-:W-:-:S13]  /*0f60*/  ISETP.GE.AND P0, PT, R7, R2, PT ;  /* 0x000000020700720c */ /* 0x004fda0003f06270 */
[----:B------:R-:W-:Y:S05]  /*0f70*/  @P0 EXIT ;  /* 0x000000000000094d */ /* 0x000fea0003800000 */
[----:B------:R-:W0:Y:S02]  /*0f80*/  LDC.64 R2, c[0x0][0x380] ;  /* 0x0000e000ff027b82 */ /* 0x000e240000000a00 */
[----:B0-----:R-:W-:-:S05]  /*0f90*/  IMAD.WIDE R8, R8, 0x4, R2 ;  /* 0x0000000408087825 */ /* 0x001fca00078e0202 */
[----:B------:R-:W-:Y:S01]  /*0fa0*/  STG.E desc[UR8][R8.64], R0 ;  /* 0x0000000008007986 */ /* 0x000fe2000c101908 */
[----:B------:R-:W-:Y:S05]  /*0fb0*/  EXIT ;  /* 0x000000000000794d */ /* 0x000fea0003800000 */
.L_x_212:
        /* <DEDUP_REMOVED lines=12> */
.L_x_280:


//--------------------- .nv.shared.reserved.0     --------------------------
	.section	.nv.shared.reserved.0,"aw",@nobits
	.weak		__nv_reservedSMEM_offset_0_alias
	.size		__nv_reservedSMEM_offset_0_alias, 0, 64
	.other		__nv_reservedSMEM_offset_0_alias,@"STO_CUDA_RESERVED_SHARED STV_DEFAULT"
__nv_reservedSMEM_offset_0_alias:
	.zero		0
	.zero		64


//--------------------- .nv.shared._Z20MatrixMultiplyKernelPfPKiS1_S_S1_S1_S_S1_S1_ --------------------------
	.section	.nv.shared._Z20MatrixMultiplyKernelPfPKiS1_S_S1_S1_S_S1_S1_,"aw",@nobits
	.sectionflags	@""
	.align	4
.nv.shared._Z20MatrixMultiplyKernelPfPKiS1_S_S1_S1_S_S1_S1_:
	.zero		9216


//--------------------- .nv.constant0._Z9zipKernelPfPiS0_iiS_S0_S0_iS_S0_S0_ii --------------------------
	.section	.nv.constant0._Z9zipKernelPfPiS0_iiS_S0_S0_iS_S0_S0_ii,"a",@progbits
	.sectionflags	@""
	.align	4
.nv.constant0._Z9zipKernelPfPiS0_iiS_S0_S0_iS_S0_S0_ii:
	.zero		992


//--------------------- .nv.constant0._Z12reduceKernelPfPiS0_iS_S0_S0_ifii --------------------------
	.section	.nv.constant0._Z12reduceKernelPfPiS0_iS_S0_S0_ifii,"a",@progbits
	.sectionflags	@""
	.align	4
.nv.constant0._Z12reduceKernelPfPiS0_iS_S0_S0_ifii:
	.zero		968


//--------------------- .nv.constant0._Z9mapKernelPfPiS0_iS_S0_S0_ii --------------------------
	.section	.nv.constant0._Z9mapKernelPfPiS0_iS_S0_S0_ii,"a",@progbits
	.sectionflags	@""
	.align	4
.nv.constant0._Z9mapKernelPfPiS0_iS_S0_S0_ii:
	.zero		960


//--------------------- .nv.constant0._Z20MatrixMultiplyKernelPfPKiS1_S_S1_S1_S_S1_S1_ --------------------------
	.section	.nv.constant0._Z20MatrixMultiplyKernelPfPKiS1_S_S1_S1_S_S1_S1_,"a",@progbits
	.sectionflags	@""
	.align	4
.nv.constant0._Z20MatrixMultiplyKernelPfPKiS1_S_S1_S1_S_S1_S1_:
	.zero		968


//--------------------- SYMBOLS --------------------------

	.type		.nv.reservedSmem.offset0,@object
	.size		.nv.reservedSmem.offset0,0x4
	.type		.nv.reservedSmem.cap,@object
	.size		.nv.reservedSmem.cap,0x4
